	.target	sm_90a

	.elftype	@"ET_EXEC"


//--------------------- .note.nv.tkinfo           --------------------------
	.section	.note.nv.tkinfo,"",@"SHT_NOTE"
	.sectionflags	@"SHF_NOTE_NV_TKINFO"
	.tkinfo
        /*0018*/ 	.word	0x00000002
        /*0030*/ 	.string	""
        /*0030*/ 	.string	"ptxas"
        /*0030*/ 	.string	"Cuda compilation tools, release 13.0, V13.0.88"
        /*0030*/ 	.string	"Build cuda_13.0.r13.0/compiler.36424714_0"
        /*0030*/ 	.string	"-v  -suppress-debug-info  -lineinfo  -arch sm_90a "



//--------------------- .note.nv.cuinfo           --------------------------
	.section	.note.nv.cuinfo,"",@"SHT_NOTE"
	.sectionflags	@"SHF_NOTE_NV_CUINFO"
        /*0018*/ 	.short	0x0002
        /*001a*/ 	.short	0x005a
        /*001c*/ 	.short	0x0082
	.zero		2


//--------------------- .nv.info                  --------------------------
	.section	.nv.info,"",@"SHT_CUDA_INFO"
	.align	4


	//----- nvinfo : EIATTR_REGCOUNT
	.align		4
        /*0000*/ 	.byte	0x04, 0x2f
        /*0002*/ 	.short	(.L_1 - .L_0)
	.align		4
.L_0:
        /*0004*/ 	.word	index@(matmul_kernel)
        /*0008*/ 	.word	0x000000ff


	//----- nvinfo : EIATTR_FRAME_SIZE
	.align		4
.L_1:
        /*000c*/ 	.byte	0x04, 0x11
        /*000e*/ 	.short	(.L_3 - .L_2)
	.align		4
.L_2:
        /*0010*/ 	.word	index@(matmul_kernel)
        /*0014*/ 	.word	0x00000910


	//----- nvinfo : EIATTR_MIN_STACK_SIZE
	.align		4
.L_3:
        /*0018*/ 	.byte	0x04, 0x12
        /*001a*/ 	.short	(.L_5 - .L_4)
	.align		4
.L_4:
        /*001c*/ 	.word	index@(matmul_kernel)
        /*0020*/ 	.word	0x00000910
.L_5:


//--------------------- .nv.compat                --------------------------
	.section	.nv.compat,"",@"SHT_CUDA_COMPAT_INFO"
	.align	4
        /*0000*/ 	.byte	0x02, 0x09, 0x01, 0x00, 0x02, 0x02, 0x04, 0x00, 0x02, 0x05, 0x05, 0x00, 0x03, 0x07, 0x01, 0x01
        /*0010*/ 	.byte	0x02, 0x03, 0x00, 0x00, 0x02, 0x06, 0x01, 0x00, 0x04, 0x0b, 0x08, 0x00, 0x00, 0x00, 0x00, 0x00
        /*0020*/ 	.byte	0x00, 0x00, 0x00, 0x00


//--------------------- .nv.info.matmul_kernel    --------------------------
	.section	.nv.info.matmul_kernel,"",@"SHT_CUDA_INFO"
	.sectionflags	@""
	.align	4


	//----- nvinfo : EIATTR_CUDA_API_VERSION
	.align		4
        /*0000*/ 	.byte	0x04, 0x37
        /*0002*/ 	.short	(.L_7 - .L_6)
.L_6:
        /*0004*/ 	.word	0x00000082


	//----- nvinfo : EIATTR_KPARAM_INFO
	.align		4
.L_7:
        /*0008*/ 	.byte	0x04, 0x17
        /*000a*/ 	.short	(.L_9 - .L_8)
.L_8:
        /*000c*/ 	.word	0x00000000
        /*0010*/ 	.short	0x000d
        /*0012*/ 	.short	0x0048
        /*0014*/ 	.byte	0x00, 0xf4, 0x21, 0x00


	//----- nvinfo : EIATTR_KPARAM_INFO
	.align		4
.L_9:
        /*0018*/ 	.byte	0x04, 0x17
        /*001a*/ 	.short	(.L_11 - .L_10)
.L_10:
        /*001c*/ 	.word	0x00000000
        /*0020*/ 	.short	0x000c
        /*0022*/ 	.short	0x0040
        /*0024*/ 	.byte	0x00, 0xf4, 0x21, 0x00


	//----- nvinfo : EIATTR_KPARAM_INFO
	.align		4
.L_11:
        /*0028*/ 	.byte	0x04, 0x17
        /*002a*/ 	.short	(.L_13 - .L_12)
.L_12:
        /*002c*/ 	.word	0x00000000
        /*0030*/ 	.short	0x000b
        /*0032*/ 	.short	0x0038
        /*0034*/ 	.byte	0x00, 0xf0, 0x11, 0x00


	//----- nvinfo : EIATTR_KPARAM_INFO
	.align		4
.L_13:
        /*0038*/ 	.byte	0x04, 0x17
        /*003a*/ 	.short	(.L_15 - .L_14)
.L_14:
        /*003c*/ 	.word	0x00000000
        /*0040*/ 	.short	0x000a
        /*0042*/ 	.short	0x0034
        /*0044*/ 	.byte	0x00, 0xf0, 0x11, 0x00


	//----- nvinfo : EIATTR_KPARAM_INFO
	.align		4
.L_15:
        /*0048*/ 	.byte	0x04, 0x17
        /*004a*/ 	.short	(.L_17 - .L_16)
.L_16:
        /*004c*/ 	.word	0x00000000
        /*0050*/ 	.short	0x0009
        /*0052*/ 	.short	0x0030
        /*0054*/ 	.byte	0x00, 0xf0, 0x11, 0x00


	//----- nvinfo : EIATTR_KPARAM_INFO
	.align		4
.L_17:
        /*0058*/ 	.byte	0x04, 0x17
        /*005a*/ 	.short	(.L_19 - .L_18)
.L_18:
        /*005c*/ 	.word	0x00000000
        /*0060*/ 	.short	0x0008
        /*0062*/ 	.short	0x002c
        /*0064*/ 	.byte	0x00, 0xf0, 0x11, 0x00


	//----- nvinfo : EIATTR_KPARAM_INFO
	.align		4
.L_19:
        /*0068*/ 	.byte	0x04, 0x17
        /*006a*/ 	.short	(.L_21 - .L_20)
.L_20:
        /*006c*/ 	.word	0x00000000
        /*0070*/ 	.short	0x0007
        /*0072*/ 	.short	0x0028
        /*0074*/ 	.byte	0x00, 0xf0, 0x11, 0x00


	//----- nvinfo : EIATTR_KPARAM_INFO
	.align		4
.L_21:
        /*0078*/ 	.byte	0x04, 0x17
        /*007a*/ 	.short	(.L_23 - .L_22)
.L_22:
        /*007c*/ 	.word	0x00000000
        /*0080*/ 	.short	0x0006
        /*0082*/ 	.short	0x0024
        /*0084*/ 	.byte	0x00, 0xf0, 0x11, 0x00


	//----- nvinfo : EIATTR_KPARAM_INFO
	.align		4
.L_23:
        /*0088*/ 	.byte	0x04, 0x17
        /*008a*/ 	.short	(.L_25 - .L_24)
.L_24:
        /*008c*/ 	.word	0x00000000
        /*0090*/ 	.short	0x0005
        /*0092*/ 	.short	0x0020
        /*0094*/ 	.byte	0x00, 0xf0, 0x11, 0x00


	//----- nvinfo : EIATTR_KPARAM_INFO
	.align		4
.L_25:
        /*0098*/ 	.byte	0x04, 0x17
        /*009a*/ 	.short	(.L_27 - .L_26)
.L_26:
        /*009c*/ 	.word	0x00000000
        /*00a0*/ 	.short	0x0004
        /*00a2*/ 	.short	0x001c
        /*00a4*/ 	.byte	0x00, 0xf0, 0x11, 0x00


	//----- nvinfo : EIATTR_KPARAM_INFO
	.align		4
.L_27:
        /*00a8*/ 	.byte	0x04, 0x17
        /*00aa*/ 	.short	(.L_29 - .L_28)
.L_28:
        /*00ac*/ 	.word	0x00000000
        /*00b0*/ 	.short	0x0003
        /*00b2*/ 	.short	0x0018
        /*00b4*/ 	.byte	0x00, 0xf0, 0x11, 0x00


	//----- nvinfo : EIATTR_KPARAM_INFO
	.align		4
.L_29:
        /*00b8*/ 	.byte	0x04, 0x17
        /*00ba*/ 	.short	(.L_31 - .L_30)
.L_30:
        /*00bc*/ 	.word	0x00000000
        /*00c0*/ 	.short	0x0002
        /*00c2*/ 	.short	0x0010
        /*00c4*/ 	.byte	0x00, 0xf4, 0x21, 0x00


	//----- nvinfo : EIATTR_KPARAM_INFO
	.align		4
.L_31:
        /*00c8*/ 	.byte	0x04, 0x17
        /*00ca*/ 	.short	(.L_33 - .L_32)
.L_32:
        /*00cc*/ 	.word	0x00000000
        /*00d0*/ 	.short	0x0001
        /*00d2*/ 	.short	0x0008
        /*00d4*/ 	.byte	0x00, 0xf4, 0x21, 0x00


	//----- nvinfo : EIATTR_KPARAM_INFO
	.align		4
.L_33:
        /*00d8*/ 	.byte	0x04, 0x17
        /*00da*/ 	.short	(.L_35 - .L_34)
.L_34:
        /*00dc*/ 	.word	0x00000000
        /*00e0*/ 	.short	0x0000
        /*00e2*/ 	.short	0x0000
        /*00e4*/ 	.byte	0x00, 0xf4, 0x21, 0x00


	//----- nvinfo : EIATTR_EXPLICIT_CLUSTER
	.align		4
.L_35:
        /*00e8*/ 	.byte	0x01, 0x3e
	.zero		2


	//----- nvinfo : EIATTR_CTA_PER_CLUSTER
	.align		4
        /*00ec*/ 	.byte	0x04, 0x3d
        /*00ee*/ 	.short	(.L_37 - .L_36)
.L_36:
        /*00f0*/ 	.word	0x00000004
        /*00f4*/ 	.word	0x00000001
        /*00f8*/ 	.word	0x00000001


	//----- nvinfo : EIATTR_SPARSE_MMA_MASK
	.align		4
.L_37:
        /*00fc*/ 	.byte	0x03, 0x50
        /*00fe*/ 	.short	0x0000


	//----- nvinfo : EIATTR_MAXREG_COUNT
	.align		4
        /*0100*/ 	.byte	0x03, 0x1b
        /*0102*/ 	.short	0x00ff


	//----- nvinfo : EIATTR_NUM_BARRIERS
	.align		4
        /*0104*/ 	.byte	0x02, 0x4c
        /*0106*/ 	.byte	0x01
	.zero		1


	//----- nvinfo : EIATTR_ANNOTATIONS
	.align		4
        /*0108*/ 	.byte	0x04, 0x55
        /*010a*/ 	.short	(.L_39 - .L_38)


	//   ....[0]....
.L_38:
        /*010c*/ 	.word	0x00000001
        /*0110*/ 	.byte	0x60, 0x08, 0x00, 0x00, 0x01, 0x00, 0x00, 0x00, 0x10, 0x66, 0x00, 0x00, 0x01, 0x00, 0x00, 0x00
        /* <DEDUP_REMOVED lines=1028> */
        /*4160*/ 	.byte	0x40, 0xa3, 0x01, 0x00, 0x01, 0x00, 0x00, 0x00, 0x80, 0xa8, 0x01, 0x00


	//----- nvinfo : EIATTR_MERCURY_ISA_VERSION
	.align		4
.L_39:
        /*416c*/ 	.byte	0x03, 0x5f
        /*416e*/ 	.short	0x0101


	//----- nvinfo : EIATTR_EXIT_INSTR_OFFSETS
	.align		4
        /*4170*/ 	.byte	0x04, 0x1c
        /*4172*/ 	.short	(.L_41 - .L_40)


	//   ....[0]....
.L_40:
        /*4174*/ 	.word	0x0001e990


	//   ....[1]....
        /*4178*/ 	.word	0x0001e9c0


	//----- nvinfo : EIATTR_REQNTID
	.align		4
.L_41:
        /*417c*/ 	.byte	0x04, 0x10
        /*417e*/ 	.short	(.L_43 - .L_42)
.L_42:
        /*4180*/ 	.word	0x00000080
        /*4184*/ 	.word	0x00000001
        /*4188*/ 	.word	0x00000001


	//----- nvinfo : EIATTR_CBANK_PARAM_SIZE
	.align		4
.L_43:
        /*418c*/ 	.byte	0x03, 0x19
        /*418e*/ 	.short	0x0050


	//----- nvinfo : EIATTR_PARAM_CBANK
	.align		4
        /*4190*/ 	.byte	0x04, 0x0a
        /*4192*/ 	.short	(.L_45 - .L_44)
	.align		4
.L_44:
        /*4194*/ 	.word	index@(.nv.constant0.matmul_kernel)
        /*4198*/ 	.short	0x0210
        /*419a*/ 	.short	0x0050


	//----- nvinfo : EIATTR_SW_WAR
	.align		4
.L_45:
        /*419c*/ 	.byte	0x04, 0x36
        /*419e*/ 	.short	(.L_47 - .L_46)
.L_46:
        /*41a0*/ 	.word	0x00000008
.L_47:


//--------------------- .nv.callgraph             --------------------------
	.section	.nv.callgraph,"",@"SHT_CUDA_CALLGRAPH"
	.align	4
	.sectionentsize	8
	.align		4
        /*0000*/ 	.word	0x00000000
	.align		4
        /*0004*/ 	.word	0xffffffff
	.align		4
        /*0008*/ 	.word	0x00000000
	.align		4
        /*000c*/ 	.word	0xfffffffe
	.align		4
        /*0010*/ 	.word	0x00000000
	.align		4
        /*0014*/ 	.word	0xfffffffd
	.align		4
        /*0018*/ 	.word	0x00000000
	.align		4
        /*001c*/ 	.word	0xfffffffc


//--------------------- .text.matmul_kernel       --------------------------
	.section	.text.matmul_kernel,"ax",@progbits
	.align	128
        .global         matmul_kernel
        .type           matmul_kernel,@function
        .size           matmul_kernel,(.L_x_3 - matmul_kernel)
        .other          matmul_kernel,@"STO_CUDA_ENTRY STV_DEFAULT"
matmul_kernel:
.text.matmul_kernel:
[----:B------:R-:W0:Y:S08]  /*0000*/  LDC R1, c[0x0][0x28] ;  /* 0x00000a00ff017b82 */ /* 0x000e300000000800 */
[----:B------:R-:W1:Y:S01]  /*0010*/  LDC.64 R158, c[0x0][0x228] ;  /* 0x00008a00ff9e7b82 */ /* 0x000e620000000a00 */
[----:B0-----:R-:W-:Y:S01]  /*0020*/  VIADD R1, R1, 0xfffff6f0 ;  /* 0xfffff6f001017836 */ /* 0x001fe20000000000 */
[----:B------:R-:W-:Y:S01]  /*0030*/  UMOV UR5, 0x400 ;  /* 0x0000040000057882 */ /* 0x000fe20000000000 */
[----:B------:R-:W-:-:S02]  /*0040*/  CS2R R24, SRZ ;  /* 0x0000000000187805 */ /* 0x000fc4000001ff00 */
[----:B------:R-:W-:Y:S02]  /*0050*/  CS2R R26, SRZ ;  /* 0x00000000001a7805 */ /* 0x000fe4000001ff00 */
[----:B------:R-:W-:Y:S02]  /*0060*/  CS2R R28, SRZ ;  /* 0x00000000001c7805 */ /* 0x000fe4000001ff00 */
[----:B------:R-:W-:Y:S02]  /*0070*/  CS2R R30, SRZ ;  /* 0x00000000001e7805 */ /* 0x000fe4000001ff00 */
[----:B------:R-:W-:Y:S01]  /*0080*/  CS2R R32, SRZ ;  /* 0x0000000000207805 */ /* 0x000fe2000001ff00 */
[----:B------:R-:W0:Y:S01]  /*0090*/  S2UR UR4, SR_CTAID.X ;  /* 0x00000000000479c3 */ /* 0x000e220000002500 */
[----:B------:R-:W-:Y:S02]  /*00a0*/  CS2R R34, SRZ ;  /* 0x0000000000227805 */ /* 0x000fe4000001ff00 */
[----:B------:R-:W-:-:S02]  /*00b0*/  CS2R R36, SRZ ;  /* 0x0000000000247805 */ /* 0x000fc4000001ff00 */
[----:B------:R-:W-:Y:S02]  /*00c0*/  CS2R R38, SRZ ;  /* 0x0000000000267805 */ /* 0x000fe4000001ff00 */
[----:B------:R-:W-:Y:S02]  /*00d0*/  CS2R R40, SRZ ;  /* 0x0000000000287805 */ /* 0x000fe4000001ff00 */
[----:B------:R-:W-:Y:S02]  /*00e0*/  CS2R R42, SRZ ;  /* 0x00000000002a7805 */ /* 0x000fe4000001ff00 */
[----:B------:R-:W-:Y:S02]  /*00f0*/  CS2R R44, SRZ ;  /* 0x00000000002c7805 */ /* 0x000fe4000001ff00 */
[----:B------:R-:W-:Y:S01]  /*0100*/  CS2R R46, SRZ ;  /* 0x00000000002e7805 */ /* 0x000fe2000001ff00 */
[----:B------:R-:W2:Y:S01]  /*0110*/  LDC R20, c[0x0][0x230] ;  /* 0x00008c00ff147b82 */ /* 0x000ea20000000800 */
[----:B------:R-:W-:-:S02]  /*0120*/  CS2R R48, SRZ ;  /* 0x0000000000307805 */ /* 0x000fc4000001ff00 */
[----:B------:R-:W-:Y:S02]  /*0130*/  CS2R R50, SRZ ;  /* 0x0000000000327805 */ /* 0x000fe4000001ff00 */
[----:B------:R-:W-:Y:S02]  /*0140*/  CS2R R52, SRZ ;  /* 0x0000000000347805 */ /* 0x000fe4000001ff00 */
[----:B------:R-:W-:Y:S02]  /*0150*/  CS2R R54, SRZ ;  /* 0x0000000000367805 */ /* 0x000fe4000001ff00 */
[----:B------:R-:W-:Y:S02]  /*0160*/  CS2R R56, SRZ ;  /* 0x0000000000387805 */ /* 0x000fe4000001ff00 */
[----:B------:R-:W-:Y:S02]  /*0170*/  CS2R R58, SRZ ;  /* 0x00000000003a7805 */ /* 0x000fe4000001ff00 */
[----:B------:R-:W-:Y:S01]  /*0180*/  CS2R R60, SRZ ;  /* 0x00000000003c7805 */ /* 0x000fe2000001ff00 */
[----:B-1----:R-:W-:Y:S01]  /*0190*/  VIADD R0, R159, 0x1ff ;  /* 0x000001ff9f007836 */ /* 0x002fe20000000000 */
[----:B------:R-:W1:Y:S01]  /*01a0*/  S2UR UR6, SR_CgaCtaId ;  /* 0x00000000000679c3 */ /* 0x000e620000008800 */
[----:B------:R-:W-:-:S02]  /*01b0*/  CS2R R62, SRZ ;  /* 0x00000000003e7805 */ /* 0x000fc4000001ff00 */
[----:B------:R-:W-:Y:S02]  /*01c0*/  CS2R R64, SRZ ;  /* 0x0000000000407805 */ /* 0x000fe4000001ff00 */
[----:B------:R-:W-:Y:S02]  /*01d0*/  CS2R R66, SRZ ;  /* 0x0000000000427805 */ /* 0x000fe4000001ff00 */
[----:B------:R-:W-:Y:S02]  /*01e0*/  SHF.R.S32.HI R3, RZ, 0x1f, R0 ;  /* 0x0000001fff037819 */ /* 0x000fe40000011400 */
[----:B------:R-:W-:Y:S02]  /*01f0*/  CS2R R68, SRZ ;  /* 0x0000000000447805 */ /* 0x000fe4000001ff00 */
[----:B------:R-:W-:Y:S02]  /*0200*/  CS2R R70, SRZ ;  /* 0x0000000000467805 */ /* 0x000fe4000001ff00 */
[----:B0-----:R-:W-:Y:S01]  /*0210*/  I2FP.F32.U32 R5, UR4 ;  /* 0x0000000400057c45 */ /* 0x001fe20008201000 */
[----:B------:R-:W-:Y:S01]  /*0220*/  ULDC UR4, c[0x0][0x150] ;  /* 0x0000540000047ab9 */ /* 0x000fe20000000800 */
[----:B------:R-:W-:-:S02]  /*0230*/  LEA.HI R3, R3, R0, RZ, 0x9 ;  /* 0x0000000003037211 */ /* 0x000fc400078f48ff */
[----:B------:R-:W-:Y:S02]  /*0240*/  CS2R R72, SRZ ;  /* 0x0000000000487805 */ /* 0x000fe4000001ff00 */
[----:B------:R-:W-:Y:S01]  /*0250*/  CS2R R74, SRZ ;  /* 0x00000000004a7805 */ /* 0x000fe2000001ff00 */
[----:B------:R-:W-:Y:S01]  /*0260*/  FMUL R5, R5, UR4 ;  /* 0x0000000405057c20 */ /* 0x000fe20008400000 */
[----:B------:R-:W-:Y:S02]  /*0270*/  SHF.R.S32.HI R3, RZ, 0x9, R3 ;  /* 0x00000009ff037819 */ /* 0x000fe40000011403 */
[----:B------:R-:W-:Y:S01]  /*0280*/  CS2R R76, SRZ ;  /* 0x00000000004c7805 */ /* 0x000fe2000001ff00 */
[----:B--2---:R-:W-:Y:S01]  /*0290*/  VIADD R20, R20, 0x7f ;  /* 0x0000007f14147836 */ /* 0x004fe20000000000 */
[----:B------:R-:W-:Y:S02]  /*02a0*/  CS2R R78, SRZ ;  /* 0x00000000004e7805 */ /* 0x000fe4000001ff00 */
[----:B------:R-:W-:Y:S01]  /*02b0*/  CS2R R80, SRZ ;  /* 0x0000000000507805 */ /* 0x000fe2000001ff00 */
[----:B------:R-:W-:Y:S01]  /*02c0*/  IMAD.SHL.U32 R4, R3, 0x8, RZ ;  /* 0x0000000803047824 */ /* 0x000fe200078e00ff */
[----:B------:R-:W0:Y:S01]  /*02d0*/  F2I.U32.TRUNC.NTZ R5, R5 ;  /* 0x0000000500057305 */ /* 0x000e22000020f000 */
[----:B------:R-:W-:-:S02]  /*02e0*/  CS2R R82, SRZ ;  /* 0x0000000000527805 */ /* 0x000fc4000001ff00 */
[----:B------:R-:W-:Y:S02]  /*02f0*/  CS2R R84, SRZ ;  /* 0x0000000000547805 */ /* 0x000fe4000001ff00 */
[----:B------:R-:W-:Y:S02]  /*0300*/  CS2R R86, SRZ ;  /* 0x0000000000567805 */ /* 0x000fe4000001ff00 */
[----:B------:R-:W-:Y:S01]  /*0310*/  IABS R7, R4 ;  /* 0x0000000400077213 */ /* 0x000fe20000000000 */
[----:B-1----:R-:W-:-:S03]  /*0320*/  USHF.L.U32 UR4, UR6, 0x7, URZ ;  /* 0x0000000706047899 */ /* 0x002fc6000800063f */
[----:B------:R-:W1:Y:S01]  /*0330*/  I2F.RP R0, R7 ;  /* 0x0000000700007306 */ /* 0x000e620000209400 */
[----:B------:R-:W-:Y:S01]  /*0340*/  ULOP3.LUT UR4, UR4, 0x180, URZ, 0xc0, !UPT ;  /* 0x0000018004047892 */ /* 0x000fe2000f8ec03f */
[----:B0-----:R-:W-:-:S06]  /*0350*/  IABS R11, R5 ;  /* 0x00000005000b7213 */ /* 0x001fcc0000000000 */
[----:B-1----:R-:W0:Y:S02]  /*0360*/  MUFU.RCP R0, R0 ;  /* 0x0000000000007308 */ /* 0x002e240000001000 */
[----:B0-----:R-:W-:Y:S01]  /*0370*/  VIADD R2, R0, 0xffffffe ;  /* 0x0ffffffe00027836 */ /* 0x001fe20000000000 */
[----:B------:R-:W-:-:S05]  /*0380*/  IABS R0, R4 ;  /* 0x0000000400007213 */ /* 0x000fca0000000000 */
[----:B------:R0:W1:Y:S01]  /*0390*/  F2I.FTZ.U32.TRUNC.NTZ R3, R2 ;  /* 0x0000000200037305 */ /* 0x000062000021f000 */
[----:B------:R-:W-:Y:S02]  /*03a0*/  IMAD.MOV R0, RZ, RZ, -R0 ;  /* 0x000000ffff007224 */ /* 0x000fe400078e0a00 */
[----:B0-----:R-:W-:Y:S02]  /*03b0*/  IMAD.MOV.U32 R2, RZ, RZ, RZ ;  /* 0x000000ffff027224 */ /* 0x001fe400078e00ff */
[----:B-1----:R-:W-:-:S04]  /*03c0*/  IMAD.MOV R6, RZ, RZ, -R3 ;  /* 0x000000ffff067224 */ /* 0x002fc800078e0a03 */
[----:B------:R-:W-:-:S04]  /*03d0*/  IMAD R9, R6, R7, RZ ;  /* 0x0000000706097224 */ /* 0x000fc800078e02ff */
[----:B------:R-:W-:-:S06]  /*03e0*/  IMAD.HI.U32 R2, R3, R9, R2 ;  /* 0x0000000903027227 */ /* 0x000fcc00078e0002 */
[----:B------:R-:W-:-:S04]  /*03f0*/  IMAD.HI.U32 R2, R2, R11, RZ ;  /* 0x0000000b02027227 */ /* 0x000fc800078e00ff */
[----:B------:R-:W-:-:S05]  /*0400*/  IMAD R0, R2, R0, R11 ;  /* 0x0000000002007224 */ /* 0x000fca00078e020b */
[----:B------:R-:W-:-:S13]  /*0410*/  ISETP.GT.U32.AND P1, PT, R7, R0, PT ;  /* 0x000000000700720c */ /* 0x000fda0003f24070 */
[----:B------:R-:W-:Y:S02]  /*0420*/  @!P1 IMAD.IADD R0, R0, 0x1, -R7 ;  /* 0x0000000100009824 */ /* 0x000fe400078e0a07 */
[----:B------:R-:W-:Y:S01]  /*0430*/  @!P1 VIADD R2, R2, 0x1 ;  /* 0x0000000102029836 */ /* 0x000fe20000000000 */
[----:B------:R-:W-:Y:S02]  /*0440*/  ISETP.NE.AND P1, PT, R4, RZ, PT ;  /* 0x000000ff0400720c */ /* 0x000fe40003f25270 */
[----:B------:R-:W-:Y:S02]  /*0450*/  ISETP.GE.U32.AND P0, PT, R0, R7, PT ;  /* 0x000000070000720c */ /* 0x000fe40003f06070 */
[----:B------:R-:W-:-:S04]  /*0460*/  LOP3.LUT R0, R5, R4, RZ, 0x3c, !PT ;  /* 0x0000000405007212 */ /* 0x000fc800078e3cff */
[----:B------:R-:W-:Y:S01]  /*0470*/  ISETP.GE.AND P2, PT, R0, RZ, PT ;  /* 0x000000ff0000720c */ /* 0x000fe20003f46270 */
[----:B------:R-:W-:-:S05]  /*0480*/  VIADD R0, R158, 0x7f ;  /* 0x0000007f9e007836 */ /* 0x000fca0000000000 */
[----:B------:R-:W-:Y:S01]  /*0490*/  SHF.R.S32.HI R3, RZ, 0x1f, R0 ;  /* 0x0000001fff037819 */ /* 0x000fe20000011400 */
[----:B------:R-:W-:-:S03]  /*04a0*/  @P0 VIADD R2, R2, 0x1 ;  /* 0x0000000102020836 */ /* 0x000fc60000000000 */
[----:B------:R-:W-:-:S03]  /*04b0*/  LEA.HI R3, R3, R0, RZ, 0x7 ;  /* 0x0000000003037211 */ /* 0x000fc600078f38ff */
[----:B------:R-:W-:Y:S01]  /*04c0*/  @!P2 IMAD.MOV R2, RZ, RZ, -R2 ;  /* 0x000000ffff02a224 */ /* 0x000fe200078e0a02 */
[----:B------:R-:W-:-:S05]  /*04d0*/  @!P1 LOP3.LUT R2, RZ, R4, RZ, 0x33, !PT ;  /* 0x00000004ff029212 */ /* 0x000fca00078e33ff */
[----:B------:R-:W-:Y:S02]  /*04e0*/  IMAD.SHL.U32 R6, R2, 0x8, RZ ;  /* 0x0000000802067824 */ /* 0x000fe400078e00ff */
[----:B------:R-:W-:-:S03]  /*04f0*/  IMAD.MOV R2, RZ, RZ, -R2 ;  /* 0x000000ffff027224 */ /* 0x000fc600078e0a02 */
[----:B------:R-:W-:Y:S01]  /*0500*/  LEA.HI.SX32 R3, R3, -R6, 0x19 ;  /* 0x8000000603037211 */ /* 0x000fe200078fcaff */
[----:B------:R-:W-:-:S03]  /*0510*/  IMAD R4, R4, R2, R5 ;  /* 0x0000000204047224 */ /* 0x000fc600078e0205 */
[----:B------:R-:W-:Y:S02]  /*0520*/  VIMNMX R11, R3, 0x8, PT ;  /* 0x00000008030b7848 */ /* 0x000fe40003fe0100 */
[----:B------:R-:W-:Y:S02]  /*0530*/  IABS R9, R4 ;  /* 0x0000000400097213 */ /* 0x000fe40000000000 */
[----:B------:R-:W-:-:S04]  /*0540*/  IABS R7, R11 ;  /* 0x0000000b00077213 */ /* 0x000fc80000000000 */
[----:B------:R-:W0:Y:S08]  /*0550*/  I2F.RP R0, R7 ;  /* 0x0000000700007306 */ /* 0x000e300000209400 */
[----:B0-----:R-:W0:Y:S02]  /*0560*/  MUFU.RCP R0, R0 ;  /* 0x0000000000007308 */ /* 0x001e240000001000 */
[----:B0-----:R-:W-:-:S06]  /*0570*/  VIADD R3, R0, 0xffffffe ;  /* 0x0ffffffe00037836 */ /* 0x001fcc0000000000 */
[----:B------:R-:W0:Y:S02]  /*0580*/  F2I.FTZ.U32.TRUNC.NTZ R3, R3 ;  /* 0x0000000300037305 */ /* 0x000e24000021f000 */
[----:B0-----:R-:W-:-:S04]  /*0590*/  IMAD.MOV R8, RZ, RZ, -R3 ;  /* 0x000000ffff087224 */ /* 0x001fc800078e0a03 */
[----:B------:R-:W-:Y:S01]  /*05a0*/  IMAD.MOV.U32 R2, RZ, RZ, R8 ;  /* 0x000000ffff027224 */ /* 0x000fe200078e0008 */
[----:B------:R-:W-:-:S03]  /*05b0*/  IABS R8, R11 ;  /* 0x0000000b00087213 */ /* 0x000fc60000000000 */
[----:B------:R-:W-:Y:S02]  /*05c0*/  IMAD R5, R2, R7, RZ ;  /* 0x0000000702057224 */ /* 0x000fe400078e02ff */
[----:B------:R-:W-:Y:S02]  /*05d0*/  IMAD.MOV.U32 R2, RZ, RZ, RZ ;  /* 0x000000ffff027224 */ /* 0x000fe400078e00ff */
[----:B------:R-:W-:Y:S02]  /*05e0*/  IMAD.MOV R0, RZ, RZ, -R8 ;  /* 0x000000ffff007224 */ /* 0x000fe400078e0a08 */
        /* <DEDUP_REMOVED lines=9> */
[----:B------:R-:W-:-:S07]  /*0680*/  ISETP.GE.AND P2, PT, R0, RZ, PT ;  /* 0x000000ff0000720c */ /* 0x000fce0003f46270 */
[----:B------:R-:W-:Y:S01]  /*0690*/  @P0 VIADD R2, R2, 0x1 ;  /* 0x0000000102020836 */ /* 0x000fe20000000000 */
[----:B------:R-:W-:-:S05]  /*06a0*/  ISETP.GE.AND P0, PT, R20, 0x80, PT ;  /* 0x000000801400780c */ /* 0x000fca0003f06270 */
[----:B------:R-:W-:Y:S01]  /*06b0*/  @!P2 IMAD.MOV R2, RZ, RZ, -R2 ;  /* 0x000000ffff02a224 */ /* 0x000fe200078e0a02 */
[----:B------:R-:W-:-:S05]  /*06c0*/  @!P1 LOP3.LUT R2, RZ, R11, RZ, 0x33, !PT ;  /* 0x0000000bff029212 */ /* 0x000fca00078e33ff */
[----:B------:R-:W-:-:S04]  /*06d0*/  IMAD.MOV R0, RZ, RZ, -R2 ;  /* 0x000000ffff007224 */ /* 0x000fc800078e0a02 */
[----:B------:R-:W-:Y:S02]  /*06e0*/  IMAD R0, R11, R0, R4 ;  /* 0x000000000b007224 */ /* 0x000fe400078e0204 */
[----:B------:R-:W0:Y:S02]  /*06f0*/  S2R R4, SR_TID.X ;  /* 0x0000000000047919 */ /* 0x000e240000002100 */
[----:B------:R-:W-:Y:S01]  /*0700*/  IMAD.IADD R3, R6, 0x1, R0 ;  /* 0x0000000106037824 */ /* 0x000fe200078e0200 */
[----:B------:R-:W-:Y:S01]  /*0710*/  LEA R0, R2, UR4, 0x9 ;  /* 0x0000000402007c11 */ /* 0x000fe2000f8e48ff */
[----:B------:R-:W-:-:S03]  /*0720*/  ULEA UR4, UR6, UR5, 0x18 ;  /* 0x0000000506047291 */ /* 0x000fc6000f8ec03f */
[----:B------:R-:W-:Y:S01]  /*0730*/  ULDC.64 UR6, c[0x0][0x208] ;  /* 0x0000820000067ab9 */ /* 0x000fe20000000a00 */
[C---:B------:R-:W-:Y:S02]  /*0740*/  VIADD R94, R0.reuse, 0x1 ;  /* 0x00000001005e7836 */ /* 0x040fe40000000000 */
[C---:B------:R-:W-:Y:S02]  /*0750*/  VIADD R92, R0.reuse, 0x2 ;  /* 0x00000002005c7836 */ /* 0x040fe40000000000 */
[C---:B------:R-:W-:Y:S02]  /*0760*/  VIADD R90, R0.reuse, 0x3 ;  /* 0x00000003005a7836 */ /* 0x040fe40000000000 */
[C---:B------:R-:W-:Y:S02]  /*0770*/  VIADD R88, R0.reuse, 0x4 ;  /* 0x0000000400587836 */ /* 0x040fe40000000000 */
[C---:B------:R-:W-:Y:S02]  /*0780*/  VIADD R18, R0.reuse, 0x5 ;  /* 0x0000000500127836 */ /* 0x040fe40000000000 */
[----:B------:R-:W-:-:S02]  /*0790*/  VIADD R16, R0, 0x6 ;  /* 0x0000000600107836 */ /* 0x000fc40000000000 */
[C---:B------:R-:W-:Y:S02]  /*07a0*/  VIADD R96, R0.reuse, 0x7 ;  /* 0x0000000700607836 */ /* 0x040fe40000000000 */
[C---:B------:R-:W-:Y:S02]  /*07b0*/  VIADD R106, R0.reuse, 0x8 ;  /* 0x00000008006a7836 */ /* 0x040fe40000000000 */
[C---:B------:R-:W-:Y:S02]  /*07c0*/  VIADD R104, R0.reuse, 0x9 ;  /* 0x0000000900687836 */ /* 0x040fe40000000000 */
[C---:B------:R-:W-:Y:S02]  /*07d0*/  VIADD R102, R0.reuse, 0xa ;  /* 0x0000000a00667836 */ /* 0x040fe40000000000 */
[C---:B------:R-:W-:Y:S02]  /*07e0*/  VIADD R100, R0.reuse, 0xb ;  /* 0x0000000b00647836 */ /* 0x040fe40000000000 */
[----:B------:R-:W-:Y:S01]  /*07f0*/  VIADD R98, R0, 0xc ;  /* 0x0000000c00627836 */ /* 0x000fe20000000000 */
[----:B0-----:R-:W-:Y:S01]  /*0800*/  LOP3.LUT R204, R4, 0x7f, RZ, 0xc0, !PT ;  /* 0x0000007f04cc7812 */ /* 0x001fe200078ec0ff */
[----:B------:R-:W-:-:S02]  /*0810*/  VIADD R21, R0, 0xd ;  /* 0x0000000d00157836 */ /* 0x000fc40000000000 */
[C---:B------:R-:W-:Y:S02]  /*0820*/  VIADD R19, R0.reuse, 0xe ;  /* 0x0000000e00137836 */ /* 0x040fe40000000000 */
[----:B------:R-:W-:Y:S02]  /*0830*/  IMAD R203, R3, 0x80, R204 ;  /* 0x0000008003cb7824 */ /* 0x000fe400078e02cc */
[C---:B------:R-:W-:Y:S02]  /*0840*/  VIADD R17, R0.reuse, 0xf ;  /* 0x0000000f00117836 */ /* 0x040fe40000000000 */
[C---:B------:R-:W-:Y:S01]  /*0850*/  VIADD R15, R0.reuse, 0x10 ;  /* 0x00000010000f7836 */ /* 0x040fe20000000000 */
[----:B------:R0:W-:Y:S01]  /*0860*/  STL [R1+0x848], R203 ;  /* 0x000848cb01007387 */ /* 0x0001e20000100800 */
[C---:B------:R-:W-:Y:S02]  /*0870*/  VIADD R22, R0.reuse, 0x11 ;  /* 0x0000001100167836 */ /* 0x040fe40000000000 */
[----:B------:R-:W-:-:S02]  /*0880*/  VIADD R110, R0, 0x12 ;  /* 0x00000012006e7836 */ /* 0x000fc40000000000 */
        /* <DEDUP_REMOVED lines=108> */
[----:B------:R-:W-:Y:S01]  /*0f50*/  VIADD R202, R0, 0x7f ;  /* 0x0000007f00ca7836 */ /* 0x000fe20000000000 */
[----:B0-----:R-:W-:Y:S06]  /*0f60*/  @!P0 BRA `(.L_x_0) ;  /* 0x0000019800448947 */ /* 0x001fec0003800000 */
[----:B------:R-:W-:Y:S01]  /*0f70*/  IABS R24, R158 ;  /* 0x0000009e00187213 */ /* 0x000fe20000000000 */
[----:B------:R-:W-:Y:S01]  /*0f80*/  ULDC UR60, c[0x0][0x23c] ;  /* 0x00008f00003c7ab9 */ /* 0x000fe20000000800 */
[----:B------:R-:W-:Y:S01]  /*0f90*/  IABS R6, R159 ;  /* 0x0000009f00067213 */ /* 0x000fe20000000000 */
[----:B------:R-:W-:Y:S01]  /*0fa0*/  ULDC UR10, c[0x0][0x240] ;  /* 0x00009000000a7ab9 */ /* 0x000fe20000000800 */
[----:B------:R-:W0:Y:S01]  /*0fb0*/  I2F.RP R3, R24 ;  /* 0x0000001800037306 */ /* 0x000e220000209400 */
[----:B------:R-:W-:Y:S01]  /*0fc0*/  IABS R245, R0 ;  /* 0x0000000000f57213 */ /* 0x000fe20000000000 */
[----:B------:R-:W-:Y:S01]  /*0fd0*/  ULDC.64 UR8, c[0x0][0x218] ;  /* 0x0000860000087ab9 */ /* 0x000fe20000000a00 */
[----:B------:R-:W-:Y:S01]  /*0fe0*/  IABS R217, R202 ;  /* 0x000000ca00d97213 */ /* 0x000fe20000000000 */
[----:B------:R-:W-:Y:S01]  /*0ff0*/  ULDC UR5, c[0x0][0x234] ;  /* 0x00008d0000057ab9 */ /* 0x000fe20000000800 */
[----:B------:R-:W-:Y:S01]  /*1000*/  IABS R227, R200 ;  /* 0x000000c800e37213 */ /* 0x000fe20000000000 */
[----:B------:R-:W-:Y:S01]  /*1010*/  USHF.R.U32.HI UR36, URZ, 0x4, UR4 ;  /* 0x000000043f247899 */ /* 0x000fe20008011604 */
[----:B------:R-:W-:Y:S01]  /*1020*/  IABS R243, R201 ;  /* 0x000000c900f37213 */ /* 0x000fe20000000000 */
[----:B------:R-:W1:Y:S01]  /*1030*/  I2F.RP R9, R6 ;  /* 0x0000000600097306 */ /* 0x000e620000209400 */
[----:B------:R-:W-:Y:S01]  /*1040*/  ISETP.GE.AND P2, PT, R203, RZ, PT ;  /* 0x000000ffcb00720c */ /* 0x000fe20003f46270 */
[----:B------:R-:W-:Y:S01]  /*1050*/  USGXT.U32 UR36, UR36, 0xe ;  /* 0x0000000e2424789a */ /* 0x000fe20008000000 */
[----:B------:R-:W-:Y:S01]  /*1060*/  IABS R231, R199 ;  /* 0x000000c700e77213 */ /* 0x000fe20000000000 */
[----:B------:R-:W-:Y:S01]  /*1070*/  UMOV UR39, 0x40000040 ;  /* 0x4000004000277882 */ /* 0x000fe20000000000 */
[----:B------:R-:W-:Y:S01]  /*1080*/  IABS R241, R197 ;  /* 0x000000c500f17213 */ /* 0x000fe20000000000 */
[----:B------:R-:W-:Y:S01]  /*1090*/  UIADD3 UR11, UP0, UR36, 0x80, URZ ;  /* 0x00000080240b7890 */ /* 0x000fe2000ff1e03f */
[----:B------:R-:W-:Y:S01]  /*10a0*/  IABS R237, R196 ;  /* 0x000000c400ed7213 */ /* 0x000fe20000000000 */
[----:B0-----:R-:W0:Y:S01]  /*10b0*/  MUFU.RCP R3, R3 ;  /* 0x0000000300037308 */ /* 0x001e220000001000 */
[----:B------:R-:W-:-:S02]  /*10c0*/  IABS R247, R198 ;  /* 0x000000c600f77213 */ /* 0x000fc40000000000 */
[----:B------:R-:W-:Y:S02]  /*10d0*/  IABS R233, R191 ;  /* 0x000000bf00e97213 */ /* 0x000fe40000000000 */
[----:B------:R-:W-:Y:S02]  /*10e0*/  IABS R235, R195 ;  /* 0x000000c300eb7213 */ /* 0x000fe40000000000 */
[----:B------:R-:W-:Y:S01]  /*10f0*/  ISETP.GE.AND P3, PT, R202, RZ, PT ;  /* 0x000000ffca00720c */ /* 0x000fe20003f66270 */
[----:B-1----:R-:W1:Y:S01]  /*1100*/  MUFU.RCP R9, R9 ;  /* 0x0000000900097308 */ /* 0x002e620000001000 */
[----:B------:R-:W-:Y:S02]  /*1110*/  IABS R225, R192 ;  /* 0x000000c000e17213 */ /* 0x000fe40000000000 */
[----:B------:R-:W-:Y:S02]  /*1120*/  ISETP.GE.AND P1, PT, R200, RZ, PT ;  /* 0x000000ffc800720c */ /* 0x000fe40003f26270 */
[----:B------:R-:W-:-:S02]  /*1130*/  IABS R223, R193 ;  /* 0x000000c100df7213 */ /* 0x000fc40000000000 */
[----:B------:R-:W-:Y:S01]  /*1140*/  ISETP.GE.AND P4, PT, R201, RZ, PT ;  /* 0x000000ffc900720c */ /* 0x000fe20003f86270 */
[----:B0-----:R-:W-:Y:S01]  /*1150*/  VIADD R12, R3, 0xffffffe ;  /* 0x0ffffffe030c7836 */ /* 0x001fe20000000000 */
[----:B------:R-:W-:Y:S02]  /*1160*/  IABS R3, R203 ;  /* 0x000000cb00037213 */ /* 0x000fe40000000000 */
[----:B------:R-:W-:Y:S01]  /*1170*/  IABS R221, R194 ;  /* 0x000000c200dd7213 */ /* 0x000fe20000000000 */
[----:B------:R0:W2:Y:S01]  /*1180*/  F2I.FTZ.U32.TRUNC.NTZ R13, R12 ;  /* 0x0000000c000d7305 */ /* 0x0000a2000021f000 */
[----:B------:R-:W-:Y:S02]  /*1190*/  IABS R219, R14 ;  /* 0x0000000e00db7213 */ /* 0x000fe40000000000 */
[----:B------:R-:W-:Y:S01]  /*11a0*/  IABS R213, R189 ;  /* 0x000000bd00d57213 */ /* 0x000fe20000000000 */
[----:B-1----:R-:W-:Y:S01]  /*11b0*/  VIADD R10, R9, 0xffffffe ;  /* 0x0ffffffe090a7836 */ /* 0x002fe20000000000 */
[----:B------:R-:W-:-:S02]  /*11c0*/  IABS R215, R190 ;  /* 0x000000be00d77213 */ /* 0x000fc40000000000 */
[----:B------:R-:W-:Y:S01]  /*11d0*/  IABS R211, R188 ;  /* 0x000000bc00d37213 */ /* 0x000fe20000000000 */
[----:B------:R1:W3:Y:S01]  /*11e0*/  F2I.FTZ.U32.TRUNC.NTZ R11, R10 ;  /* 0x0000000a000b7305 */ /* 0x0002e2000021f000 */
[----:B0-----:R-:W-:Y:S01]  /*11f0*/  IMAD.MOV.U32 R12, RZ, RZ, RZ ;  /* 0x000000ffff0c7224 */ /* 0x001fe200078e00ff */
[----:B------:R-:W-:Y:S02]  /*1200*/  IABS R209, R186 ;  /* 0x000000ba00d17213 */ /* 0x000fe40000000000 */
[----:B------:R-:W-:Y:S02]  /*1210*/  IABS R207, R187 ;  /* 0x000000bb00cf7213 */ /* 0x000fe40000000000 */
[----:B------:R-:W-:Y:S01]  /*1220*/  IABS R205, R183 ;  /* 0x000000b700cd7213 */ /* 0x000fe20000000000 */
[----:B--2---:R-:W-:Y:S01]  /*1230*/  IMAD.MOV R25, RZ, RZ, -R13 ;  /* 0x000000ffff197224 */ /* 0x004fe200078e0a0d */
[----:B------:R-:W-:Y:S01]  /*1240*/  IABS R203, R185 ;  /* 0x000000b900cb7213 */ /* 0x000fe20000000000 */
[----:B-1----:R-:W-:Y:S01]  /*1250*/  IMAD.MOV.U32 R10, RZ, RZ, RZ ;  /* 0x000000ffff0a7224 */ /* 0x002fe200078e00ff */
[----:B------:R-:W-:Y:S01]  /*1260*/  IABS R201, R184 ;  /* 0x000000b800c97213 */ /* 0x000fe20000000000 */
[----:B------:R-:W-:Y:S01]  /*1270*/  IMAD R25, R25, R24, RZ ;  /* 0x0000001819197224 */ /* 0x000fe200078e02ff */
[----:B------:R-:W-:-:S02]  /*1280*/  IABS R27, R147 ;  /* 0x00000093001b7213 */ /* 0x000fc40000000000 */
[----:B------:R-:W-:Y:S01]  /*1290*/  IABS R29, R149 ;  /* 0x00000095001d7213 */ /* 0x000fe20000000000 */
[----:B------:R-:W-:Y:S01]  /*12a0*/  IMAD.HI.U32 R13, R13, R25, R12 ;  /* 0x000000190d0d7227 */ /* 0x000fe200078e000c */
[----:B------:R-:W-:Y:S02]  /*12b0*/  IABS R31, R109 ;  /* 0x0000006d001f7213 */ /* 0x000fe40000000000 */
[----:B------:R-:W-:Y:S01]  /*12c0*/  IABS R33, R99 ;  /* 0x0000006300217213 */ /* 0x000fe20000000000 */
[----:B---3--:R-:W-:Y:S01]  /*12d0*/  IMAD.MOV R9, RZ, RZ, -R11 ;  /* 0x000000ffff097224 */ /* 0x008fe200078e0a0b */
[----:B------:R-:W-:Y:S01]  /*12e0*/  IABS R87, R91 ;  /* 0x0000005b00577213 */ /* 0x000fe20000000000 */
[----:B------:R-:W-:Y:S01]  /*12f0*/  IMAD.HI.U32 R13, R13, R3, RZ ;  /* 0x000000030d0d7227 */ /* 0x000fe200078e00ff */
[----:B------:R-:W-:Y:S02]  /*1300*/  IABS R85, R166 ;  /* 0x000000a600557213 */ /* 0x000fe40000000000 */
[----:B------:R-:W-:Y:S01]  /*1310*/  IABS R83, R89 ;  /* 0x0000005900537213 */ /* 0x000fe20000000000 */
[----:B------:R-:W-:Y:S01]  /*1320*/  IMAD.MOV R13, RZ, RZ, -R13 ;  /* 0x000000ffff0d7224 */ /* 0x000fe200078e0a0d */
[----:B------:R-:W-:Y:S01]  /*1330*/  IABS R81, R160 ;  /* 0x000000a000517213 */ /* 0x000fe20000000000 */
[----:B------:R-:W-:Y:S01]  /*1340*/  IMAD R9, R9, R6, RZ ;  /* 0x0000000609097224 */ /* 0x000fe200078e02ff */
[----:B------:R-:W-:Y:S01]  /*1350*/  IABS R79, R162 ;  /* 0x000000a2004f7213 */ /* 0x000fe20000000000 */
[----:B------:R-:W-:Y:S01]  /*1360*/  IMAD R3, R24, R13, R3 ;  /* 0x0000000d18037224 */ /* 0x000fe200078e0203 */
[----:B------:R-:W-:Y:S01]  /*1370*/  IABS R77, R164 ;  /* 0x000000a4004d7213 */ /* 0x000fe20000000000 */
[----:B------:R-:W-:Y:S01]  /*1380*/  IMAD.HI.U32 R9, R11, R9, R10 ;  /* 0x000000090b097227 */ /* 0x000fe200078e000a */
[----:B------:R-:W-:-:S02]  /*1390*/  IABS R75, R150 ;  /* 0x00000096004b7213 */ /* 0x000fc40000000000 */
[----:B------:R-:W-:Y:S02]  /*13a0*/  ISETP.GT.U32.AND P0, PT, R24, R3, PT ;  /* 0x000000031800720c */ /* 0x000fe40003f04070 */
[----:B------:R-:W-:Y:S01]  /*13b0*/  IABS R73, R152 ;  /* 0x0000009800497213 */ /* 0x000fe20000000000 */
[C---:B------:R-:W-:Y:S01]  /*13c0*/  IMAD.HI.U32 R12, R9.reuse, R245, RZ ;  /* 0x000000f5090c7227 */ /* 0x040fe200078e00ff */
[----:B------:R-:W-:Y:S02]  /*13d0*/  IABS R71, R154 ;  /* 0x0000009a00477213 */ /* 0x000fe40000000000 */
[----:B------:R-:W-:Y:S01]  /*13e0*/  IABS R67, R148 ;  /* 0x0000009400437213 */ /* 0x000fe20000000000 */
[----:B------:R-:W-:Y:S01]  /*13f0*/  IMAD.HI.U32 R10, R9, R217, RZ ;  /* 0x000000d9090a7227 */ /* 0x000fe200078e00ff */
[----:B------:R-:W-:Y:S02]  /*1400*/  IABS R69, R156 ;  /* 0x0000009c00457213 */ /* 0x000fe40000000000 */
[----:B------:R-:W-:Y:S01]  /*1410*/  IABS R61, R146 ;  /* 0x00000092003d7213 */ /* 0x000fe20000000000 */
[----:B------:R-:W-:Y:S01]  /*1420*/  IMAD.MOV R12, RZ, RZ, -R12 ;  /* 0x000000ffff0c7224 */ /* 0x000fe200078e0a0c */
[----:B------:R-:W-:Y:S01]  /*1430*/  IABS R65, R142 ;  /* 0x0000008e00417213 */ /* 0x000fe20000000000 */
[----:B------:R-:W-:Y:S01]  /*1440*/  @!P0 IMAD.IADD R3, R3, 0x1, -R24 ;  /* 0x0000000103038824 */ /* 0x000fe200078e0a18 */
[----:B------:R-:W-:Y:S01]  /*1450*/  IABS R63, R144 ;  /* 0x00000090003f7213 */ /* 0x000fe20000000000 */
[----:B------:R-:W-:Y:S01]  /*1460*/  IMAD.MOV R10, RZ, RZ, -R10 ;  /* 0x000000ffff0a7224 */ /* 0x000fe200078e0a0a */
[----:B------:R-:W-:Y:S01]  /*1470*/  IABS R59, R2 ;  /* 0x00000002003b7213 */ /* 0x000fe20000000000 */
[----:B------:R-:W-:Y:S01]  /*1480*/  IMAD R245, R6, R12, R245 ;  /* 0x0000000c06f57224 */ /* 0x000fe200078e02f5 */
[----:B------:R-:W-:Y:S01]  /*1490*/  ISETP.GT.U32.AND P6, PT, R24, R3, PT ;  /* 0x000000031800720c */ /* 0x000fe20003fc4070 */
[C---:B------:R-:W-:Y:S01]  /*14a0*/  IMAD R217, R6.reuse, R10, R217 ;  /* 0x0000000a06d97224 */ /* 0x040fe200078e02d9 */
[----:B------:R-:W-:Y:S01]  /*14b0*/  IABS R57, R140 ;  /* 0x0000008c00397213 */ /* 0x000fe20000000000 */
[----:B------:R-:W-:Y:S01]  /*14c0*/  IMAD.HI.U32 R10, R9, R227, RZ ;  /* 0x000000e3090a7227 */ /* 0x000fe200078e00ff */
[----:B------:R-:W-:-:S02]  /*14d0*/  ISETP.GT.U32.AND P0, PT, R6, R245, PT ;  /* 0x000000f50600720c */ /* 0x000fc40003f04070 */
[----:B------:R-:W-:Y:S01]  /*14e0*/  ISETP.GT.U32.AND P5, PT, R6, R217, PT ;  /* 0x000000d90600720c */ /* 0x000fe20003fa4070 */
[----:B------:R-:W-:Y:S01]  /*14f0*/  IMAD.HI.U32 R11, R9, R243, RZ ;  /* 0x000000f3090b7227 */ /* 0x000fe200078e00ff */
[----:B------:R-:W-:Y:S02]  /*1500*/  IABS R53, R138 ;  /* 0x0000008a00357213 */ /* 0x000fe40000000000 */
[----:B------:R-:W-:Y:S01]  /*1510*/  IABS R51, R132 ;  /* 0x0000008400337213 */ /* 0x000fe20000000000 */
[----:B------:R-:W-:Y:S01]  /*1520*/  IMAD.MOV R13, RZ, RZ, -R10 ;  /* 0x000000ffff0d7224 */ /* 0x000fe200078e0a0a */
[----:B------:R-:W-:Y:S01]  /*1530*/  IABS R49, R134 ;  /* 0x0000008600317213 */ /* 0x000fe20000000000 */
[----:B------:R-:W-:Y:S01]  /*1540*/  @!P6 IMAD.IADD R3, R3, 0x1, -R24 ;  /* 0x000000010303e824 */ /* 0x000fe200078e0a18 */
[----:B------:R-:W-:Y:S01]  /*1550*/  ISETP.NE.AND P6, PT, R158, RZ, PT ;  /* 0x000000ff9e00720c */ /* 0x000fe20003fc5270 */
[----:B------:R-:W-:Y:S01]  /*1560*/  IMAD.MOV R11, RZ, RZ, -R11 ;  /* 0x000000ffff0b7224 */ /* 0x000fe200078e0a0b */
[----:B------:R-:W-:Y:S01]  /*1570*/  IABS R24, R170 ;  /* 0x000000aa00187213 */ /* 0x000fe20000000000 */
[--C-:B------:R-:W-:Y:S01]  /*1580*/  @!P0 IMAD.IADD R245, R245, 0x1, -R6.reuse ;  /* 0x00000001f5f58824 */ /* 0x100fe200078e0a06 */
[----:B------:R-:W-:Y:S01]  /*1590*/  IABS R55, R136 ;  /* 0x0000008800377213 */ /* 0x000fe20000000000 */
[----:B------:R-:W-:Y:S01]  /*15a0*/  @!P5 IMAD.IADD R217, R217, 0x1, -R6 ;  /* 0x00000001d9d9d824 */ /* 0x000fe200078e0a06 */
[----:B------:R-:W-:Y:S01]  /*15b0*/  IABS R45, R126 ;  /* 0x0000007e002d7213 */ /* 0x000fe20000000000 */
[C---:B------:R-:W-:Y:S01]  /*15c0*/  IMAD R227, R6.reuse, R13, R227 ;  /* 0x0000000d06e37224 */ /* 0x040fe200078e02e3 */
[C---:B------:R-:W-:Y:S01]  /*15d0*/  ISETP.GT.U32.AND P5, PT, R6.reuse, R245, PT ;  /* 0x000000f50600720c */ /* 0x040fe20003fa4070 */
[C---:B------:R-:W-:Y:S01]  /*15e0*/  IMAD R243, R6.reuse, R11, R243 ;  /* 0x0000000b06f37224 */ /* 0x040fe200078e02f3 */
[----:B------:R-:W-:Y:S01]  /*15f0*/  ISETP.GT.U32.AND P0, PT, R6, R217, PT ;  /* 0x000000d90600720c */ /* 0x000fe20003f04070 */
[----:B------:R-:W-:Y:S01]  /*1600*/  IMAD.HI.U32 R11, R9, R231, RZ ;  /* 0x000000e7090b7227 */ /* 0x000fe200078e00ff */
[----:B------:R-:W-:-:S02]  /*1610*/  IABS R47, R130 ;  /* 0x00000082002f7213 */ /* 0x000fc40000000000 */
[----:B------:R-:W-:Y:S01]  /*1620*/  IABS R41, R124 ;  /* 0x0000007c00297213 */ /* 0x000fe20000000000 */
[C---:B------:R-:W-:Y:S01]  /*1630*/  IMAD.HI.U32 R12, R9.reuse, R241, RZ ;  /* 0x000000f1090c7227 */ /* 0x040fe200078e00ff */
[----:B------:R-:W-:Y:S02]  /*1640*/  IABS R39, R122 ;  /* 0x0000007a00277213 */ /* 0x000fe40000000000 */
[----:B------:R-:W-:Y:S01]  /*1650*/  IABS R43, R128 ;  /* 0x00000080002b7213 */ /* 0x000fe20000000000 */
[----:B------:R-:W-:Y:S01]  /*1660*/  @!P2 IMAD.MOV R3, RZ, RZ, -R3 ;  /* 0x000000ffff03a224 */ /* 0x000fe200078e0a03 */
[----:B------:R-:W-:Y:S01]  /*1670*/  @!P6 LOP3.LUT R3, RZ, R158, RZ, 0x33, !PT ;  /* 0x0000009eff03e212 */ /* 0x000fe200078e33ff */
[----:B------:R-:W-:Y:S01]  /*1680*/  IMAD.MOV R11, RZ, RZ, -R11 ;  /* 0x000000ffff0b7224 */ /* 0x000fe200078e0a0b */
[C---:B------:R-:W-:Y:S01]  /*1690*/  ISETP.GT.U32.AND P6, PT, R6.reuse, R227, PT ;  /* 0x000000e30600720c */ /* 0x040fe20003fc4070 */
[----:B------:R-:W-:Y:S01]  /*16a0*/  IMAD.HI.U32 R10, R9, R237, RZ ;  /* 0x000000ed090a7227 */ /* 0x000fe200078e00ff */
[----:B------:R-:W-:-:S02]  /*16b0*/  ISETP.GT.U32.AND P2, PT, R6, R243, PT ;  /* 0x000000f30600720c */ /* 0x000fc40003f44070 */
[----:B------:R-:W-:Y:S01]  /*16c0*/  IABS R37, R118 ;  /* 0x0000007600257213 */ /* 0x000fe20000000000 */
[----:B------:R-:W-:Y:S01]  /*16d0*/  IMAD.MOV R12, RZ, RZ, -R12 ;  /* 0x000000ffff0c7224 */ /* 0x000fe200078e0a0c */
[----:B------:R-:W-:Y:S01]  /*16e0*/  IABS R35, R120 ;  /* 0x0000007800237213 */ /* 0x000fe20000000000 */
[C---:B------:R-:W-:Y:S01]  /*16f0*/  IMAD R231, R6.reuse, R11, R231 ;  /* 0x0000000b06e77224 */ /* 0x040fe200078e02e7 */
[----:B------:R-:W-:Y:S01]  /*1700*/  IABS R229, R98 ;  /* 0x0000006200e57213 */ /* 0x000fe20000000000 */
[----:B------:R-:W-:Y:S01]  /*1710*/  IMAD.MOV R10, RZ, RZ, -R10 ;  /* 0x000000ffff0a7224 */ /* 0x000fe200078e0a0a */
[----:B------:R-:W-:Y:S01]  /*1720*/  IABS R239, R100 ;  /* 0x0000006400ef7213 */ /* 0x000fe20000000000 */
[C---:B------:R-:W-:Y:S01]  /*1730*/  IMAD R241, R6.reuse, R12, R241 ;  /* 0x0000000c06f17224 */ /* 0x040fe200078e02f1 */
[----:B------:R-:W-:Y:S01]  /*1740*/  IABS R249, R102 ;  /* 0x0000006600f97213 */ /* 0x000fe20000000000 */
[C---:B------:R-:W-:Y:S01]  /*1750*/  IMAD R237, R6.reuse, R10, R237 ;  /* 0x0000000a06ed7224 */ /* 0x040fe200078e02ed */
[----:B------:R-:W-:Y:S01]  /*1760*/  IABS R251, R104 ;  /* 0x0000006800fb7213 */ /* 0x000fe20000000000 */
[--C-:B------:R-:W-:Y:S01]  /*1770*/  @!P5 IMAD.IADD R245, R245, 0x1, -R6.reuse ;  /* 0x00000001f5f5d824 */ /* 0x100fe200078e0a06 */
[C---:B------:R-:W-:Y:S01]  /*1780*/  ISETP.GT.U32.AND P5, PT, R6.reuse, R231, PT ;  /* 0x000000e70600720c */ /* 0x040fe20003fa4070 */
[--C-:B------:R-:W-:Y:S01]  /*1790*/  @!P0 IMAD.IADD R217, R217, 0x1, -R6.reuse ;  /* 0x00000001d9d98824 */ /* 0x100fe200078e0a06 */
[C---:B------:R-:W-:Y:S01]  /*17a0*/  ISETP.GT.U32.AND P0, PT, R6.reuse, R241, PT ;  /* 0x000000f10600720c */ /* 0x040fe20003f04070 */
[--C-:B------:R-:W-:Y:S01]  /*17b0*/  @!P6 IMAD.IADD R227, R227, 0x1, -R6.reuse ;  /* 0x00000001e3e3e824 */ /* 0x100fe200078e0a06 */
[----:B------:R-:W-:Y:S01]  /*17c0*/  ISETP.GT.U32.AND P6, PT, R6, R237, PT ;  /* 0x000000ed0600720c */ /* 0x000fe20003fc4070 */
[----:B------:R-:W-:Y:S01]  /*17d0*/  @!P2 IMAD.IADD R243, R243, 0x1, -R6 ;  /* 0x00000001f3f3a824 */ /* 0x000fe200078e0a06 */
[----:B------:R-:W-:Y:S01]  /*17e0*/  ISETP.GE.AND P2, PT, R0, RZ, PT ;  /* 0x000000ff0000720c */ /* 0x000fe20003f46270 */
[----:B------:R-:W-:Y:S01]  /*17f0*/  IMAD.HI.U32 R10, R9, R247, RZ ;  /* 0x000000f7090a7227 */ /* 0x000fe200078e00ff */
[----:B------:R-:W-:-:S02]  /*1800*/  IABS R26, R92 ;  /* 0x0000005c001a7213 */ /* 0x000fc40000000000 */
[----:B------:R-:W-:Y:S01]  /*1810*/  IABS R28, R94 ;  /* 0x0000005e001c7213 */ /* 0x000fe20000000000 */
[----:B------:R-:W-:Y:S02]  /*1820*/  IMAD.MOV R12, RZ, RZ, -R10 ;  /* 0x000000ffff0c7224 */ /* 0x000fe400078e0a0a */
[--C-:B------:R-:W-:Y:S01]  /*1830*/  @!P5 IMAD.IADD R231, R231, 0x1, -R6.reuse ;  /* 0x00000001e7e7d824 */ /* 0x100fe200078e0a06 */
[C---:B------:R-:W-:Y:S01]  /*1840*/  ISETP.GT.U32.AND P5, PT, R6.reuse, R243, PT ;  /* 0x000000f30600720c */ /* 0x040fe20003fa4070 */
[--C-:B------:R-:W-:Y:S02]  /*1850*/  @!P0 IMAD.IADD R241, R241, 0x1, -R6.reuse ;  /* 0x00000001f1f18824 */ /* 0x100fe400078e0a06 */
[----:B------:R-:W-:Y:S01]  /*1860*/  @!P6 IMAD.IADD R237, R237, 0x1, -R6 ;  /* 0x00000001edede824 */ /* 0x000fe200078e0a06 */
[C---:B------:R-:W-:Y:S01]  /*1870*/  ISETP.GT.U32.AND P0, PT, R6.reuse, R231, PT ;  /* 0x000000e70600720c */ /* 0x040fe20003f04070 */
[----:B------:R-:W-:Y:S01]  /*1880*/  IMAD.HI.U32 R10, R9, R233, RZ ;  /* 0x000000e9090a7227 */ /* 0x000fe200078e00ff */
[----:B------:R-:W-:-:S03]  /*1890*/  ISETP.GT.U32.AND P6, PT, R6, R241, PT ;  /* 0x000000f10600720c */ /* 0x000fc60003fc4070 */
[C---:B------:R-:W-:Y:S02]  /*18a0*/  IMAD R247, R6.reuse, R12, R247 ;  /* 0x0000000c06f77224 */ /* 0x040fe400078e02f7 */
[----:B------:R-:W-:Y:S02]  /*18b0*/  IMAD.MOV R10, RZ, RZ, -R10 ;  /* 0x000000ffff0a7224 */ /* 0x000fe400078e0a0a */
[----:B------:R-:W-:Y:S01]  /*18c0*/  @!P2 IMAD.MOV R245, RZ, RZ, -R245 ;  /* 0x000000fffff5a224 */ /* 0x000fe200078e0af5 */
[C---:B------:R-:W-:Y:S01]  /*18d0*/  ISETP.GT.U32.AND P2, PT, R6.reuse, R227, PT ;  /* 0x000000e30600720c */ /* 0x040fe20003f44070 */
[C---:B------:R-:W-:Y:S02]  /*18e0*/  IMAD R233, R6.reuse, R10, R233 ;  /* 0x0000000a06e97224 */ /* 0x040fe400078e02e9 */
[----:B------:R-:W-:Y:S01]  /*18f0*/  @!P5 IMAD.IADD R243, R243, 0x1, -R6 ;  /* 0x00000001f3f3d824 */ /* 0x000fe200078e0a06 */
[----:B------:R-:W-:Y:S01]  /*1900*/  ISETP.GT.U32.AND P5, PT, R6, R247, PT ;  /* 0x000000f70600720c */ /* 0x000fe20003fa4070 */
[----:B------:R-:W-:-:S04]  /*1910*/  IMAD.HI.U32 R11, R9, R235, RZ ;  /* 0x000000eb090b7227 */ /* 0x000fc800078e00ff */
[----:B------:R-:W-:Y:S01]  /*1920*/  @!P6 IMAD.IADD R241, R241, 0x1, -R6 ;  /* 0x00000001f1f1e824 */ /* 0x000fe200078e0a06 */
[----:B------:R-:W-:Y:S01]  /*1930*/  ISETP.GT.U32.AND P6, PT, R6, R233, PT ;  /* 0x000000e90600720c */ /* 0x000fe20003fc4070 */
[----:B------:R-:W-:Y:S02]  /*1940*/  IMAD.MOV R11, RZ, RZ, -R11 ;  /* 0x000000ffff0b7224 */ /* 0x000fe400078e0a0b */
[----:B------:R-:W-:-:S04]  /*1950*/  IMAD.HI.U32 R10, R9, R225, RZ ;  /* 0x000000e1090a7227 */ /* 0x000fc800078e00ff */
[C---:B------:R-:W-:Y:S02]  /*1960*/  IMAD R235, R6.reuse, R11, R235 ;  /* 0x0000000b06eb7224 */ /* 0x040fe400078e02eb */
[--C-:B------:R-:W-:Y:S02]  /*1970*/  @!P2 IMAD.IADD R227, R227, 0x1, -R6.reuse ;  /* 0x00000001e3e3a824 */ /* 0x100fe400078e0a06 */
[--C-:B------:R-:W-:Y:S01]  /*1980*/  @!P0 IMAD.IADD R231, R231, 0x1, -R6.reuse ;  /* 0x00000001e7e78824 */ /* 0x100fe200078e0a06 */
[C---:B------:R-:W-:Y:S01]  /*1990*/  ISETP.GT.U32.AND P2, PT, R6.reuse, R235, PT ;  /* 0x000000eb0600720c */ /* 0x040fe20003f44070 */
[----:B------:R-:W-:Y:S01]  /*19a0*/  @!P5 IMAD.IADD R247, R247, 0x1, -R6 ;  /* 0x00000001f7f7d824 */ /* 0x000fe200078e0a06 */
[----:B------:R-:W-:Y:S01]  /*19b0*/  ISETP.GE.AND P0, PT, R199, RZ, PT ;  /* 0x000000ffc700720c */ /* 0x000fe20003f06270 */
[----:B------:R-:W-:Y:S01]  /*19c0*/  @!P3 IMAD.MOV R217, RZ, RZ, -R217 ;  /* 0x000000ffffd9b224 */ /* 0x000fe200078e0ad9 */
[----:B------:R-:W-:Y:S01]  /*19d0*/  ISETP.GT.U32.AND P3, PT, R6, R237, PT ;  /* 0x000000ed0600720c */ /* 0x000fe20003f64070 */
[----:B------:R-:W-:Y:S01]  /*19e0*/  IMAD.MOV R10, RZ, RZ, -R10 ;  /* 0x000000ffff0a7224 */ /* 0x000fe200078e0a0a */
[----:B------:R-:W-:Y:S01]  /*19f0*/  ISETP.GE.AND P5, PT, R196, RZ, PT ;  /* 0x000000ffc400720c */ /* 0x000fe20003fa6270 */
[----:B------:R-:W-:Y:S01]  /*1a00*/  @!P6 IMAD.IADD R233, R233, 0x1, -R6 ;  /* 0x00000001e9e9e824 */ /* 0x000fe200078e0a06 */
[C---:B------:R-:W-:Y:S01]  /*1a10*/  ISETP.GT.U32.AND P6, PT, R6.reuse, R247, PT ;  /* 0x000000f70600720c */ /* 0x040fe20003fc4070 */
[----:B------:R-:W-:Y:S01]  /*1a20*/  IMAD R225, R6, R10, R225 ;  /* 0x0000000a06e17224 */ /* 0x000fe200078e02e1 */
[----:B------:R-:W-:Y:S01]  /*1a30*/  IABS R199, R182 ;  /* 0x000000b600c77213 */ /* 0x000fe20000000000 */
[----:B------:R-:W-:-:S04]  /*1a40*/  IMAD.HI.U32 R11, R9, R223, RZ ;  /* 0x000000df090b7227 */ /* 0x000fc800078e00ff */
[----:B------:R-:W-:Y:S01]  /*1a50*/  @!P1 IMAD.MOV R227, RZ, RZ, -R227 ;  /* 0x000000ffffe39224 */ /* 0x000fe200078e0ae3 */
[----:B------:R-:W-:Y:S01]  /*1a60*/  ISETP.GT.U32.AND P1, PT, R6, R225, PT ;  /* 0x000000e10600720c */ /* 0x000fe20003f24070 */
[----:B------:R-:W-:Y:S02]  /*1a70*/  IMAD.MOV R11, RZ, RZ, -R11 ;  /* 0x000000ffff0b7224 */ /* 0x000fe400078e0a0b */
[--C-:B------:R-:W-:Y:S01]  /*1a80*/  @!P2 IMAD.IADD R235, R235, 0x1, -R6.reuse ;  /* 0x00000001ebeba824 */ /* 0x100fe200078e0a06 */
[----:B------:R-:W-:Y:S01]  /*1a90*/  ISETP.GE.AND P2, PT, R198, RZ, PT ;  /* 0x000000ffc600720c */ /* 0x000fe20003f46270 */
[----:B------:R-:W-:Y:S01]  /*1aa0*/  @!P0 IMAD.MOV R231, RZ, RZ, -R231 ;  /* 0x000000ffffe78224 */ /* 0x000fe200078e0ae7 */
[C---:B------:R-:W-:Y:S01]  /*1ab0*/  ISETP.GT.U32.AND P0, PT, R6.reuse, R233, PT ;  /* 0x000000e90600720c */ /* 0x040fe20003f04070 */
[--C-:B------:R-:W-:Y:S01]  /*1ac0*/  @!P3 IMAD.IADD R237, R237, 0x1, -R6.reuse ;  /* 0x00000001ededb824 */ /* 0x100fe200078e0a06 */
[----:B------:R-:W-:Y:S01]  /*1ad0*/  ISETP.GE.AND P3, PT, R197, RZ, PT ;  /* 0x000000ffc500720c */ /* 0x000fe20003f66270 */
[C---:B------:R-:W-:Y:S01]  /*1ae0*/  IMAD R223, R6.reuse, R11, R223 ;  /* 0x0000000b06df7224 */ /* 0x040fe200078e02df */
[----:B------:R-:W-:Y:S01]  /*1af0*/  IABS R197, R180 ;  /* 0x000000b400c57213 */ /* 0x000fe20000000000 */
[----:B------:R-:W-:Y:S01]  /*1b00*/  @!P4 IMAD.MOV R243, RZ, RZ, -R243 ;  /* 0x000000fffff3c224 */ /* 0x000fe200078e0af3 */
[----:B------:R-:W-:Y:S01]  /*1b10*/  ISETP.GT.U32.AND P4, PT, R6, R235, PT ;  /* 0x000000eb0600720c */ /* 0x000fe20003f84070 */
[----:B------:R-:W-:Y:S01]  /*1b20*/  @!P6 IMAD.IADD R247, R247, 0x1, -R6 ;  /* 0x00000001f7f7e824 */ /* 0x000fe200078e0a06 */
[----:B------:R-:W-:Y:S01]  /*1b30*/  ISETP.GE.AND P6, PT, R191, RZ, PT ;  /* 0x000000ffbf00720c */ /* 0x000fe20003fc6270 */
[----:B------:R-:W-:Y:S01]  /*1b40*/  IMAD.HI.U32 R10, R9, R221, RZ ;  /* 0x000000dd090a7227 */ /* 0x000fe200078e00ff */
[----:B------:R-:W-:-:S03]  /*1b50*/  IABS R191, R178 ;  /* 0x000000b200bf7213 */ /* 0x000fc60000000000 */
[----:B------:R-:W-:Y:S01]  /*1b60*/  @!P5 IMAD.MOV R237, RZ, RZ, -R237 ;  /* 0x000000ffffedd224 */ /* 0x000fe200078e0aed */
[----:B------:R-:W-:Y:S01]  /*1b70*/  ISETP.GT.U32.AND P5, PT, R6, R223, PT ;  /* 0x000000df0600720c */ /* 0x000fe20003fa4070 */
[----:B------:R-:W-:Y:S02]  /*1b80*/  IMAD.MOV R10, RZ, RZ, -R10 ;  /* 0x000000ffff0a7224 */ /* 0x000fe400078e0a0a */
[--C-:B------:R-:W-:Y:S01]  /*1b90*/  @!P1 IMAD.IADD R225, R225, 0x1, -R6.reuse ;  /* 0x00000001e1e19824 */ /* 0x100fe200078e0a06 */
[----:B------:R-:W-:Y:S01]  /*1ba0*/  ISETP.GE.AND P1, PT, R194, RZ, PT ;  /* 0x000000ffc200720c */ /* 0x000fe20003f26270 */
[--C-:B------:R-:W-:Y:S01]  /*1bb0*/  @!P0 IMAD.IADD R233, R233, 0x1, -R6.reuse ;  /* 0x00000001e9e98824 */ /* 0x100fe200078e0a06 */
[----:B------:R-:W-:Y:S01]  /*1bc0*/  ISETP.GE.AND P0, PT, R193, RZ, PT ;  /* 0x000000ffc100720c */ /* 0x000fe20003f06270 */
[C---:B------:R-:W-:Y:S01]  /*1bd0*/  IMAD R221, R6.reuse, R10, R221 ;  /* 0x0000000a06dd7224 */ /* 0x040fe200078e02dd */
[----:B------:R-:W-:Y:S01]  /*1be0*/  IABS R193, R177 ;  /* 0x000000b100c17213 */ /* 0x000fe20000000000 */
[----:B------:R-:W-:Y:S01]  /*1bf0*/  @!P2 IMAD.MOV R247, RZ, RZ, -R247 ;  /* 0x000000fffff7a224 */ /* 0x000fe200078e0af7 */
[----:B------:R-:W-:Y:S01]  /*1c00*/  ISETP.GT.U32.AND P2, PT, R6, R225, PT ;  /* 0x000000e10600720c */ /* 0x000fe20003f44070 */
[--C-:B------:R-:W-:Y:S01]  /*1c10*/  @!P4 IMAD.IADD R235, R235, 0x1, -R6.reuse ;  /* 0x00000001ebebc824 */ /* 0x100fe200078e0a06 */
[----:B------:R-:W-:Y:S01]  /*1c20*/  ISETP.GE.AND P4, PT, R192, RZ, PT ;  /* 0x000000ffc000720c */ /* 0x000fe20003f86270 */
[----:B------:R-:W-:Y:S01]  /*1c30*/  @!P6 IMAD.MOV R233, RZ, RZ, -R233 ;  /* 0x000000ffffe9e224 */ /* 0x000fe200078e0ae9 */
[----:B------:R-:W-:Y:S01]  /*1c40*/  ISETP.GT.U32.AND P6, PT, R6, R221, PT ;  /* 0x000000dd0600720c */ /* 0x000fe20003fc4070 */
[----:B------:R-:W-:-:S02]  /*1c50*/  @!P5 IMAD.IADD R223, R223, 0x1, -R6 ;  /* 0x00000001dfdfd824 */ /* 0x000fc400078e0a06 */
[----:B------:R-:W-:-:S03]  /*1c60*/  IMAD.HI.U32 R10, R9, R219, RZ ;  /* 0x000000db090a7227 */ /* 0x000fc600078e00ff */
[----:B------:R-:W-:Y:S01]  /*1c70*/  ISETP.GT.U32.AND P5, PT, R6, R223, PT ;  /* 0x000000df0600720c */ /* 0x000fe20003fa4070 */
[----:B------:R-:W-:Y:S02]  /*1c80*/  IMAD.MOV R12, RZ, RZ, -R10 ;  /* 0x000000ffff0c7224 */ /* 0x000fe400078e0a0a */
[----:B------:R-:W-:-:S04]  /*1c90*/  IMAD.HI.U32 R10, R9, R213, RZ ;  /* 0x000000d5090a7227 */ /* 0x000fc800078e00ff */
[----:B------:R-:W-:Y:S01]  /*1ca0*/  @!P2 IMAD.IADD R225, R225, 0x1, -R6 ;  /* 0x00000001e1e1a824 */ /* 0x000fe200078e0a06 */
[----:B------:R-:W-:Y:S01]  /*1cb0*/  ISETP.GE.AND P2, PT, R190, RZ, PT ;  /* 0x000000ffbe00720c */ /* 0x000fe20003f46270 */
[----:B------:R-:W-:Y:S02]  /*1cc0*/  IMAD R219, R6, R12, R219 ;  /* 0x0000000c06db7224 */ /* 0x000fe400078e02db */
[----:B------:R-:W-:Y:S02]  /*1cd0*/  IMAD.MOV R10, RZ, RZ, -R10 ;  /* 0x000000ffff0a7224 */ /* 0x000fe400078e0a0a */
[----:B------:R-:W-:-:S04]  /*1ce0*/  IMAD.HI.U32 R11, R9, R215, RZ ;  /* 0x000000d7090b7227 */ /* 0x000fc800078e00ff */
[----:B------:R-:W-:Y:S02]  /*1cf0*/  @!P6 IMAD.IADD R221, R221, 0x1, -R6 ;  /* 0x00000001dddde824 */ /* 0x000fe400078e0a06 */
[----:B------:R-:W-:Y:S01]  /*1d00*/  @!P4 IMAD.MOV R225, RZ, RZ, -R225 ;  /* 0x000000ffffe1c224 */ /* 0x000fe200078e0ae1 */
[C---:B------:R-:W-:Y:S01]  /*1d10*/  ISETP.GT.U32.AND P4, PT, R6.reuse, R219, PT ;  /* 0x000000db0600720c */ /* 0x040fe20003f84070 */
[C---:B------:R-:W-:Y:S01]  /*1d20*/  IMAD R213, R6.reuse, R10, R213 ;  /* 0x0000000a06d57224 */ /* 0x040fe200078e02d5 */
[----:B------:R-:W-:Y:S01]  /*1d30*/  ISETP.GT.U32.AND P6, PT, R6, R221, PT ;  /* 0x000000dd0600720c */ /* 0x000fe20003fc4070 */
[----:B------:R-:W-:Y:S02]  /*1d40*/  IMAD.MOV R11, RZ, RZ, -R11 ;  /* 0x000000ffff0b7224 */ /* 0x000fe400078e0a0b */
[----:B------:R-:W-:-:S04]  /*1d50*/  IMAD.HI.U32 R10, R9, R211, RZ ;  /* 0x000000d3090a7227 */ /* 0x000fc800078e00ff */
[----:B------:R-:W-:Y:S01]  /*1d60*/  @!P5 IMAD.IADD R223, R223, 0x1, -R6 ;  /* 0x00000001dfdfd824 */ /* 0x000fe200078e0a06 */
[----:B------:R-:W-:Y:S01]  /*1d70*/  ISETP.GE.AND P5, PT, R189, RZ, PT ;  /* 0x000000ffbd00720c */ /* 0x000fe20003fa6270 */
[C---:B------:R-:W-:Y:S01]  /*1d80*/  IMAD R215, R6.reuse, R11, R215 ;  /* 0x0000000b06d77224 */ /* 0x040fe200078e02d7 */
[----:B------:R-:W-:Y:S01]  /*1d90*/  IABS R189, R179 ;  /* 0x000000b300bd7213 */ /* 0x000fe20000000000 */
[----:B------:R-:W-:Y:S02]  /*1da0*/  IMAD.MOV R10, RZ, RZ, -R10 ;  /* 0x000000ffff0a7224 */ /* 0x000fe400078e0a0a */
[----:B------:R-:W-:Y:S01]  /*1db0*/  @!P0 IMAD.MOV R223, RZ, RZ, -R223 ;  /* 0x000000ffffdf8224 */ /* 0x000fe200078e0adf */
[C---:B------:R-:W-:Y:S01]  /*1dc0*/  ISETP.GT.U32.AND P0, PT, R6.reuse, R215, PT ;  /* 0x000000d70600720c */ /* 0x040fe20003f04070 */
[----:B------:R-:W-:Y:S02]  /*1dd0*/  IMAD R211, R6, R10, R211 ;  /* 0x0000000a06d37224 */ /* 0x000fe400078e02d3 */
[----:B------:R-:W-:-:S02]  /*1de0*/  @!P4 IMAD.IADD R219, R219, 0x1, -R6 ;  /* 0x00000001dbdbc824 */ /* 0x000fc400078e0a06 */
[----:B------:R-:W-:Y:S01]  /*1df0*/  @!P6 IMAD.IADD R221, R221, 0x1, -R6 ;  /* 0x00000001dddde824 */ /* 0x000fe200078e0a06 */
[C---:B------:R-:W-:Y:S01]  /*1e00*/  ISETP.GT.U32.AND P4, PT, R6.reuse, R211, PT ;  /* 0x000000d30600720c */ /* 0x040fe20003f84070 */
[----:B------:R-:W-:Y:S01]  /*1e10*/  IMAD.HI.U32 R10, R9, R209, RZ ;  /* 0x000000d1090a7227 */ /* 0x000fe200078e00ff */
[----:B------:R-:W-:-:S03]  /*1e20*/  ISETP.GT.U32.AND P6, PT, R6, R213, PT ;  /* 0x000000d50600720c */ /* 0x000fc60003fc4070 */
[----:B------:R-:W-:Y:S02]  /*1e30*/  @!P1 IMAD.MOV R221, RZ, RZ, -R221 ;  /* 0x000000ffffdd9224 */ /* 0x000fe400078e0add */
[----:B------:R-:W-:Y:S01]  /*1e40*/  @!P0 IMAD.IADD R215, R215, 0x1, -R6 ;  /* 0x00000001d7d78824 */ /* 0x000fe200078e0a06 */
[C---:B------:R-:W-:Y:S01]  /*1e50*/  ISETP.GT.U32.AND P0, PT, R6.reuse, R219, PT ;  /* 0x000000db0600720c */ /* 0x040fe20003f04070 */
[----:B------:R-:W-:Y:S02]  /*1e60*/  IMAD.MOV R10, RZ, RZ, -R10 ;  /* 0x000000ffff0a7224 */ /* 0x000fe400078e0a0a */
[----:B------:R-:W-:Y:S01]  /*1e70*/  IMAD.HI.U32 R11, R9, R207, RZ ;  /* 0x000000cf090b7227 */ /* 0x000fe200078e00ff */
[----:B------:R-:W-:-:S03]  /*1e80*/  ISETP.GT.U32.AND P1, PT, R6, R215, PT ;  /* 0x000000d70600720c */ /* 0x000fc60003f24070 */
[--C-:B------:R-:W-:Y:S02]  /*1e90*/  @!P4 IMAD.IADD R211, R211, 0x1, -R6.reuse ;  /* 0x00000001d3d3c824 */ /* 0x100fe400078e0a06 */
[----:B------:R-:W-:Y:S02]  /*1ea0*/  @!P6 IMAD.IADD R213, R213, 0x1, -R6 ;  /* 0x00000001d5d5e824 */ /* 0x000fe400078e0a06 */
[C---:B------:R-:W-:Y:S01]  /*1eb0*/  IMAD R209, R6.reuse, R10, R209 ;  /* 0x0000000a06d17224 */ /* 0x040fe200078e02d1 */
[C---:B------:R-:W-:Y:S01]  /*1ec0*/  ISETP.GT.U32.AND P4, PT, R6.reuse, R211, PT ;  /* 0x000000d30600720c */ /* 0x040fe20003f84070 */
[----:B------:R-:W-:Y:S01]  /*1ed0*/  IMAD.MOV R11, RZ, RZ, -R11 ;  /* 0x000000ffff0b7224 */ /* 0x000fe200078e0a0b */
[----:B------:R-:W-:Y:S01]  /*1ee0*/  ISETP.GT.U32.AND P6, PT, R6, R213, PT ;  /* 0x000000d50600720c */ /* 0x000fe20003fc4070 */
[----:B------:R-:W-:-:S04]  /*1ef0*/  IMAD.HI.U32 R10, R9, R205, RZ ;  /* 0x000000cd090a7227 */ /* 0x000fc800078e00ff */
[C---:B------:R-:W-:Y:S02]  /*1f00*/  IMAD R207, R6.reuse, R11, R207 ;  /* 0x0000000b06cf7224 */ /* 0x040fe400078e02cf */
[----:B------:R-:W-:Y:S02]  /*1f10*/  IMAD.MOV R10, RZ, RZ, -R10 ;  /* 0x000000ffff0a7224 */ /* 0x000fe400078e0a0a */
[--C-:B------:R-:W-:Y:S01]  /*1f20*/  @!P1 IMAD.IADD R215, R215, 0x1, -R6.reuse ;  /* 0x00000001d7d79824 */ /* 0x100fe200078e0a06 */
[C---:B------:R-:W-:Y:S01]  /*1f30*/  ISETP.GT.U32.AND P1, PT, R6.reuse, R207, PT ;  /* 0x000000cf0600720c */ /* 0x040fe20003f24070 */
[C---:B------:R-:W-:Y:S02]  /*1f40*/  IMAD R205, R6.reuse, R10, R205 ;  /* 0x0000000a06cd7224 */ /* 0x040fe400078e02cd */
[--C-:B------:R-:W-:Y:S02]  /*1f50*/  @!P4 IMAD.IADD R211, R211, 0x1, -R6.reuse ;  /* 0x00000001d3d3c824 */ /* 0x100fe400078e0a06 */
[----:B------:R-:W-:Y:S01]  /*1f60*/  @!P6 IMAD.IADD R213, R213, 0x1, -R6 ;  /* 0x00000001d5d5e824 */ /* 0x000fe200078e0a06 */
[----:B------:R-:W-:Y:S01]  /*1f70*/  ISETP.GT.U32.AND P4, PT, R6, R205, PT ;  /* 0x000000cd0600720c */ /* 0x000fe20003f84070 */
[----:B------:R-:W-:Y:S01]  /*1f80*/  IMAD.HI.U32 R10, R9, R203, RZ ;  /* 0x000000cb090a7227 */ /* 0x000fe200078e00ff */
[----:B------:R-:W-:-:S03]  /*1f90*/  ISETP.GE.AND P6, PT, R188, RZ, PT ;  /* 0x000000ffbc00720c */ /* 0x000fc60003fc6270 */
[----:B------:R-:W-:Y:S02]  /*1fa0*/  IMAD.MOV R10, RZ, RZ, -R10 ;  /* 0x000000ffff0a7224 */ /* 0x000fe400078e0a0a */
[----:B------:R-:W-:Y:S01]  /*1fb0*/  @!P1 IMAD.IADD R207, R207, 0x1, -R6 ;  /* 0x00000001cfcf9824 */ /* 0x000fe200078e0a06 */
[----:B------:R-:W-:Y:S01]  /*1fc0*/  ISETP.GE.AND P1, PT, R187, RZ, PT ;  /* 0x000000ffbb00720c */ /* 0x000fe20003f26270 */
[----:B------:R-:W-:Y:S01]  /*1fd0*/  IMAD R203, R6, R10, R203 ;  /* 0x0000000a06cb7224 */ /* 0x000fe200078e02cb */
[----:B------:R-:W-:Y:S01]  /*1fe0*/  IABS R187, R173 ;  /* 0x000000ad00bb7213 */ /* 0x000fe20000000000 */
[----:B------:R-:W-:-:S04]  /*1ff0*/  IMAD.HI.U32 R10, R9, R201, RZ ;  /* 0x000000c9090a7227 */ /* 0x000fc800078e00ff */
[----:B------:R-:W-:Y:S01]  /*2000*/  @!P4 IMAD.IADD R205, R205, 0x1, -R6 ;  /* 0x00000001cdcdc824 */ /* 0x000fe200078e0a06 */
[C---:B------:R-:W-:Y:S01]  /*2010*/  ISETP.GT.U32.AND P4, PT, R6.reuse, R207, PT ;  /* 0x000000cf0600720c */ /* 0x040fe20003f84070 */
[----:B------:R-:W-:Y:S01]  /*2020*/  @!P6 IMAD.MOV R211, RZ, RZ, -R211 ;  /* 0x000000ffffd3e224 */ /* 0x000fe200078e0ad3 */
[----:B------:R-:W-:Y:S01]  /*2030*/  ISETP.GT.U32.AND P6, PT, R6, R203, PT ;  /* 0x000000cb0600720c */ /* 0x000fe20003fc4070 */
[----:B------:R-:W-:-:S04]  /*2040*/  IMAD.HI.U32 R11, R9, R199, RZ ;  /* 0x000000c7090b7227 */ /* 0x000fc800078e00ff */
[----:B------:R-:W-:Y:S02]  /*2050*/  IMAD.MOV R10, RZ, RZ, -R10 ;  /* 0x000000ffff0a7224 */ /* 0x000fe400078e0a0a */
[----:B------:R-:W-:Y:S02]  /*2060*/  IMAD.MOV R11, RZ, RZ, -R11 ;  /* 0x000000ffff0b7224 */ /* 0x000fe400078e0a0b */
[C---:B------:R-:W-:Y:S02]  /*2070*/  IMAD R201, R6.reuse, R10, R201 ;  /* 0x0000000a06c97224 */ /* 0x040fe400078e02c9 */
[C---:B------:R-:W-:Y:S02]  /*2080*/  IMAD R199, R6.reuse, R11, R199 ;  /* 0x0000000b06c77224 */ /* 0x040fe400078e02c7 */
[--C-:B------:R-:W-:Y:S01]  /*2090*/  @!P4 IMAD.IADD R207, R207, 0x1, -R6.reuse ;  /* 0x00000001cfcfc824 */ /* 0x100fe200078e0a06 */
[C---:B------:R-:W-:Y:S01]  /*20a0*/  ISETP.GT.U32.AND P4, PT, R6.reuse, R201, PT ;  /* 0x000000c90600720c */ /* 0x040fe20003f84070 */
[----:B------:R-:W-:Y:S01]  /*20b0*/  @!P6 IMAD.IADD R203, R203, 0x1, -R6 ;  /* 0x00000001cbcbe824 */ /* 0x000fe200078e0a06 */
[----:B------:R-:W-:Y:S01]  /*20c0*/  ISETP.GT.U32.AND P6, PT, R6, R199, PT ;  /* 0x000000c70600720c */ /* 0x000fe20003fc4070 */
[----:B------:R-:W-:Y:S01]  /*20d0*/  @!P3 IMAD.MOV R241, RZ, RZ, -R241 ;  /* 0x000000fffff1b224 */ /* 0x000fe200078e0af1 */
[----:B------:R-:W-:Y:S01]  /*20e0*/  ISETP.GE.AND P3, PT, R195, RZ, PT ;  /* 0x000000ffc300720c */ /* 0x000fe20003f66270 */
[----:B------:R-:W-:Y:S01]  /*20f0*/  IMAD.HI.U32 R10, R9, R197, RZ ;  /* 0x000000c5090a7227 */ /* 0x000fe200078e00ff */
[----:B------:R-:W-:-:S03]  /*2100*/  IABS R195, R181 ;  /* 0x000000b500c37213 */ /* 0x000fc60000000000 */
[----:B------:R-:W-:Y:S02]  /*2110*/  IMAD.MOV R10, RZ, RZ, -R10 ;  /* 0x000000ffff0a7224 */ /* 0x000fe400078e0a0a */
[----:B------:R-:W-:-:S04]  /*2120*/  IMAD.HI.U32 R11, R9, R195, RZ ;  /* 0x000000c3090b7227 */ /* 0x000fc800078e00ff */
[--C-:B------:R-:W-:Y:S01]  /*2130*/  @!P4 IMAD.IADD R201, R201, 0x1, -R6.reuse ;  /* 0x00000001c9c9c824 */ /* 0x100fe200078e0a06 */
[C---:B------:R-:W-:Y:S01]  /*2140*/  ISETP.GT.U32.AND P4, PT, R6.reuse, R203, PT ;  /* 0x000000cb0600720c */ /* 0x040fe20003f84070 */
[----:B------:R-:W-:Y:S02]  /*2150*/  @!P6 IMAD.IADD R199, R199, 0x1, -R6 ;  /* 0x00000001c7c7e824 */ /* 0x000fe400078e0a06 */
[----:B------:R-:W-:Y:S01]  /*2160*/  IMAD.MOV R11, RZ, RZ, -R11 ;  /* 0x000000ffff0b7224 */ /* 0x000fe200078e0a0b */
[C---:B------:R-:W-:Y:S01]  /*2170*/  ISETP.GT.U32.AND P6, PT, R6.reuse, R201, PT ;  /* 0x000000c90600720c */ /* 0x040fe20003fc4070 */
[----:B------:R-:W-:Y:S01]  /*2180*/  @!P1 IMAD.MOV R207, RZ, RZ, -R207 ;  /* 0x000000ffffcf9224 */ /* 0x000fe200078e0acf */
[C---:B------:R-:W-:Y:S01]  /*2190*/  ISETP.GT.U32.AND P1, PT, R6.reuse, R199, PT ;  /* 0x000000c70600720c */ /* 0x040fe20003f24070 */
[C---:B------:R-:W-:Y:S02]  /*21a0*/  IMAD R195, R6.reuse, R11, R195 ;  /* 0x0000000b06c37224 */ /* 0x040fe400078e02c3 */
[----:B------:R-:W-:-:S02]  /*21b0*/  IMAD R197, R6, R10, R197 ;  /* 0x0000000a06c57224 */ /* 0x000fc400078e02c5 */
[----:B------:R-:W-:-:S04]  /*21c0*/  IMAD.HI.U32 R10, R9, R193, RZ ;  /* 0x000000c1090a7227 */ /* 0x000fc800078e00ff */
[----:B------:R-:W-:Y:S02]  /*21d0*/  IMAD.MOV R10, RZ, RZ, -R10 ;  /* 0x000000ffff0a7224 */ /* 0x000fe400078e0a0a */
[--C-:B------:R-:W-:Y:S01]  /*21e0*/  @!P6 IMAD.IADD R201, R201, 0x1, -R6.reuse ;  /* 0x00000001c9c9e824 */ /* 0x100fe200078e0a06 */
[C---:B------:R-:W-:Y:S01]  /*21f0*/  ISETP.GT.U32.AND P6, PT, R6.reuse, R195, PT ;  /* 0x000000c30600720c */ /* 0x040fe20003fc4070 */
[----:B------:R-:W-:Y:S01]  /*2200*/  @!P0 IMAD.IADD R219, R219, 0x1, -R6 ;  /* 0x00000001dbdb8824 */ /* 0x000fe200078e0a06 */
[C---:B------:R-:W-:Y:S01]  /*2210*/  ISETP.GT.U32.AND P0, PT, R6.reuse, R209, PT ;  /* 0x000000d10600720c */ /* 0x040fe20003f04070 */
[----:B------:R-:W-:Y:S02]  /*2220*/  IMAD R193, R6, R10, R193 ;  /* 0x0000000a06c17224 */ /* 0x000fe400078e02c1 */
[----:B------:R-:W-:Y:S01]  /*2230*/  @!P3 IMAD.MOV R235, RZ, RZ, -R235 ;  /* 0x000000ffffebb224 */ /* 0x000fe200078e0aeb */
[----:B------:R-:W-:Y:S01]  /*2240*/  ISETP.GE.AND P3, PT, R14, RZ, PT ;  /* 0x000000ff0e00720c */ /* 0x000fe20003f66270 */
[----:B------:R-:W-:Y:S01]  /*2250*/  IMAD.HI.U32 R10, R9, R191, RZ ;  /* 0x000000bf090a7227 */ /* 0x000fe200078e00ff */
[----:B------:R-:W-:-:S03]  /*2260*/  IABS R14, R168 ;  /* 0x000000a8000e7213 */ /* 0x000fc60000000000 */
[--C-:B------:R-:W-:Y:S01]  /*2270*/  @!P1 IMAD.IADD R199, R199, 0x1, -R6.reuse ;  /* 0x00000001c7c79824 */ /* 0x100fe200078e0a06 */
[C---:B------:R-:W-:Y:S01]  /*2280*/  ISETP.GT.U32.AND P1, PT, R6.reuse, R193, PT ;  /* 0x000000c10600720c */ /* 0x040fe20003f24070 */
[----:B------:R-:W-:Y:S02]  /*2290*/  @!P6 IMAD.IADD R195, R195, 0x1, -R6 ;  /* 0x00000001c3c3e824 */ /* 0x000fe400078e0a06 */
[----:B------:R-:W-:Y:S02]  /*22a0*/  IMAD.MOV R11, RZ, RZ, -R10 ;  /* 0x000000ffff0b7224 */ /* 0x000fe400078e0a0a */
[----:B------:R-:W-:Y:S01]  /*22b0*/  IMAD.HI.U32 R10, R9, R189, RZ ;  /* 0x000000bd090a7227 */ /* 0x000fe200078e00ff */
[----:B------:R-:W-:-:S03]  /*22c0*/  ISETP.GT.U32.AND P6, PT, R6, R195, PT ;  /* 0x000000c30600720c */ /* 0x000fc60003fc4070 */
[----:B------:R-:W-:Y:S02]  /*22d0*/  IMAD R191, R6, R11, R191 ;  /* 0x0000000b06bf7224 */ /* 0x000fe400078e02bf */
[----:B------:R-:W-:Y:S01]  /*22e0*/  @!P0 IMAD.IADD R209, R209, 0x1, -R6 ;  /* 0x00000001d1d18824 */ /* 0x000fe200078e0a06 */
[----:B------:R-:W-:Y:S01]  /*22f0*/  ISETP.GE.AND P0, PT, R186, RZ, PT ;  /* 0x000000ffba00720c */ /* 0x000fe20003f06270 */
[----:B------:R-:W-:Y:S02]  /*2300*/  IMAD.MOV R12, RZ, RZ, -R10 ;  /* 0x000000ffff0c7224 */ /* 0x000fe400078e0a0a */
[----:B------:R-:W-:Y:S01]  /*2310*/  @!P3 IMAD.MOV R219, RZ, RZ, -R219 ;  /* 0x000000ffffdbb224 */ /* 0x000fe200078e0adb */
[----:B------:R-:W-:Y:S01]  /*2320*/  ISETP.GT.U32.AND P3, PT, R6, R209, PT ;  /* 0x000000d10600720c */ /* 0x000fe20003f64070 */
[----:B------:R-:W-:-:S04]  /*2330*/  IMAD.HI.U32 R10, R9, R187, RZ ;  /* 0x000000bb090a7227 */ /* 0x000fc800078e00ff */
[--C-:B------:R-:W-:Y:S01]  /*2340*/  @!P6 IMAD.IADD R195, R195, 0x1, -R6.reuse ;  /* 0x00000001c3c3e824 */ /* 0x100fe200078e0a06 */
[C---:B------:R-:W-:Y:S01]  /*2350*/  ISETP.GT.U32.AND P6, PT, R6.reuse, R191, PT ;  /* 0x000000bf0600720c */ /* 0x040fe20003fc4070 */
[----:B------:R-:W-:Y:S02]  /*2360*/  @!P1 IMAD.IADD R193, R193, 0x1, -R6 ;  /* 0x00000001c1c19824 */ /* 0x000fe400078e0a06 */
[----:B------:R-:W-:Y:S02]  /*2370*/  IMAD.MOV R10, RZ, RZ, -R10 ;  /* 0x000000ffff0a7224 */ /* 0x000fe400078e0a0a */
[----:B------:R-:W-:Y:S01]  /*2380*/  @!P5 IMAD.MOV R213, RZ, RZ, -R213 ;  /* 0x000000ffffd5d224 */ /* 0x000fe200078e0ad5 */
[C---:B------:R-:W-:Y:S01]  /*2390*/  ISETP.GT.U32.AND P1, PT, R6.reuse, R193, PT ;  /* 0x000000c10600720c */ /* 0x040fe20003f24070 */
[--C-:B------:R-:W-:Y:S01]  /*23a0*/  @!P4 IMAD.IADD R203, R203, 0x1, -R6.reuse ;  /* 0x00000001cbcbc824 */ /* 0x100fe200078e0a06 */
[----:B------:R-:W-:Y:S01]  /*23b0*/  ISETP.GE.AND P5, PT, R183, RZ, PT ;  /* 0x000000ffb700720c */ /* 0x000fe20003fa6270 */
[C---:B------:R-:W-:Y:S01]  /*23c0*/  IMAD R187, R6.reuse, R10, R187 ;  /* 0x0000000a06bb7224 */ /* 0x040fe200078e02bb */
[C---:B------:R-:W-:Y:S01]  /*23d0*/  ISETP.GT.U32.AND P4, PT, R6.reuse, R197, PT ;  /* 0x000000c50600720c */ /* 0x040fe20003f84070 */
[----:B------:R-:W-:Y:S01]  /*23e0*/  @!P2 IMAD.MOV R215, RZ, RZ, -R215 ;  /* 0x000000ffffd7a224 */ /* 0x000fe200078e0ad7 */
[----:B------:R-:W-:Y:S01]  /*23f0*/  IABS R183, R175 ;  /* 0x000000af00b77213 */ /* 0x000fe20000000000 */
[--C-:B------:R-:W-:Y:S01]  /*2400*/  @!P6 IMAD.IADD R191, R191, 0x1, -R6.reuse ;  /* 0x00000001bfbfe824 */ /* 0x100fe200078e0a06 */
[C---:B------:R-:W-:Y:S01]  /*2410*/  ISETP.GT.U32.AND P2, PT, R6.reuse, R205, PT ;  /* 0x000000cd0600720c */ /* 0x040fe20003f44070 */
[----:B------:R-:W-:Y:S01]  /*2420*/  @!P3 IMAD.IADD R209, R209, 0x1, -R6 ;  /* 0x00000001d1d1b824 */ /* 0x000fe200078e0a06 */
[----:B------:R-:W-:Y:S01]  /*2430*/  ISETP.GT.U32.AND P6, PT, R6, R187, PT ;  /* 0x000000bb0600720c */ /* 0x000fe20003fc4070 */
[----:B------:R-:W-:Y:S01]  /*2440*/  IMAD.HI.U32 R10, R9, R183, RZ ;  /* 0x000000b7090a7227 */ /* 0x000fe200078e00ff */
[----:B------:R-:W-:-:S02]  /*2450*/  ISETP.GE.AND P3, PT, R185, RZ, PT ;  /* 0x000000ffb900720c */ /* 0x000fc40003f66270 */
[----:B------:R-:W-:Y:S01]  /*2460*/  IABS R185, R174 ;  /* 0x000000ae00b97213 */ /* 0x000fe20000000000 */
[C---:B------:R-:W-:Y:S02]  /*2470*/  IMAD R189, R6.reuse, R12, R189 ;  /* 0x0000000c06bd7224 */ /* 0x040fe400078e02bd */
[----:B------:R-:W-:Y:S02]  /*2480*/  IMAD.MOV R10, RZ, RZ, -R10 ;  /* 0x000000ffff0a7224 */ /* 0x000fe400078e0a0a */
[----:B------:R-:W-:Y:S01]  /*2490*/  @!P1 IMAD.IADD R193, R193, 0x1, -R6 ;  /* 0x00000001c1c19824 */ /* 0x000fe200078e0a06 */
[----:B------:R-:W-:Y:S01]  /*24a0*/  ISETP.GT.U32.AND P1, PT, R6, R189, PT ;  /* 0x000000bd0600720c */ /* 0x000fe20003f24070 */
[----:B------:R-:W-:Y:S01]  /*24b0*/  @!P0 IMAD.MOV R209, RZ, RZ, -R209 ;  /* 0x000000ffffd18224 */ /* 0x000fe200078e0ad1 */
[----:B------:R-:W-:Y:S01]  /*24c0*/  ISETP.GE.AND P0, PT, R182, RZ, PT ;  /* 0x000000ffb600720c */ /* 0x000fe20003f06270 */
[----:B------:R-:W-:-:S04]  /*24d0*/  IMAD.HI.U32 R11, R9, R185, RZ ;  /* 0x000000b9090b7227 */ /* 0x000fc800078e00ff */
[--C-:B------:R-:W-:Y:S02]  /*24e0*/  @!P4 IMAD.IADD R197, R197, 0x1, -R6.reuse ;  /* 0x00000001c5c5c824 */ /* 0x100fe400078e0a06 */
[----:B------:R-:W-:Y:S02]  /*24f0*/  IMAD R183, R6, R10, R183 ;  /* 0x0000000a06b77224 */ /* 0x000fe400078e02b7 */
[--C-:B------:R-:W-:Y:S01]  /*2500*/  @!P2 IMAD.IADD R205, R205, 0x1, -R6.reuse ;  /* 0x00000001cdcda824 */ /* 0x100fe200078e0a06 */
[----:B------:R-:W-:Y:S01]  /*2510*/  ISETP.GE.AND P2, PT, R184, RZ, PT ;  /* 0x000000ffb800720c */ /* 0x000fe20003f46270 */
[----:B------:R-:W-:Y:S01]  /*2520*/  IMAD.MOV R11, RZ, RZ, -R11 ;  /* 0x000000ffff0b7224 */ /* 0x000fe200078e0a0b */
[C---:B------:R-:W-:Y:S01]  /*2530*/  ISETP.GT.U32.AND P4, PT, R6.reuse, R197, PT ;  /* 0x000000c50600720c */ /* 0x040fe20003f84070 */
[--C-:B------:R-:W-:Y:S01]  /*2540*/  @!P6 IMAD.IADD R187, R187, 0x1, -R6.reuse ;  /* 0x00000001bbbbe824 */ /* 0x100fe200078e0a06 */
[C---:B------:R-:W-:Y:S01]  /*2550*/  ISETP.GT.U32.AND P6, PT, R6.reuse, R183, PT ;  /* 0x000000b70600720c */ /* 0x040fe20003fc4070 */
[----:B------:R-:W-:Y:S01]  /*2560*/  @!P3 IMAD.MOV R203, RZ, RZ, -R203 ;  /* 0x000000ffffcbb224 */ /* 0x000fe200078e0acb */
[----:B------:R-:W-:Y:S01]  /*2570*/  ISETP.GE.AND P3, PT, R181, RZ, PT ;  /* 0x000000ffb500720c */ /* 0x000fe20003f66270 */
[----:B------:R-:W-:Y:S01]  /*2580*/  IMAD R185, R6, R11, R185 ;  /* 0x0000000b06b97224 */ /* 0x000fe200078e02b9 */
[----:B------:R-:W-:Y:S01]  /*2590*/  IABS R181, R176 ;  /* 0x000000b000b57213 */ /* 0x000fe20000000000 */
[----:B------:R-:W-:Y:S01]  /*25a0*/  @!P5 IMAD.MOV R205, RZ, RZ, -R205 ;  /* 0x000000ffffcdd224 */ /* 0x000fe200078e0acd */
[----:B------:R-:W-:Y:S01]  /*25b0*/  ISETP.GE.AND P5, PT, R180, RZ, PT ;  /* 0x000000ffb400720c */ /* 0x000fe20003fa6270 */
[----:B------:R-:W-:Y:S01]  /*25c0*/  @!P1 IMAD.IADD R189, R189, 0x1, -R6 ;  /* 0x00000001bdbd9824 */ /* 0x000fe200078e0a06 */
[C---:B------:R-:W-:Y:S01]  /*25d0*/  ISETP.GT.U32.AND P1, PT, R6.reuse, R185, PT ;  /* 0x000000b90600720c */ /* 0x040fe20003f24070 */
[----:B------:R-:W-:Y:S01]  /*25e0*/  @!P0 IMAD.MOV R199, RZ, RZ, -R199 ;  /* 0x000000ffffc78224 */ /* 0x000fe200078e0ac7 */
[----:B------:R-:W-:Y:S01]  /*25f0*/  ISETP.GT.U32.AND P0, PT, R6, R191, PT ;  /* 0x000000bf0600720c */ /* 0x000fe20003f04070 */
[----:B------:R-:W-:-:S04]  /*2600*/  IMAD.HI.U32 R10, R9, R181, RZ ;  /* 0x000000b5090a7227 */ /* 0x000fc800078e00ff */
[----:B------:R-:W-:Y:S01]  /*2610*/  @!P2 IMAD.MOV R201, RZ, RZ, -R201 ;  /* 0x000000ffffc9a224 */ /* 0x000fe200078e0ac9 */
[----:B------:R-:W-:Y:S01]  /*2620*/  ISETP.GE.AND P2, PT, R177, RZ, PT ;  /* 0x000000ffb100720c */ /* 0x000fe20003f46270 */
[----:B------:R-:W-:Y:S01]  /*2630*/  @!P4 IMAD.IADD R197, R197, 0x1, -R6 ;  /* 0x00000001c5c5c824 */ /* 0x000fe200078e0a06 */
[----:B------:R-:W-:Y:S01]  /*2640*/  IABS R177, R169 ;  /* 0x000000a900b17213 */ /* 0x000fe20000000000 */
[----:B------:R-:W-:Y:S01]  /*2650*/  IMAD.MOV R13, RZ, RZ, -R10 ;  /* 0x000000ffff0d7224 */ /* 0x000fe200078e0a0a */
[----:B------:R-:W-:Y:S01]  /*2660*/  ISETP.GE.AND P4, PT, R178, RZ, PT ;  /* 0x000000ffb200720c */ /* 0x000fe20003f86270 */
[----:B------:R-:W-:Y:S02]  /*2670*/  @!P6 IMAD.IADD R183, R183, 0x1, -R6 ;  /* 0x00000001b7b7e824 */ /* 0x000fe400078e0a06 */
[----:B------:R-:W-:-:S03]  /*2680*/  IMAD.HI.U32 R11, R9, R14, RZ ;  /* 0x0000000e090b7227 */ /* 0x000fc600078e00ff */
[C---:B------:R-:W-:Y:S01]  /*2690*/  ISETP.GT.U32.AND P6, PT, R6.reuse, R183, PT ;  /* 0x000000b70600720c */ /* 0x040fe20003fc4070 */
[C---:B------:R-:W-:Y:S01]  /*26a0*/  IMAD R181, R6.reuse, R13, R181 ;  /* 0x0000000d06b57224 */ /* 0x040fe200078e02b5 */
[----:B------:R-:W-:Y:S01]  /*26b0*/  IABS R13, R171 ;  /* 0x000000ab000d7213 */ /* 0x000fe20000000000 */
[----:B------:R-:W-:Y:S01]  /*26c0*/  @!P5 IMAD.MOV R197, RZ, RZ, -R197 ;  /* 0x000000ffffc5d224 */ /* 0x000fe200078e0ac5 */
[----:B------:R-:W-:Y:S01]  /*26d0*/  ISETP.GT.U32.AND P5, PT, R6, R189, PT ;  /* 0x000000bd0600720c */ /* 0x000fe20003fa4070 */
[----:B------:R-:W-:Y:S02]  /*26e0*/  IMAD.MOV R11, RZ, RZ, -R11 ;  /* 0x000000ffff0b7224 */ /* 0x000fe400078e0a0b */
[----:B------:R-:W-:-:S04]  /*26f0*/  IMAD.HI.U32 R10, R9, R24, RZ ;  /* 0x00000018090a7227 */ /* 0x000fc800078e00ff */
[--C-:B------:R-:W-:Y:S01]  /*2700*/  @!P1 IMAD.IADD R185, R185, 0x1, -R6.reuse ;  /* 0x00000001b9b99824 */ /* 0x100fe200078e0a06 */
[----:B------:R-:W-:Y:S01]  /*2710*/  ISETP.GE.AND P1, PT, R179, RZ, PT ;  /* 0x000000ffb300720c */ /* 0x000fe20003f26270 */
[----:B------:R-:W-:Y:S01]  /*2720*/  @!P3 IMAD.MOV R195, RZ, RZ, -R195 ;  /* 0x000000ffffc3b224 */ /* 0x000fe200078e0ac3 */
[C---:B------:R-:W-:Y:S01]  /*2730*/  ISETP.GT.U32.AND P3, PT, R6.reuse, R187, PT ;  /* 0x000000bb0600720c */ /* 0x040fe20003f64070 */
[----:B------:R-:W-:Y:S01]  /*2740*/  @!P0 IMAD.IADD R191, R191, 0x1, -R6 ;  /* 0x00000001bfbf8824 */ /* 0x000fe200078e0a06 */
[----:B------:R-:W-:Y:S01]  /*2750*/  ISETP.GT.U32.AND P0, PT, R6, R181, PT ;  /* 0x000000b50600720c */ /* 0x000fe20003f04070 */
[----:B------:R-:W-:-:S04]  /*2760*/  IMAD.HI.U32 R12, R9, R177, RZ ;  /* 0x000000b1090c7227 */ /* 0x000fc800078e00ff */
[C---:B------:R-:W-:Y:S01]  /*2770*/  IMAD R179, R6.reuse, R11, R14 ;  /* 0x0000000b06b37224 */ /* 0x040fe200078e020e */
[----:B------:R-:W-:Y:S01]  /*2780*/  IABS R14, R172 ;  /* 0x000000ac000e7213 */ /* 0x000fe20000000000 */
[----:B------:R-:W-:Y:S02]  /*2790*/  IMAD.MOV R11, RZ, RZ, -R10 ;  /* 0x000000ffff0b7224 */ /* 0x000fe400078e0a0a */
[----:B------:R-:W-:Y:S01]  /*27a0*/  @!P2 IMAD.MOV R193, RZ, RZ, -R193 ;  /* 0x000000ffffc1a224 */ /* 0x000fe200078e0ac1 */
[C---:B------:R-:W-:Y:S01]  /*27b0*/  ISETP.GT.U32.AND P2, PT, R6.reuse, R185, PT ;  /* 0x000000b90600720c */ /* 0x040fe20003f44070 */
[----:B------:R-:W-:Y:S02]  /*27c0*/  IMAD.MOV R12, RZ, RZ, -R12 ;  /* 0x000000ffff0c7224 */ /* 0x000fe400078e0a0c */
[C---:B------:R-:W-:Y:S01]  /*27d0*/  IMAD R11, R6.reuse, R11, R24 ;  /* 0x0000000b060b7224 */ /* 0x040fe200078e0218 */
[----:B------:R-:W-:Y:S01]  /*27e0*/  IABS R24, R145 ;  /* 0x0000009100187213 */ /* 0x000fe20000000000 */
[----:B------:R-:W-:-:S02]  /*27f0*/  IMAD R177, R6, R12, R177 ;  /* 0x0000000c06b17224 */ /* 0x000fc400078e02b1 */
        /* <DEDUP_REMOVED lines=8> */
[----:B------:R-:W-:-:S04]  /*2880*/  IMAD.HI.U32 R10, R9, R13, RZ ;  /* 0x0000000d090a7227 */ /* 0x000fc800078e00ff */
[----:B------:R-:W-:Y:S01]  /*2890*/  @!P2 IMAD.IADD R185, R185, 0x1, -R6 ;  /* 0x00000001b9b9a824 */ /* 0x000fe200078e0a06 */
[----:B------:R-:W-:Y:S01]  /*28a0*/  ISETP.GE.AND P2, PT, R173, RZ, PT ;  /* 0x000000ffad00720c */ /* 0x000fe20003f46270 */
[----:B------:R-:W-:Y:S02]  /*28b0*/  IMAD.MOV R10, RZ, RZ, -R10 ;  /* 0x000000ffff0a7224 */ /* 0x000fe400078e0a0a */
[--C-:B------:R-:W-:Y:S01]  /*28c0*/  @!P5 IMAD.IADD R179, R179, 0x1, -R6.reuse ;  /* 0x00000001b3b3d824 */ /* 0x100fe200078e0a06 */
[----:B------:R-:W-:Y:S01]  /*28d0*/  ISETP.GE.AND P5, PT, R175, RZ, PT ;  /* 0x000000ffaf00720c */ /* 0x000fe20003fa6270 */
[C---:B------:R-:W-:Y:S02]  /*28e0*/  IMAD R173, R6.reuse, R10, R13 ;  /* 0x0000000a06ad7224 */ /* 0x040fe400078e020d */
[----:B------:R-:W-:Y:S01]  /*28f0*/  @!P6 IMAD.IADD R11, R11, 0x1, -R6 ;  /* 0x000000010b0be824 */ /* 0x000fe200078e0a06 */
[----:B------:R-:W-:Y:S01]  /*2900*/  ISETP.GT.U32.AND P6, PT, R6, R181, PT ;  /* 0x000000b50600720c */ /* 0x000fe20003fc4070 */
[----:B------:R-:W-:-:S04]  /*2910*/  IMAD.HI.U32 R12, R9, R14, RZ ;  /* 0x0000000e090c7227 */ /* 0x000fc800078e00ff */
[----:B------:R-:W-:Y:S01]  /*2920*/  @!P3 IMAD.IADD R177, R177, 0x1, -R6 ;  /* 0x00000001b1b1b824 */ /* 0x000fe200078e0a06 */
[----:B------:R-:W-:Y:S01]  /*2930*/  ISETP.GE.AND P3, PT, R176, RZ, PT ;  /* 0x000000ffb000720c */ /* 0x000fe20003f66270 */
[----:B------:R-:W-:Y:S01]  /*2940*/  @!P1 IMAD.MOV R189, RZ, RZ, -R189 ;  /* 0x000000ffffbd9224 */ /* 0x000fe200078e0abd */
[C---:B------:R-:W-:Y:S01]  /*2950*/  ISETP.GT.U32.AND P1, PT, R6.reuse, R179, PT ;  /* 0x000000b30600720c */ /* 0x040fe20003f24070 */
[----:B------:R-:W-:Y:S01]  /*2960*/  @!P0 IMAD.MOV R185, RZ, RZ, -R185 ;  /* 0x000000ffffb98224 */ /* 0x000fe200078e0ab9 */
[C---:B------:R-:W-:Y:S01]  /*2970*/  ISETP.GT.U32.AND P0, PT, R6.reuse, R173, PT ;  /* 0x000000ad0600720c */ /* 0x040fe20003f04070 */
[----:B------:R-:W-:Y:S01]  /*2980*/  IMAD.MOV R25, RZ, RZ, -R12 ;  /* 0x000000ffff197224 */ /* 0x000fe200078e0a0c */
[----:B------:R-:W-:Y:S01]  /*2990*/  IABS R12, R163 ;  /* 0x000000a3000c7213 */ /* 0x000fe20000000000 */
[----:B------:R-:W-:Y:S01]  /*29a0*/  @!P2 IMAD.MOV R187, RZ, RZ, -R187 ;  /* 0x000000ffffbba224 */ /* 0x000fe200078e0abb */
[C---:B------:R-:W-:Y:S01]  /*29b0*/  ISETP.GT.U32.AND P2, PT, R6.reuse, R177, PT ;  /* 0x000000b10600720c */ /* 0x040fe20003f44070 */
[C---:B------:R-:W-:Y:S01]  /*29c0*/  IMAD R13, R6.reuse, R25, R14 ;  /* 0x00000019060d7224 */ /* 0x040fe200078e020e */
[----:B------:R-:W-:Y:S01]  /*29d0*/  IABS R14, R157 ;  /* 0x0000009d000e7213 */ /* 0x000fe20000000000 */
[----:B------:R-:W-:Y:S01]  /*29e0*/  @!P4 IMAD.MOV R191, RZ, RZ, -R191 ;  /* 0x000000ffffbfc224 */ /* 0x000fe200078e0abf */
[C---:B------:R-:W-:Y:S01]  /*29f0*/  ISETP.GT.U32.AND P4, PT, R6.reuse, R11, PT ;  /* 0x0000000b0600720c */ /* 0x040fe20003f84070 */
[----:B------:R-:W-:Y:S01]  /*2a00*/  @!P6 IMAD.IADD R181, R181, 0x1, -R6 ;  /* 0x00000001b5b5e824 */ /* 0x000fe200078e0a06 */
[----:B------:R-:W-:Y:S01]  /*2a10*/  ISETP.GT.U32.AND P6, PT, R6, R13, PT ;  /* 0x0000000d0600720c */ /* 0x000fe20003fc4070 */
[----:B------:R-:W-:Y:S01]  /*2a20*/  IMAD.HI.U32 R10, R9, R12, RZ ;  /* 0x0000000c090a7227 */ /* 0x000fe200078e00ff */
[----:B------:R-:W-:-:S03]  /*2a30*/  IABS R25, R155 ;  /* 0x0000009b00197213 */ /* 0x000fc60000000000 */
[--C-:B------:R-:W-:Y:S01]  /*2a40*/  @!P1 IMAD.IADD R179, R179, 0x1, -R6.reuse ;  /* 0x00000001b3b39824 */ /* 0x100fe200078e0a06 */
[----:B------:R-:W-:Y:S01]  /*2a50*/  ISETP.GE.AND P1, PT, R169, RZ, PT ;  /* 0x000000ffa900720c */ /* 0x000fe20003f26270 */
[----:B------:R-:W-:Y:S01]  /*2a60*/  @!P0 IMAD.IADD R173, R173, 0x1, -R6 ;  /* 0x00000001adad8824 */ /* 0x000fe200078e0a06 */
[----:B------:R-:W-:Y:S01]  /*2a70*/  ISETP.GE.AND P0, PT, R172, RZ, PT ;  /* 0x000000ffac00720c */ /* 0x000fe20003f06270 */
[----:B------:R-:W-:Y:S01]  /*2a80*/  IMAD.MOV R169, RZ, RZ, -R10 ;  /* 0x000000ffffa97224 */ /* 0x000fe200078e0a0a */
[----:B------:R-:W-:Y:S01]  /*2a90*/  IABS R10, R165 ;  /* 0x000000a5000a7213 */ /* 0x000fe20000000000 */
[----:B------:R-:W-:Y:S01]  /*2aa0*/  @!P2 IMAD.IADD R177, R177, 0x1, -R6 ;  /* 0x00000001b1b1a824 */ /* 0x000fe200078e0a06 */
[----:B------:R-:W-:Y:S01]  /*2ab0*/  ISETP.GE.AND P2, PT, R170, RZ, PT ;  /* 0x000000ffaa00720c */ /* 0x000fe20003f46270 */
[----:B------:R-:W-:Y:S01]  /*2ac0*/  @!P3 IMAD.MOV R181, RZ, RZ, -R181 ;  /* 0x000000ffffb5b224 */ /* 0x000fe200078e0ab5 */
[----:B------:R-:W-:Y:S01]  /*2ad0*/  ISETP.GT.U32.AND P3, PT, R6, R173, PT ;  /* 0x000000ad0600720c */ /* 0x000fe20003f64070 */
[----:B------:R-:W-:Y:S01]  /*2ae0*/  @!P5 IMAD.MOV R183, RZ, RZ, -R183 ;  /* 0x000000ffffb7d224 */ /* 0x000fe200078e0ab7 */
[----:B------:R-:W-:Y:S01]  /*2af0*/  ISETP.GE.AND P5, PT, R168, RZ, PT ;  /* 0x000000ffa800720c */ /* 0x000fe20003fa6270 */
[----:B------:R-:W-:-:S02]  /*2b00*/  IMAD R169, R6, R169, R12 ;  /* 0x000000a906a97224 */ /* 0x000fc400078e020c */
[----:B------:R-:W-:Y:S02]  /*2b10*/  IMAD.MOV.U32 R12, RZ, RZ, R10 ;  /* 0x000000ffff0c7224 */ /* 0x000fe400078e000a */
[--C-:B------:R-:W-:Y:S01]  /*2b20*/  @!P4 IMAD.IADD R11, R11, 0x1, -R6.reuse ;  /* 0x000000010b0bc824 */ /* 0x100fe200078e0a06 */
[----:B------:R-:W-:Y:S01]  /*2b30*/  ISETP.GE.AND P4, PT, R171, RZ, PT ;  /* 0x000000ffab00720c */ /* 0x000fe20003f86270 */
[----:B------:R-:W-:Y:S01]  /*2b40*/  @!P6 IMAD.IADD R13, R13, 0x1, -R6 ;  /* 0x000000010d0de824 */ /* 0x000fe200078e0a06 */
[----:B------:R-:W-:Y:S01]  /*2b50*/  ISETP.GT.U32.AND P6, PT, R6, R169, PT ;  /* 0x000000a90600720c */ /* 0x000fe20003fc4070 */
[----:B------:R-:W-:-:S04]  /*2b60*/  IMAD.HI.U32 R10, R9, R12, RZ ;  /* 0x0000000c090a7227 */ /* 0x000fc800078e00ff */
[----:B------:R-:W-:Y:S02]  /*2b70*/  IMAD.MOV.U32 R175, RZ, RZ, R11 ;  /* 0x000000ffffaf7224 */ /* 0x000fe400078e000b */
[----:B------:R-:W-:Y:S01]  /*2b80*/  IMAD.MOV R11, RZ, RZ, -R10 ;  /* 0x000000ffff0b7224 */ /* 0x000fe200078e0a0a */
[----:B------:R-:W-:Y:S01]  /*2b90*/  IABS R10, R161 ;  /* 0x000000a1000a7213 */ /* 0x000fe20000000000 */
[----:B------:R-:W-:Y:S01]  /*2ba0*/  @!P2 IMAD.MOV R175, RZ, RZ, -R175 ;  /* 0x000000ffffafa224 */ /* 0x000fe200078e0aaf */
[----:B------:R-:W-:Y:S01]  /*2bb0*/  ISETP.GE.AND P2, PT, R165, RZ, PT ;  /* 0x000000ffa500720c */ /* 0x000fe20003f46270 */
[----:B------:R-:W-:Y:S01]  /*2bc0*/  @!P3 IMAD.IADD R173, R173, 0x1, -R6 ;  /* 0x00000001adadb824 */ /* 0x000fe200078e0a06 */
[----:B------:R-:W-:Y:S01]  /*2bd0*/  IABS R165, R167 ;  /* 0x000000a700a57213 */ /* 0x000fe20000000000 */
[----:B------:R-:W-:Y:S01]  /*2be0*/  @!P5 IMAD.MOV R179, RZ, RZ, -R179 ;  /* 0x000000ffffb3d224 */ /* 0x000fe200078e0ab3 */
[----:B------:R-:W-:Y:S01]  /*2bf0*/  ISETP.GE.AND P3, PT, R167, RZ, PT ;  /* 0x000000ffa700720c */ /* 0x000fe20003f66270 */
[C---:B------:R-:W-:Y:S01]  /*2c00*/  IMAD R167, R6.reuse, R11, R12 ;  /* 0x0000000b06a77224 */ /* 0x040fe200078e020c */
[C---:B------:R-:W-:Y:S01]  /*2c10*/  ISETP.GT.U32.AND P5, PT, R6.reuse, R13, PT ;  /* 0x0000000d0600720c */ /* 0x040fe20003fa4070 */
[----:B------:R-:W-:Y:S01]  /*2c20*/  @!P6 IMAD.IADD R169, R169, 0x1, -R6 ;  /* 0x00000001a9a9e824 */ /* 0x000fe200078e0a06 */
[----:B------:R-:W-:Y:S01]  /*2c30*/  IABS R12, R151 ;  /* 0x00000097000c7213 */ /* 0x000fe20000000000 */
[----:B------:R-:W-:Y:S01]  /*2c40*/  @!P1 IMAD.MOV R177, RZ, RZ, -R177 ;  /* 0x000000ffffb19224 */ /* 0x000fe200078e0ab1 */
[C---:B------:R-:W-:Y:S01]  /*2c50*/  ISETP.GT.U32.AND P6, PT, R6.reuse, R167, PT ;  /* 0x000000a70600720c */ /* 0x040fe20003fc4070 */
[----:B------:R-:W-:Y:S01]  /*2c60*/  @!P4 IMAD.MOV R173, RZ, RZ, -R173 ;  /* 0x000000ffffadc224 */ /* 0x000fe200078e0aad */
[----:B------:R-:W-:Y:S01]  /*2c70*/  ISETP.GE.AND P1, PT, R163, RZ, PT ;  /* 0x000000ffa300720c */ /* 0x000fe20003f26270 */
[----:B------:R-:W-:Y:S01]  /*2c80*/  IMAD R3, R3, UR5, RZ ;  /* 0x0000000503037c24 */ /* 0x000fe2000f8e02ff */
[----:B------:R-:W-:Y:S01]  /*2c90*/  IABS R163, R8 ;  /* 0x0000000800a37213 */ /* 0x000fe20000000000 */
[----:B------:R-:W-:Y:S01]  /*2ca0*/  UIADD3 UR5, UR4, 0x8000, URZ ;  /* 0x0000800004057890 */ /* 0x000fe2000fffe03f */
[----:B------:R-:W-:-:S03]  /*2cb0*/  ISETP.GT.U32.AND P4, PT, R6, R169, PT ;  /* 0x000000a90600720c */ /* 0x000fc60003f84070 */
[----:B------:R-:W-:Y:S01]  /*2cc0*/  @!P5 IMAD.IADD R13, R13, 0x1, -R6 ;  /* 0x000000010d0dd824 */ /* 0x000fe200078e0a06 */
[----:B------:R-:W-:Y:S01]  /*2cd0*/  ISETP.GE.AND P5, PT, R8, RZ, PT ;  /* 0x000000ff0800720c */ /* 0x000fe20003fa6270 */
[----:B------:R-:W-:Y:S01]  /*2ce0*/  IMAD.HI.U32 R8, R9, R165, RZ ;  /* 0x000000a509087227 */ /* 0x000fe200078e00ff */
[----:B------:R-:W-:-:S03]  /*2cf0*/  USHF.R.U32.HI UR5, URZ, 0x4, UR5 ;  /* 0x000000043f057899 */ /* 0x000fc60008011605 */
[----:B------:R-:W-:Y:S01]  /*2d00*/  @!P6 IMAD.IADD R167, R167, 0x1, -R6 ;  /* 0x00000001a7a7e824 */ /* 0x000fe200078e0a06 */
[----:B------:R-:W-:Y:S01]  /*2d10*/  USGXT.U32 UR38, UR5, 0xe ;  /* 0x0000000e0526789a */ /* 0x000fe20008000000 */
[----:B------:R-:W-:Y:S02]  /*2d20*/  IMAD.MOV R8, RZ, RZ, -R8 ;  /* 0x000000ffff087224 */ /* 0x000fe400078e0a08 */
[----:B------:R-:W-:Y:S01]  /*2d30*/  IMAD.MOV.U32 R171, RZ, RZ, R13 ;  /* 0x000000ffffab7224 */ /* 0x000fe200078e000d */
[C---:B------:R-:W-:Y:S01]  /*2d40*/  ISETP.GT.U32.AND P6, PT, R6.reuse, R167, PT ;  /* 0x000000a70600720c */ /* 0x040fe20003fc4070 */
[----:B------:R-:W-:Y:S02]  /*2d50*/  IMAD R165, R6, R8, R165 ;  /* 0x0000000806a57224 */ /* 0x000fe400078e02a5 */
[----:B------:R-:W-:-:S04]  /*2d60*/  IMAD.HI.U32 R8, R9, R163, RZ ;  /* 0x000000a309087227 */ /* 0x000fc800078e00ff */
[----:B------:R-:W-:Y:S01]  /*2d70*/  @!P0 IMAD.MOV R171, RZ, RZ, -R171 ;  /* 0x000000ffffab8224 */ /* 0x000fe200078e0aab */
[----:B------:R-:W-:Y:S01]  /*2d80*/  ISETP.GE.AND P0, PT, R161, RZ, PT ;  /* 0x000000ffa100720c */ /* 0x000fe20003f06270 */
[----:B------:R-:W-:Y:S02]  /*2d90*/  IMAD.MOV R11, RZ, RZ, -R8 ;  /* 0x000000ffff0b7224 */ /* 0x000fe400078e0a08 */
[----:B------:R-:W-:Y:S02]  /*2da0*/  IMAD.MOV.U32 R161, RZ, RZ, R10 ;  /* 0x000000ffffa17224 */ /* 0x000fe400078e000a */
[----:B------:R-:W-:Y:S02]  /*2db0*/  IMAD R163, R6, R11, R163 ;  /* 0x0000000b06a37224 */ /* 0x000fe400078e02a3 */
[----:B------:R-:W-:-:S04]  /*2dc0*/  IMAD.HI.U32 R8, R9, R161, RZ ;  /* 0x000000a109087227 */ /* 0x000fc800078e00ff */
[----:B------:R-:W-:-:S04]  /*2dd0*/  IMAD.HI.U32 R10, R9, R14, RZ ;  /* 0x0000000e090a7227 */ /* 0x000fc800078e00ff */
[----:B------:R-:W-:Y:S01]  /*2de0*/  @!P6 IMAD.IADD R167, R167, 0x1, -R6 ;  /* 0x00000001a7a7e824 */ /* 0x000fe200078e0a06 */
[----:B------:R-:W-:Y:S01]  /*2df0*/  ISETP.GT.U32.AND P6, PT, R6, R163, PT ;  /* 0x000000a30600720c */ /* 0x000fe20003fc4070 */
[----:B------:R-:W-:Y:S02]  /*2e00*/  IMAD.MOV R11, RZ, RZ, -R8 ;  /* 0x000000ffff0b7224 */ /* 0x000fe400078e0a08 */
[----:B------:R-:W-:Y:S01]  /*2e10*/  IMAD.MOV R13, RZ, RZ, -R10 ;  /* 0x000000ffff0d7224 */ /* 0x000fe200078e0a0a */
[----:B------:R-:W-:Y:S01]  /*2e20*/  IABS R10, R153 ;  /* 0x00000099000a7213 */ /* 0x000fe20000000000 */
[----:B------:R-:W-:-:S04]  /*2e30*/  IMAD.HI.U32 R8, R9, R12, RZ ;  /* 0x0000000c09087227 */ /* 0x000fc800078e00ff */
[C---:B------:R-:W-:Y:S02]  /*2e40*/  IMAD R161, R6.reuse, R11, R161 ;  /* 0x0000000b06a17224 */ /* 0x040fe400078e02a1 */
[----:B------:R-:W-:Y:S01]  /*2e50*/  @!P4 IMAD.IADD R169, R169, 0x1, -R6 ;  /* 0x00000001a9a9c824 */ /* 0x000fe200078e0a06 */
[C---:B------:R-:W-:Y:S01]  /*2e60*/  ISETP.GT.U32.AND P4, PT, R6.reuse, R165, PT ;  /* 0x000000a50600720c */ /* 0x040fe20003f84070 */
[C---:B------:R-:W-:Y:S02]  /*2e70*/  IMAD R14, R6.reuse, R13, R14 ;  /* 0x0000000d060e7224 */ /* 0x040fe400078e020e */
[----:B------:R-:W-:Y:S02]  /*2e80*/  IMAD.MOV R11, RZ, RZ, -R8 ;  /* 0x000000ffff0b7224 */ /* 0x000fe400078e0a08 */
[----:B------:R-:W-:Y:S01]  /*2e90*/  @!P1 IMAD.MOV R169, RZ, RZ, -R169 ;  /* 0x000000ffffa99224 */ /* 0x000fe200078e0aa9 */
[C---:B------:R-:W-:Y:S01]  /*2ea0*/  ISETP.GT.U32.AND P1, PT, R6.reuse, R161, PT ;  /* 0x000000a10600720c */ /* 0x040fe20003f24070 */
[----:B------:R-:W-:-:S02]  /*2eb0*/  IMAD R11, R6, R11, R12 ;  /* 0x0000000b060b7224 */ /* 0x000fc400078e020c */
[----:B------:R-:W-:Y:S01]  /*2ec0*/  @!P2 IMAD.MOV R167, RZ, RZ, -R167 ;  /* 0x000000ffffa7a224 */ /* 0x000fe200078e0aa7 */
[C---:B------:R-:W-:Y:S01]  /*2ed0*/  ISETP.GT.U32.AND P2, PT, R6.reuse, R14, PT ;  /* 0x0000000e0600720c */ /* 0x040fe20003f44070 */
[----:B------:R-:W-:Y:S01]  /*2ee0*/  @!P6 IMAD.IADD R163, R163, 0x1, -R6 ;  /* 0x00000001a3a3e824 */ /* 0x000fe200078e0a06 */
[----:B------:R-:W-:Y:S01]  /*2ef0*/  ISETP.GT.U32.AND P6, PT, R6, R11, PT ;  /* 0x0000000b0600720c */ /* 0x000fe20003fc4070 */
[----:B------:R-:W-:Y:S02]  /*2f00*/  IMAD.MOV.U32 R13, RZ, RZ, R10 ;  /* 0x000000ffff0d7224 */ /* 0x000fe400078e000a */
[----:B------:R-:W-:Y:S02]  /*2f10*/  @!P4 IMAD.IADD R165, R165, 0x1, -R6 ;  /* 0x00000001a5a5c824 */ /* 0x000fe400078e0a06 */
[----:B------:R-:W-:-:S03]  /*2f20*/  IMAD.HI.U32 R8, R9, R13, RZ ;  /* 0x0000000d09087227 */ /* 0x000fc600078e00ff */
[C---:B------:R-:W-:Y:S01]  /*2f30*/  ISETP.GT.U32.AND P4, PT, R6.reuse, R165, PT ;  /* 0x000000a50600720c */ /* 0x040fe20003f84070 */
[--C-:B------:R-:W-:Y:S01]  /*2f40*/  @!P1 IMAD.IADD R161, R161, 0x1, -R6.reuse ;  /* 0x00000001a1a19824 */ /* 0x100fe200078e0a06 */
[----:B------:R-:W-:Y:S01]  /*2f50*/  ISETP.GT.U32.AND P1, PT, R6, R163, PT ;  /* 0x000000a30600720c */ /* 0x000fe20003f24070 */
[----:B------:R-:W-:Y:S02]  /*2f60*/  @!P2 IMAD.IADD R14, R14, 0x1, -R6 ;  /* 0x000000010e0ea824 */ /* 0x000fe400078e0a06 */
[----:B------:R-:W-:Y:S01]  /*2f70*/  IMAD.MOV R8, RZ, RZ, -R8 ;  /* 0x000000ffff087224 */ /* 0x000fe200078e0a08 */
[C---:B------:R-:W-:Y:S01]  /*2f80*/  ISETP.GT.U32.AND P2, PT, R6.reuse, R161, PT ;  /* 0x000000a10600720c */ /* 0x040fe20003f44070 */
[----:B------:R-:W-:Y:S01]  /*2f90*/  @!P6 IMAD.IADD R11, R11, 0x1, -R6 ;  /* 0x000000010b0be824 */ /* 0x000fe200078e0a06 */
[C---:B------:R-:W-:Y:S01]  /*2fa0*/  ISETP.GT.U32.AND P6, PT, R6.reuse, R14, PT ;  /* 0x0000000e0600720c */ /* 0x040fe20003fc4070 */
[----:B------:R-:W-:Y:S02]  /*2fb0*/  IMAD R13, R6, R8, R13 ;  /* 0x00000008060d7224 */ /* 0x000fe400078e020d */
[----:B------:R-:W-:-:S04]  /*2fc0*/  IMAD.HI.U32 R8, R9, R25, RZ ;  /* 0x0000001909087227 */ /* 0x000fc800078e00ff */
[----:B------:R-:W-:Y:S02]  /*2fd0*/  IMAD.MOV R8, RZ, RZ, -R8 ;  /* 0x000000ffff087224 */ /* 0x000fe400078e0a08 */
[--C-:B------:R-:W-:Y:S01]  /*2fe0*/  @!P1 IMAD.IADD R163, R163, 0x1, -R6.reuse ;  /* 0x00000001a3a39824 */ /* 0x100fe200078e0a06 */
[C---:B------:R-:W-:Y:S01]  /*2ff0*/  ISETP.GT.U32.AND P1, PT, R6.reuse, R13, PT ;  /* 0x0000000d0600720c */ /* 0x040fe20003f24070 */
[----:B------:R-:W-:Y:S02]  /*3000*/  IMAD R25, R6, R8, R25 ;  /* 0x0000000806197224 */ /* 0x000fe400078e0219 */
[--C-:B------:R-:W-:Y:S02]  /*3010*/  @!P6 IMAD.IADD R14, R14, 0x1, -R6.reuse ;  /* 0x000000010e0ee824 */ /* 0x100fe400078e0a06 */
[----:B------:R-:W-:Y:S01]  /*3020*/  @!P4 IMAD.IADD R165, R165, 0x1, -R6 ;  /* 0x00000001a5a5c824 */ /* 0x000fe200078e0a06 */
[----:B------:R-:W-:Y:S01]  /*3030*/  ISETP.GT.U32.AND P6, PT, R6, R25, PT ;  /* 0x000000190600720c */ /* 0x000fe20003fc4070 */
[----:B------:R-:W-:Y:S01]  /*3040*/  IMAD.HI.U32 R10, R9, R27, RZ ;  /* 0x0000001b090a7227 */ /* 0x000fe200078e00ff */
[----:B------:R-:W-:-:S03]  /*3050*/  ISETP.GE.AND P4, PT, R157, RZ, PT ;  /* 0x000000ff9d00720c */ /* 0x000fc60003f86270 */
[----:B------:R-:W-:-:S04]  /*3060*/  IMAD.HI.U32 R12, R9, R29, RZ ;  /* 0x0000001d090c7227 */ /* 0x000fc800078e00ff */
[----:B------:R-:W-:Y:S01]  /*3070*/  @!P1 IMAD.IADD R13, R13, 0x1, -R6 ;  /* 0x000000010d0d9824 */ /* 0x000fe200078e0a06 */
[----:B------:R-:W-:Y:S01]  /*3080*/  ISETP.GE.AND P1, PT, R155, RZ, PT ;  /* 0x000000ff9b00720c */ /* 0x000fe20003f26270 */
[----:B------:R-:W-:Y:S02]  /*3090*/  IMAD.MOV R10, RZ, RZ, -R10 ;  /* 0x000000ffff0a7224 */ /* 0x000fe400078e0a0a */
[----:B------:R-:W-:Y:S01]  /*30a0*/  @!P6 IMAD.IADD R25, R25, 0x1, -R6 ;  /* 0x000000011919e824 */ /* 0x000fe200078e0a06 */
[C---:B------:R-:W-:Y:S01]  /*30b0*/  ISETP.GT.U32.AND P6, PT, R6.reuse, R13, PT ;  /* 0x0000000d0600720c */ /* 0x040fe20003fc4070 */
[----:B------:R-:W-:Y:S01]  /*30c0*/  @!P3 IMAD.MOV R165, RZ, RZ, -R165 ;  /* 0x000000ffffa5b224 */ /* 0x000fe200078e0aa5 */
[----:B------:R-:W-:Y:S01]  /*30d0*/  ISETP.GT.U32.AND P3, PT, R6, R11, PT ;  /* 0x0000000b0600720c */ /* 0x000fe20003f64070 */
[----:B------:R-:W-:-:S04]  /*30e0*/  IMAD.HI.U32 R8, R9, R24, RZ ;  /* 0x0000001809087227 */ /* 0x000fc800078e00ff */
[----:B------:R-:W-:Y:S02]  /*30f0*/  IMAD.MOV R12, RZ, RZ, -R12 ;  /* 0x000000ffff0c7224 */ /* 0x000fe400078e0a0c */
[C---:B------:R-:W-:Y:S01]  /*3100*/  IMAD R27, R6.reuse, R10, R27 ;  /* 0x0000000a061b7224 */ /* 0x040fe200078e021b */
[----:B------:R-:W-:Y:S01]  /*3110*/  IABS R10, R139 ;  /* 0x0000008b000a7213 */ /* 0x000fe20000000000 */
[----:B------:R-:W-:Y:S01]  /*3120*/  @!P2 IMAD.IADD R161, R161, 0x1, -R6 ;  /* 0x00000001a1a1a824 */ /* 0x000fe200078e0a06 */
[----:B------:R-:W-:Y:S01]  /*3130*/  ISETP.GE.AND P2, PT, R151, RZ, PT ;  /* 0x000000ff9700720c */ /* 0x000fe20003f46270 */
[----:B------:R-:W-:Y:S02]  /*3140*/  IMAD.MOV R151, RZ, RZ, -R8 ;  /* 0x000000ffff977224 */ /* 0x000fe400078e0a08 */
[C---:B------:R-:W-:Y:S01]  /*3150*/  IMAD R29, R6.reuse, R12, R29 ;  /* 0x0000000c061d7224 */ /* 0x040fe200078e021d */
[----:B------:R-:W-:Y:S01]  /*3160*/  IABS R12, R141 ;  /* 0x0000008d000c7213 */ /* 0x000fe20000000000 */
[----:B------:R-:W-:Y:S01]  /*3170*/  @!P4 IMAD.MOV R14, RZ, RZ, -R14 ;  /* 0x000000ffff0ec224 */ /* 0x000fe200078e0a0e */
[C---:B------:R-:W-:Y:S01]  /*3180*/  ISETP.GT.U32.AND P4, PT, R6.reuse, R27, PT ;  /* 0x0000001b0600720c */ /* 0x040fe20003f84070 */
[C---:B------:R-:W-:Y:S01]  /*3190*/  IMAD R151, R6.reuse, R151, R24 ;  /* 0x0000009706977224 */ /* 0x040fe200078e0218 */
[----:B------:R-:W-:Y:S01]  /*31a0*/  IABS R24, R137 ;  /* 0x0000008900187213 */ /* 0x000fe20000000000 */
[--C-:B------:R-:W-:Y:S01]  /*31b0*/  @!P6 IMAD.IADD R13, R13, 0x1, -R6.reuse ;  /* 0x000000010d0de824 */ /* 0x100fe200078e0a06 */
[C---:B------:R-:W-:Y:S01]  /*31c0*/  ISETP.GT.U32.AND P6, PT, R6.reuse, R29, PT ;  /* 0x0000001d0600720c */ /* 0x040fe20003fc4070 */
[----:B------:R-:W-:Y:S01]  /*31d0*/  @!P0 IMAD.MOV R161, RZ, RZ, -R161 ;  /* 0x000000ffffa18224 */ /* 0x000fe200078e0aa1 */
[C---:B------:R-:W-:Y:S01]  /*31e0*/  ISETP.GT.U32.AND P0, PT, R6.reuse, R25, PT ;  /* 0x000000190600720c */ /* 0x040fe20003f04070 */
[----:B------:R-:W-:Y:S01]  /*31f0*/  @!P5 IMAD.MOV R163, RZ, RZ, -R163 ;  /* 0x000000ffffa3d224 */ /* 0x000fe200078e0aa3 */
[----:B------:R-:W-:Y:S01]  /*3200*/  ISETP.GT.U32.AND P5, PT, R6, R151, PT ;  /* 0x000000970600720c */ /* 0x000fe20003fa4070 */
[----:B------:R-:W-:Y:S01]  /*3210*/  @!P3 IMAD.IADD R11, R11, 0x1, -R6 ;  /* 0x000000010b0bb824 */ /* 0x000fe200078e0a06 */
[----:B------:R-:W-:Y:S01]  /*3220*/  ISETP.GE.AND P3, PT, R153, RZ, PT ;  /* 0x000000ff9900720c */ /* 0x000fe20003f66270 */
[----:B------:R-:W-:-:S04]  /*3230*/  IMAD.HI.U32 R8, R9, R10, RZ ;  /* 0x0000000a09087227 */ /* 0x000fc800078e00ff */
[----:B------:R-:W-:Y:S02]  /*3240*/  IMAD.MOV.U32 R157, RZ, RZ, R11 ;  /* 0x000000ffff9d7224 */ /* 0x000fe400078e000b */
[----:B------:R-:W-:Y:S02]  /*3250*/  @!P4 IMAD.IADD R27, R27, 0x1, -R6 ;  /* 0x000000011b1bc824 */ /* 0x000fe400078e0a06 */
[----:B------:R-:W-:Y:S01]  /*3260*/  IMAD.MOV.U32 R11, RZ, RZ, R12 ;  /* 0x000000ffff0b7224 */ /* 0x000fe200078e000c */
[----:B------:R-:W-:Y:S01]  /*3270*/  IABS R12, R143 ;  /* 0x0000008f000c7213 */ /* 0x000fe20000000000 */
[----:B------:R-:W-:Y:S01]  /*3280*/  @!P2 IMAD.MOV R157, RZ, RZ, -R157 ;  /* 0x000000ffff9da224 */ /* 0x000fe200078e0a9d */
[----:B------:R-:W-:Y:S01]  /*3290*/  ISETP.GE.AND P2, PT, R145, RZ, PT ;  /* 0x000000ff9100720c */ /* 0x000fe20003f46270 */
[----:B------:R-:W-:Y:S01]  /*32a0*/  @!P6 IMAD.IADD R29, R29, 0x1, -R6 ;  /* 0x000000011d1de824 */ /* 0x000fe200078e0a06 */
[----:B------:R-:W-:Y:S01]  /*32b0*/  ISETP.GT.U32.AND P6, PT, R6, R27, PT ;  /* 0x0000001b0600720c */ /* 0x000fe20003fc4070 */
[----:B------:R-:W-:-:S02]  /*32c0*/  IMAD.MOV R145, RZ, RZ, -R8 ;  /* 0x000000ffff917224 */ /* 0x000fc400078e0a08 */
[----:B------:R-:W-:Y:S01]  /*32d0*/  @!P0 IMAD.IADD R25, R25, 0x1, -R6 ;  /* 0x0000000119198824 */ /* 0x000fe200078e0a06 */
[----:B------:R-:W-:Y:S01]  /*32e0*/  ISETP.GE.AND P0, PT, R147, RZ, PT ;  /* 0x000000ff9300720c */ /* 0x000fe20003f06270 */
[----:B------:R-:W-:-:S04]  /*32f0*/  IMAD.HI.U32 R8, R9, R11, RZ ;  /* 0x0000000b09087227 */ /* 0x000fc800078e00ff */
[----:B------:R-:W-:Y:S01]  /*3300*/  IMAD.MOV.U32 R155, RZ, RZ, R13 ;  /* 0x000000ffff9b7224 */ /* 0x000fe200078e000d */
[----:B------:R-:W-:Y:S01]  /*3310*/  IABS R13, R135 ;  /* 0x00000087000d7213 */ /* 0x000fe20000000000 */
[----:B------:R-:W-:Y:S01]  /*3320*/  @!P5 IMAD.IADD R151, R151, 0x1, -R6 ;  /* 0x000000019797d824 */ /* 0x000fe200078e0a06 */
[----:B------:R-:W-:Y:S01]  /*3330*/  ISETP.GE.AND P5, PT, R149, RZ, PT ;  /* 0x000000ff9500720c */ /* 0x000fe20003fa6270 */
[C---:B------:R-:W-:Y:S02]  /*3340*/  IMAD R145, R6.reuse, R145, R10 ;  /* 0x0000009106917224 */ /* 0x040fe400078e020a */
[----:B------:R-:W-:Y:S01]  /*3350*/  IMAD.MOV R8, RZ, RZ, -R8 ;  /* 0x000000ffff087224 */ /* 0x000fe200078e0a08 */
[C---:B------:R-:W-:Y:S01]  /*3360*/  ISETP.GT.U32.AND P4, PT, R6.reuse, R151, PT ;  /* 0x000000970600720c */ /* 0x040fe20003f84070 */
[----:B------:R-:W-:Y:S01]  /*3370*/  @!P3 IMAD.MOV R155, RZ, RZ, -R155 ;  /* 0x000000ffff9bb224 */ /* 0x000fe200078e0a9b */
[----:B------:R-:W-:Y:S01]  /*3380*/  ISETP.GT.U32.AND P3, PT, R6, R29, PT ;  /* 0x0000001d0600720c */ /* 0x000fe20003f64070 */
[----:B------:R-:W-:-:S02]  /*3390*/  IMAD.MOV.U32 R153, RZ, RZ, R25 ;  /* 0x000000ffff997224 */ /* 0x000fc400078e0019 */
[C---:B------:R-:W-:Y:S02]  /*33a0*/  IMAD R11, R6.reuse, R8, R11 ;  /* 0x00000008060b7224 */ /* 0x040fe400078e020b */
[----:B------:R-:W-:Y:S01]  /*33b0*/  @!P1 IMAD.MOV R153, RZ, RZ, -R153 ;  /* 0x000000ffff999224 */ /* 0x000fe200078e0a99 */
[C---:B------:R-:W-:Y:S01]  /*33c0*/  ISETP.GT.U32.AND P1, PT, R6.reuse, R145, PT ;  /* 0x000000910600720c */ /* 0x040fe20003f24070 */
[----:B------:R-:W-:Y:S01]  /*33d0*/  @!P6 IMAD.IADD R27, R27, 0x1, -R6 ;  /* 0x000000011b1be824 */ /* 0x000fe200078e0a06 */
[----:B------:R-:W-:Y:S01]  /*33e0*/  ISETP.GT.U32.AND P6, PT, R6, R11, PT ;  /* 0x0000000b0600720c */ /* 0x000fe20003fc4070 */
[----:B------:R-:W-:-:S04]  /*33f0*/  IMAD.HI.U32 R10, R9, R13, RZ ;  /* 0x0000000d090a7227 */ /* 0x000fc800078e00ff */
[----:B------:R-:W-:Y:S01]  /*3400*/  @!P3 IMAD.IADD R29, R29, 0x1, -R6 ;  /* 0x000000011d1db824 */ /* 0x000fe200078e0a06 */
[----:B------:R-:W-:Y:S01]  /*3410*/  ISETP.GE.AND P3, PT, R141, RZ, PT ;  /* 0x000000ff8d00720c */ /* 0x000fe20003f66270 */
[----:B------:R-:W-:Y:S02]  /*3420*/  IMAD.MOV R10, RZ, RZ, -R10 ;  /* 0x000000ffff0a7224 */ /* 0x000fe400078e0a0a */
[--C-:B------:R-:W-:Y:S01]  /*3430*/  @!P4 IMAD.IADD R151, R151, 0x1, -R6.reuse ;  /* 0x000000019797c824 */ /* 0x100fe200078e0a06 */
[----:B------:R-:W-:Y:S01]  /*3440*/  ISETP.GE.AND P4, PT, R139, RZ, PT ;  /* 0x000000ff8b00720c */ /* 0x000fe20003f86270 */
[----:B------:R-:W-:Y:S01]  /*3450*/  @!P1 IMAD.IADD R145, R145, 0x1, -R6 ;  /* 0x0000000191919824 */ /* 0x000fe200078e0a06 */
[----:B------:R-:W-:Y:S01]  /*3460*/  ISETP.GE.AND P1, PT, R143, RZ, PT ;  /* 0x000000ff8f00720c */ /* 0x000fe20003f26270 */
[----:B------:R-:W-:Y:S01]  /*3470*/  IMAD R139, R6, R10, R13 ;  /* 0x0000000a068b7224 */ /* 0x000fe200078e020d */
[----:B------:R-:W-:Y:S01]  /*3480*/  IABS R10, R131 ;  /* 0x00000083000a7213 */ /* 0x000fe20000000000 */
[----:B------:R-:W-:Y:S01]  /*3490*/  IMAD.MOV.U32 R147, RZ, RZ, R29 ;  /* 0x000000ffff937224 */ /* 0x000fe200078e001d */
[----:B------:R-:W-:Y:S01]  /*34a0*/  IABS R29, R107 ;  /* 0x0000006b001d7213 */ /* 0x000fe20000000000 */
[----:B------:R-:W-:-:S04]  /*34b0*/  IMAD.HI.U32 R8, R9, R12, RZ ;  /* 0x0000000c09087227 */ /* 0x000fc800078e00ff */
[----:B------:R-:W-:Y:S01]  /*34c0*/  @!P6 IMAD.IADD R11, R11, 0x1, -R6 ;  /* 0x000000010b0be824 */ /* 0x000fe200078e0a06 */
[C---:B------:R-:W-:Y:S01]  /*34d0*/  ISETP.GT.U32.AND P6, PT, R6.reuse, R145, PT ;  /* 0x000000910600720c */ /* 0x040fe20003fc4070 */
[----:B------:R-:W-:Y:S02]  /*34e0*/  IMAD.MOV.U32 R149, RZ, RZ, R27 ;  /* 0x000000ffff957224 */ /* 0x000fe400078e001b */
[----:B------:R-:W-:Y:S01]  /*34f0*/  @!P5 IMAD.MOV R147, RZ, RZ, -R147 ;  /* 0x000000ffff93d224 */ /* 0x000fe200078e0a93 */
[C---:B------:R-:W-:Y:S01]  /*3500*/  ISETP.GT.U32.AND P5, PT, R6.reuse, R139, PT ;  /* 0x0000008b0600720c */ /* 0x040fe20003fa4070 */
[----:B------:R-:W-:Y:S02]  /*3510*/  IMAD.MOV R141, RZ, RZ, -R8 ;  /* 0x000000ffff8d7224 */ /* 0x000fe400078e0a08 */
[----:B------:R-:W-:Y:S01]  /*3520*/  @!P0 IMAD.MOV R149, RZ, RZ, -R149 ;  /* 0x000000ffff958224 */ /* 0x000fe200078e0a95 */
[----:B------:R-:W-:Y:S01]  /*3530*/  ISETP.GT.U32.AND P0, PT, R6, R11, PT ;  /* 0x0000000b0600720c */ /* 0x000fe20003f04070 */
[----:B------:R-:W-:-:S04]  /*3540*/  IMAD.HI.U32 R8, R9, R24, RZ ;  /* 0x0000001809087227 */ /* 0x000fc800078e00ff */
[C---:B------:R-:W-:Y:S01]  /*3550*/  IMAD R141, R6.reuse, R141, R12 ;  /* 0x0000008d068d7224 */ /* 0x040fe200078e020c */
[----:B------:R-:W-:Y:S01]  /*3560*/  IABS R12, R133 ;  /* 0x00000085000c7213 */ /* 0x000fe20000000000 */
[----:B------:R-:W-:Y:S02]  /*3570*/  IMAD.MOV R13, RZ, RZ, -R8 ;  /* 0x000000ffff0d7224 */ /* 0x000fe400078e0a08 */
[----:B------:R-:W-:Y:S01]  /*3580*/  @!P2 IMAD.MOV R151, RZ, RZ, -R151 ;  /* 0x000000ffff97a224 */ /* 0x000fe200078e0a97 */
[C---:B------:R-:W-:Y:S01]  /*3590*/  ISETP.GT.U32.AND P2, PT, R6.reuse, R141, PT ;  /* 0x0000008d0600720c */ /* 0x040fe20003f44070 */
[----:B------:R-:W-:Y:S01]  /*35a0*/  IMAD R13, R6, R13, R24 ;  /* 0x0000000d060d7224 */ /* 0x000fe200078e0218 */
[----:B------:R-:W-:Y:S01]  /*35b0*/  IABS R24, R127 ;  /* 0x0000007f00187213 */ /* 0x000fe20000000000 */
[--C-:B------:R-:W-:Y:S01]  /*35c0*/  @!P6 IMAD.IADD R145, R145, 0x1, -R6.reuse ;  /* 0x000000019191e824 */ /* 0x100fe200078e0a06 */
[----:B------:R-:W-:Y:S01]  /*35d0*/  ISETP.GE.AND P6, PT, R135, RZ, PT ;  /* 0x000000ff8700720c */ /* 0x000fe20003fc6270 */
[----:B------:R-:W-:-:S02]  /*35e0*/  @!P5 IMAD.IADD R139, R139, 0x1, -R6 ;  /* 0x000000018b8bd824 */ /* 0x000fc400078e0a06 */
[----:B------:R-:W-:-:S04]  /*35f0*/  IMAD.HI.U32 R8, R9, R10, RZ ;  /* 0x0000000a09087227 */ /* 0x000fc800078e00ff */
[----:B------:R-:W-:Y:S01]  /*3600*/  @!P0 IMAD.IADD R11, R11, 0x1, -R6 ;  /* 0x000000010b0b8824 */ /* 0x000fe200078e0a06 */
[C---:B------:R-:W-:Y:S01]  /*3610*/  ISETP.GT.U32.AND P0, PT, R6.reuse, R13, PT ;  /* 0x0000000d0600720c */ /* 0x040fe20003f04070 */
[----:B------:R-:W-:Y:S01]  /*3620*/  @!P4 IMAD.MOV R145, RZ, RZ, -R145 ;  /* 0x000000ffff91c224 */ /* 0x000fe200078e0a91 */
[----:B------:R-:W-:Y:S01]  /*3630*/  ISETP.GT.U32.AND P4, PT, R6, R139, PT ;  /* 0x0000008b0600720c */ /* 0x000fe20003f84070 */
[----:B------:R-:W-:Y:S02]  /*3640*/  IMAD.MOV R135, RZ, RZ, -R8 ;  /* 0x000000ffff877224 */ /* 0x000fe400078e0a08 */
[----:B------:R-:W-:-:S04]  /*3650*/  IMAD.HI.U32 R8, R9, R12, RZ ;  /* 0x0000000c09087227 */ /* 0x000fc800078e00ff */
[----:B------:R-:W-:Y:S02]  /*3660*/  IMAD.MOV R25, RZ, RZ, -R8 ;  /* 0x000000ffff197224 */ /* 0x000fe400078e0a08 */
[----:B------:R-:W-:Y:S01]  /*3670*/  @!P2 IMAD.IADD R141, R141, 0x1, -R6 ;  /* 0x000000018d8da824 */ /* 0x000fe200078e0a06 */
[----:B------:R-:W-:Y:S01]  /*3680*/  ISETP.GE.AND P2, PT, R137, RZ, PT ;  /* 0x000000ff8900720c */ /* 0x000fe20003f46270 */
[----:B------:R-:W-:Y:S02]  /*3690*/  IMAD.MOV.U32 R143, RZ, RZ, R11 ;  /* 0x000000ffff8f7224 */ /* 0x000fe400078e000b */
[C---:B------:R-:W-:Y:S01]  /*36a0*/  IMAD R11, R6.reuse, R25, R12 ;  /* 0x00000019060b7224 */ /* 0x040fe200078e020c */
[C---:B------:R-:W-:Y:S01]  /*36b0*/  ISETP.GT.U32.AND P5, PT, R6.reuse, R141, PT ;  /* 0x0000008d0600720c */ /* 0x040fe20003fa4070 */
[----:B------:R-:W-:Y:S02]  /*36c0*/  IMAD R135, R6, R135, R10 ;  /* 0x0000008706877224 */ /* 0x000fe400078e020a */
[----:B------:R-:W-:-:S02]  /*36d0*/  @!P0 IMAD.IADD R13, R13, 0x1, -R6 ;  /* 0x000000010d0d8824 */ /* 0x000fc400078e0a06 */
[----:B------:R-:W-:Y:S01]  /*36e0*/  @!P4 IMAD.IADD R139, R139, 0x1, -R6 ;  /* 0x000000018b8bc824 */ /* 0x000fe200078e0a06 */
[C---:B------:R-:W-:Y:S01]  /*36f0*/  ISETP.GT.U32.AND P4, PT, R6.reuse, R11, PT ;  /* 0x0000000b0600720c */ /* 0x040fe20003f84070 */
[----:B------:R-:W-:Y:S01]  /*3700*/  IMAD.MOV.U32 R10, RZ, RZ, R24 ;  /* 0x000000ffff0a7224 */ /* 0x000fe200078e0018 */
[C---:B------:R-:W-:Y:S01]  /*3710*/  ISETP.GT.U32.AND P0, PT, R6.reuse, R13, PT ;  /* 0x0000000d0600720c */ /* 0x040fe20003f04070 */
[----:B------:R-:W-:Y:S01]  /*3720*/  @!P3 IMAD.MOV R143, RZ, RZ, -R143 ;  /* 0x000000ffff8fb224 */ /* 0x000fe200078e0a8f */
[----:B------:R-:W-:Y:S01]  /*3730*/  ISETP.GT.U32.AND P3, PT, R6, R135, PT ;  /* 0x000000870600720c */ /* 0x000fe20003f64070 */
[----:B------:R-:W-:Y:S01]  /*3740*/  IMAD.HI.U32 R8, R9, R10, RZ ;  /* 0x0000000a09087227 */ /* 0x000fe200078e00ff */
[----:B------:R-:W-:-:S03]  /*3750*/  IABS R24, R129 ;  /* 0x0000008100187213 */ /* 0x000fc60000000000 */
[----:B------:R-:W-:Y:S02]  /*3760*/  IMAD.MOV R25, RZ, RZ, -R8 ;  /* 0x000000ffff197224 */ /* 0x000fe400078e0a08 */
[----:B------:R-:W-:Y:S01]  /*3770*/  IMAD.MOV.U32 R12, RZ, RZ, R24 ;  /* 0x000000ffff0c7224 */ /* 0x000fe200078e0018 */
[----:B------:R-:W-:Y:S01]  /*3780*/  IABS R24, R113 ;  /* 0x0000007100187213 */ /* 0x000fe20000000000 */
[----:B------:R-:W-:Y:S01]  /*3790*/  @!P5 IMAD.IADD R141, R141, 0x1, -R6 ;  /* 0x000000018d8dd824 */ /* 0x000fe200078e0a06 */
[----:B------:R-:W-:Y:S01]  /*37a0*/  ISETP.GE.AND P5, PT, R131, RZ, PT ;  /* 0x000000ff8300720c */ /* 0x000fe20003fa6270 */
[----:B------:R-:W-:Y:S01]  /*37b0*/  IMAD R131, R6, R25, R10 ;  /* 0x0000001906837224 */ /* 0x000fe200078e020a */
[----:B------:R-:W-:Y:S01]  /*37c0*/  IABS R10, R123 ;  /* 0x0000007b000a7213 */ /* 0x000fe20000000000 */
[----:B------:R-:W-:Y:S02]  /*37d0*/  @!P4 IMAD.IADD R11, R11, 0x1, -R6 ;  /* 0x000000010b0bc824 */ /* 0x000fe400078e0a06 */
[----:B------:R-:W-:-:S03]  /*37e0*/  IMAD.HI.U32 R8, R9, R12, RZ ;  /* 0x0000000c09087227 */ /* 0x000fc600078e00ff */
[C---:B------:R-:W-:Y:S01]  /*37f0*/  ISETP.GT.U32.AND P4, PT, R6.reuse, R11, PT ;  /* 0x0000000b0600720c */ /* 0x040fe20003f84070 */
[--C-:B------:R-:W-:Y:S01]  /*3800*/  @!P0 IMAD.IADD R13, R13, 0x1, -R6.reuse ;  /* 0x000000010d0d8824 */ /* 0x100fe200078e0a06 */
[----:B------:R-:W-:Y:S01]  /*3810*/  ISETP.GE.AND P0, PT, R133, RZ, PT ;  /* 0x000000ff8500720c */ /* 0x000fe20003f06270 */
[----:B------:R-:W-:Y:S01]  /*3820*/  @!P3 IMAD.IADD R135, R135, 0x1, -R6 ;  /* 0x000000018787b824 */ /* 0x000fe200078e0a06 */
[----:B------:R-:W-:Y:S01]  /*3830*/  ISETP.GT.U32.AND P3, PT, R6, R131, PT ;  /* 0x000000830600720c */ /* 0x000fe20003f64070 */
[----:B------:R-:W-:Y:S02]  /*3840*/  IMAD.MOV R25, RZ, RZ, -R8 ;  /* 0x000000ffff197224 */ /* 0x000fe400078e0a08 */
[----:B------:R-:W-:-:S04]  /*3850*/  IMAD.HI.U32 R8, R9, R10, RZ ;  /* 0x0000000a09087227 */ /* 0x000fc800078e00ff */
[----:B------:R-:W-:Y:S01]  /*3860*/  IMAD.MOV.U32 R137, RZ, RZ, R13 ;  /* 0x000000ffff897224 */ /* 0x000fe200078e000d */
[----:B------:R-:W-:Y:S01]  /*3870*/  IABS R13, R111 ;  /* 0x0000006f000d7213 */ /* 0x000fe20000000000 */
[C---:B------:R-:W-:Y:S01]  /*3880*/  IMAD R25, R6.reuse, R25, R12 ;  /* 0x0000001906197224 */ /* 0x040fe200078e020c */
[----:B------:R-:W-:Y:S01]  /*3890*/  IABS R12, R121 ;  /* 0x00000079000c7213 */ /* 0x000fe20000000000 */
[----:B------:R-:W-:Y:S02]  /*38a0*/  IMAD.MOV R27, RZ, RZ, -R8 ;  /* 0x000000ffff1b7224 */ /* 0x000fe400078e0a08 */
[----:B------:R-:W-:Y:S01]  /*38b0*/  @!P2 IMAD.MOV R137, RZ, RZ, -R137 ;  /* 0x000000ffff89a224 */ /* 0x000fe200078e0a89 */
[----:B------:R-:W-:Y:S01]  /*38c0*/  ISETP.GE.AND P2, PT, R127, RZ, PT ;  /* 0x000000ff7f00720c */ /* 0x000fe20003f46270 */
[----:B------:R-:W-:Y:S01]  /*38d0*/  @!P1 IMAD.MOV R141, RZ, RZ, -R141 ;  /* 0x000000ffff8d9224 */ /* 0x000fe200078e0a8d */
[C---:B------:R-:W-:Y:S01]  /*38e0*/  ISETP.GT.U32.AND P1, PT, R6.reuse, R135, PT ;  /* 0x000000870600720c */ /* 0x040fe20003f24070 */
[----:B------:R-:W-:Y:S01]  /*38f0*/  @!P6 IMAD.MOV R139, RZ, RZ, -R139 ;  /* 0x000000ffff8be224 */ /* 0x000fe200078e0a8b */
[C---:B------:R-:W-:Y:S01]  /*3900*/  ISETP.GT.U32.AND P6, PT, R6.reuse, R25, PT ;  /* 0x000000190600720c */ /* 0x040fe20003fc4070 */
[C---:B------:R-:W-:Y:S01]  /*3910*/  IMAD R127, R6.reuse, R27, R10 ;  /* 0x0000001b067f7224 */ /* 0x040fe200078e020a */
[----:B------:R-:W-:Y:S01]  /*3920*/  IABS R10, R125 ;  /* 0x0000007d000a7213 */ /* 0x000fe20000000000 */
[--C-:B------:R-:W-:Y:S01]  /*3930*/  @!P3 IMAD.IADD R131, R131, 0x1, -R6.reuse ;  /* 0x000000018383b824 */ /* 0x100fe200078e0a06 */
[----:B------:R-:W-:Y:S01]  /*3940*/  IABS R27, R105 ;  /* 0x00000069001b7213 */ /* 0x000fe20000000000 */
[----:B------:R-:W-:Y:S01]  /*3950*/  @!P4 IMAD.IADD R11, R11, 0x1, -R6 ;  /* 0x000000010b0bc824 */ /* 0x000fe200078e0a06 */
[C---:B------:R-:W-:Y:S01]  /*3960*/  ISETP.GT.U32.AND P4, PT, R6.reuse, R127, PT ;  /* 0x0000007f0600720c */ /* 0x040fe20003f84070 */
[----:B------:R-:W-:Y:S01]  /*3970*/  IMAD.HI.U32 R8, R9, R10, RZ ;  /* 0x0000000a09087227 */ /* 0x000fe200078e00ff */
[----:B------:R-:W-:-:S03]  /*3980*/  ISETP.GT.U32.AND P3, PT, R6, R131, PT ;  /* 0x000000830600720c */ /* 0x000fc60003f64070 */
[--C-:B------:R-:W-:Y:S01]  /*3990*/  @!P1 IMAD.IADD R135, R135, 0x1, -R6.reuse ;  /* 0x0000000187879824 */ /* 0x100fe200078e0a06 */
[----:B------:R-:W-:Y:S01]  /*39a0*/  ISETP.GE.AND P1, PT, R129, RZ, PT ;  /* 0x000000ff8100720c */ /* 0x000fe20003f26270 */
[--C-:B------:R-:W-:Y:S01]  /*39b0*/  @!P6 IMAD.IADD R25, R25, 0x1, -R6.reuse ;  /* 0x000000011919e824 */ /* 0x100fe200078e0a06 */
[----:B------:R-:W-:Y:S01]  /*39c0*/  ISETP.GE.AND P6, PT, R123, RZ, PT ;  /* 0x000000ff7b00720c */ /* 0x000fe20003fc6270 */
[----:B------:R-:W-:Y:S02]  /*39d0*/  @!P5 IMAD.MOV R135, RZ, RZ, -R135 ;  /* 0x000000ffff87d224 */ /* 0x000fe400078e0a87 */
[----:B------:R-:W-:Y:S01]  /*39e0*/  IMAD.MOV.U32 R133, RZ, RZ, R11 ;  /* 0x000000ffff857224 */ /* 0x000fe200078e000b */
[C---:B------:R-:W-:Y:S01]  /*39f0*/  ISETP.GT.U32.AND P5, PT, R6.reuse, R25, PT ;  /* 0x000000190600720c */ /* 0x040fe20003fa4070 */
[--C-:B------:R-:W-:Y:S01]  /*3a00*/  @!P4 IMAD.IADD R127, R127, 0x1, -R6.reuse ;  /* 0x000000017f7fc824 */ /* 0x100fe200078e0a06 */
[----:B------:R-:W-:Y:S01]  /*3a10*/  ISETP.GE.AND P4, PT, R121, RZ, PT ;  /* 0x000000ff7900720c */ /* 0x000fe20003f86270 */
[----:B------:R-:W-:Y:S01]  /*3a20*/  @!P3 IMAD.IADD R131, R131, 0x1, -R6 ;  /* 0x000000018383b824 */ /* 0x000fe200078e0a06 */
[----:B------:R-:W-:Y:S01]  /*3a30*/  ISETP.GE.AND P3, PT, R125, RZ, PT ;  /* 0x000000ff7d00720c */ /* 0x000fe20003f66270 */
[----:B------:R-:W-:Y:S01]  /*3a40*/  @!P0 IMAD.MOV R133, RZ, RZ, -R133 ;  /* 0x000000ffff858224 */ /* 0x000fe200078e0a85 */
[----:B------:R-:W-:Y:S01]  /*3a50*/  ISETP.GT.U32.AND P0, PT, R6, R127, PT ;  /* 0x0000007f0600720c */ /* 0x000fe20003f04070 */
[----:B------:R-:W-:Y:S01]  /*3a60*/  IMAD.MOV.U32 R123, RZ, RZ, R12 ;  /* 0x000000ffff7b7224 */ /* 0x000fe200078e000c */
[----:B------:R-:W-:Y:S01]  /*3a70*/  IABS R121, R119 ;  /* 0x0000007700797213 */ /* 0x000fe20000000000 */
[----:B------:R-:W-:Y:S01]  /*3a80*/  IMAD.MOV R125, RZ, RZ, -R8 ;  /* 0x000000ffff7d7224 */ /* 0x000fe200078e0a08 */
[----:B------:R-:W-:Y:S01]  /*3a90*/  IABS R12, R117 ;  /* 0x00000075000c7213 */ /* 0x000fe20000000000 */
[----:B------:R-:W-:-:S04]  /*3aa0*/  IMAD.HI.U32 R8, R9, R123, RZ ;  /* 0x0000007b09087227 */ /* 0x000fc800078e00ff */
[C---:B------:R-:W-:Y:S01]  /*3ab0*/  IMAD R125, R6.reuse, R125, R10 ;  /* 0x0000007d067d7224 */ /* 0x040fe200078e020a */
[----:B------:R-:W-:Y:S01]  /*3ac0*/  IABS R10, R7 ;  /* 0x00000007000a7213 */ /* 0x000fe20000000000 */
[----:B------:R-:W-:Y:S02]  /*3ad0*/  IMAD.MOV R8, RZ, RZ, -R8 ;  /* 0x000000ffff087224 */ /* 0x000fe400078e0a08 */
[--C-:B------:R-:W-:Y:S01]  /*3ae0*/  @!P5 IMAD.IADD R25, R25, 0x1, -R6.reuse ;  /* 0x000000011919d824 */ /* 0x100fe200078e0a06 */
[C---:B------:R-:W-:Y:S01]  /*3af0*/  ISETP.GT.U32.AND P5, PT, R6.reuse, R125, PT ;  /* 0x0000007d0600720c */ /* 0x040fe20003fa4070 */
[C---:B------:R-:W-:Y:S02]  /*3b00*/  IMAD R123, R6.reuse, R8, R123 ;  /* 0x00000008067b7224 */ /* 0x040fe400078e027b */
[--C-:B------:R-:W-:Y:S01]  /*3b10*/  @!P0 IMAD.IADD R127, R127, 0x1, -R6.reuse ;  /* 0x000000017f7f8824 */ /* 0x100fe200078e0a06 */
[----:B------:R-:W-:Y:S01]  /*3b20*/  ISETP.GE.AND P0, PT, R7, RZ, PT ;  /* 0x000000ff0700720c */ /* 0x000fe20003f06270 */
[----:B------:R-:W-:Y:S01]  /*3b30*/  IMAD.MOV.U32 R129, RZ, RZ, R25 ;  /* 0x000000ffff817224 */ /* 0x000fe200078e0019 */
[----:B------:R-:W-:Y:S01]  /*3b40*/  IABS R25, R115 ;  /* 0x0000007300197213 */ /* 0x000fe20000000000 */
[----:B------:R-:W-:Y:S01]  /*3b50*/  @!P6 IMAD.MOV R127, RZ, RZ, -R127 ;  /* 0x000000ffff7fe224 */ /* 0x000fe200078e0a7f */
[----:B------:R-:W-:Y:S01]  /*3b60*/  ISETP.GT.U32.AND P6, PT, R6, R123, PT ;  /* 0x0000007b0600720c */ /* 0x000fe20003fc4070 */
[----:B------:R-:W-:Y:S01]  /*3b70*/  @!P2 IMAD.MOV R131, RZ, RZ, -R131 ;  /* 0x000000ffff83a224 */ /* 0x000fe200078e0a83 */
[----:B------:R-:W-:Y:S01]  /*3b80*/  ISETP.GE.AND P2, PT, R119, RZ, PT ;  /* 0x000000ff7700720c */ /* 0x000fe20003f46270 */
[----:B------:R-:W-:Y:S01]  /*3b90*/  @!P1 IMAD.MOV R129, RZ, RZ, -R129 ;  /* 0x000000ffff819224 */ /* 0x000fe200078e0a81 */
[----:B------:R-:W-:Y:S01]  /*3ba0*/  ISETP.GE.AND P1, PT, R5, RZ, PT ;  /* 0x000000ff0500720c */ /* 0x000fe20003f26270 */
[----:B------:R-:W-:Y:S01]  /*3bb0*/  @!P5 IMAD.IADD R125, R125, 0x1, -R6 ;  /* 0x000000017d7dd824 */ /* 0x000fe200078e0a06 */
[----:B------:R-:W-:Y:S01]  /*3bc0*/  IABS R119, R5 ;  /* 0x0000000500777213 */ /* 0x000fe20000000000 */
[----:B------:R-:W-:-:S03]  /*3bd0*/  IMAD.HI.U32 R5, R9, R121, RZ ;  /* 0x0000007909057227 */ /* 0x000fc600078e00ff */
[----:B------:R-:W-:Y:S01]  /*3be0*/  ISETP.GT.U32.AND P5, PT, R6, R125, PT ;  /* 0x0000007d0600720c */ /* 0x000fe20003fa4070 */
[----:B------:R-:W-:Y:S02]  /*3bf0*/  IMAD.MOV R7, RZ, RZ, -R5 ;  /* 0x000000ffff077224 */ /* 0x000fe400078e0a05 */
[----:B------:R-:W-:Y:S02]  /*3c00*/  @!P6 IMAD.IADD R123, R123, 0x1, -R6 ;  /* 0x000000017b7be824 */ /* 0x000fe400078e0a06 */
[----:B------:R-:W-:-:S03]  /*3c10*/  IMAD.HI.U32 R5, R9, R119, RZ ;  /* 0x0000007709057227 */ /* 0x000fc600078e00ff */
[C---:B------:R-:W-:Y:S01]  /*3c20*/  ISETP.GT.U32.AND P6, PT, R6.reuse, R123, PT ;  /* 0x0000007b0600720c */ /* 0x040fe20003fc4070 */
[----:B------:R-:W-:Y:S02]  /*3c30*/  IMAD R121, R6, R7, R121 ;  /* 0x0000000706797224 */ /* 0x000fe400078e0279 */
[----:B------:R-:W-:-:S04]  /*3c40*/  IMAD.HI.U32 R7, R9, R10, RZ ;  /* 0x0000000a09077227 */ /* 0x000fc800078e00ff */
[----:B------:R-:W-:Y:S02]  /*3c50*/  IMAD.MOV R5, RZ, RZ, -R5 ;  /* 0x000000ffff057224 */ /* 0x000fe400078e0a05 */
[----:B------:R-:W-:Y:S01]  /*3c60*/  @!P5 IMAD.IADD R125, R125, 0x1, -R6 ;  /* 0x000000017d7dd824 */ /* 0x000fe200078e0a06 */
[C---:B------:R-:W-:Y:S01]  /*3c70*/  ISETP.GT.U32.AND P5, PT, R6.reuse, R121, PT ;  /* 0x000000790600720c */ /* 0x040fe20003fa4070 */
[----:B------:R-:W-:Y:S02]  /*3c80*/  IMAD.MOV R11, RZ, RZ, -R7 ;  /* 0x000000ffff0b7224 */ /* 0x000fe400078e0a07 */
[C---:B------:R-:W-:Y:S02]  /*3c90*/  IMAD R119, R6.reuse, R5, R119 ;  /* 0x0000000506777224 */ /* 0x040fe400078e0277 */
[C---:B------:R-:W-:Y:S02]  /*3ca0*/  IMAD R5, R6.reuse, R11, R10 ;  /* 0x0000000b06057224 */ /* 0x040fe400078e020a */
[----:B------:R-:W-:Y:S01]  /*3cb0*/  @!P6 IMAD.IADD R123, R123, 0x1, -R6 ;  /* 0x000000017b7be824 */ /* 0x000fe200078e0a06 */
[----:B------:R-:W-:Y:S01]  /*3cc0*/  ISETP.GT.U32.AND P6, PT, R6, R119, PT ;  /* 0x000000770600720c */ /* 0x000fe20003fc4070 */
[----:B------:R-:W-:-:S04]  /*3cd0*/  IMAD.HI.U32 R7, R9, R12, RZ ;  /* 0x0000000c09077227 */ /* 0x000fc800078e00ff */
[----:B------:R-:W-:-:S04]  /*3ce0*/  IMAD.HI.U32 R8, R9, R13, RZ ;  /* 0x0000000d09087227 */ /* 0x000fc800078e00ff */
[----:B------:R-:W-:Y:S01]  /*3cf0*/  @!P3 IMAD.MOV R125, RZ, RZ, -R125 ;  /* 0x000000ffff7db224 */ /* 0x000fe200078e0a7d */
[C---:B------:R-:W-:Y:S01]  /*3d00*/  ISETP.GT.U32.AND P3, PT, R6.reuse, R5, PT ;  /* 0x000000050600720c */ /* 0x040fe20003f64070 */
[----:B------:R-:W-:Y:S02]  /*3d10*/  IMAD.MOV R7, RZ, RZ, -R7 ;  /* 0x000000ffff077224 */ /* 0x000fe400078e0a07 */
[----:B------:R-:W-:Y:S02]  /*3d20*/  IMAD.MOV R8, RZ, RZ, -R8 ;  /* 0x000000ffff087224 */ /* 0x000fe400078e0a08 */
[----:B------:R-:W-:Y:S02]  /*3d30*/  @!P5 IMAD.IADD R121, R121, 0x1, -R6 ;  /* 0x000000017979d824 */ /* 0x000fe400078e0a06 */
[C---:B------:R-:W-:Y:S02]  /*3d40*/  IMAD R7, R6.reuse, R7, R12 ;  /* 0x0000000706077224 */ /* 0x040fe400078e020c */
[C---:B------:R-:W-:Y:S01]  /*3d50*/  IMAD R11, R6.reuse, R8, R13 ;  /* 0x00000008060b7224 */ /* 0x040fe200078e020d */
[C---:B------:R-:W-:Y:S01]  /*3d60*/  ISETP.GT.U32.AND P5, PT, R6.reuse, R121, PT ;  /* 0x000000790600720c */ /* 0x040fe20003fa4070 */
[----:B------:R-:W-:Y:S01]  /*3d70*/  @!P4 IMAD.MOV R123, RZ, RZ, -R123 ;  /* 0x000000ffff7bc224 */ /* 0x000fe200078e0a7b */
[C---:B------:R-:W-:Y:S01]  /*3d80*/  ISETP.GT.U32.AND P4, PT, R6.reuse, R7, PT ;  /* 0x000000070600720c */ /* 0x040fe20003f84070 */
[--C-:B------:R-:W-:Y:S01]  /*3d90*/  @!P6 IMAD.IADD R119, R119, 0x1, -R6.reuse ;  /* 0x000000017777e824 */ /* 0x100fe200078e0a06 */
[----:B------:R-:W-:Y:S01]  /*3da0*/  ISETP.GT.U32.AND P6, PT, R6, R11, PT ;  /* 0x0000000b0600720c */ /* 0x000fe20003fc4070 */
[----:B------:R-:W-:-:S02]  /*3db0*/  @!P3 IMAD.IADD R5, R5, 0x1, -R6 ;  /* 0x000000010505b824 */ /* 0x000fc400078e0a06 */
[----:B------:R-:W-:Y:S01]  /*3dc0*/  IMAD.HI.U32 R8, R9, R24, RZ ;  /* 0x0000001809087227 */ /* 0x000fe200078e00ff */
[----:B------:R-:W-:-:S03]  /*3dd0*/  ISETP.GT.U32.AND P3, PT, R6, R119, PT ;  /* 0x000000770600720c */ /* 0x000fc60003f64070 */
[----:B------:R-:W-:Y:S02]  /*3de0*/  IMAD.MOV R13, RZ, RZ, -R8 ;  /* 0x000000ffff0d7224 */ /* 0x000fe400078e0a08 */
[----:B------:R-:W-:Y:S01]  /*3df0*/  @!P5 IMAD.IADD R121, R121, 0x1, -R6 ;  /* 0x000000017979d824 */ /* 0x000fe200078e0a06 */
[----:B------:R-:W-:Y:S01]  /*3e00*/  ISETP.GE.AND P5, PT, R117, RZ, PT ;  /* 0x000000ff7500720c */ /* 0x000fe20003fa6270 */
[C---:B------:R-:W-:Y:S01]  /*3e10*/  IMAD R13, R6.reuse, R13, R24 ;  /* 0x0000000d060d7224 */ /* 0x040fe200078e0218 */
[----:B------:R-:W-:Y:S01]  /*3e20*/  IABS R24, R90 ;  /* 0x0000005a00187213 */ /* 0x000fe20000000000 */
[--C-:B------:R-:W-:Y:S02]  /*3e30*/  @!P4 IMAD.IADD R7, R7, 0x1, -R6.reuse ;  /* 0x000000010707c824 */ /* 0x100fe400078e0a06 */
[----:B------:R-:W-:Y:S01]  /*3e40*/  @!P2 IMAD.MOV R121, RZ, RZ, -R121 ;  /* 0x000000ffff79a224 */ /* 0x000fe200078e0a79 */
[C---:B------:R-:W-:Y:S01]  /*3e50*/  ISETP.GT.U32.AND P2, PT, R6.reuse, R5, PT ;  /* 0x000000050600720c */ /* 0x040fe20003f44070 */
[----:B------:R-:W-:Y:S01]  /*3e60*/  @!P6 IMAD.IADD R11, R11, 0x1, -R6 ;  /* 0x000000010b0be824 */ /* 0x000fe200078e0a06 */
[----:B------:R-:W-:Y:S01]  /*3e70*/  ISETP.GT.U32.AND P4, PT, R6, R7, PT ;  /* 0x000000070600720c */ /* 0x000fe20003f84070 */
[----:B------:R-:W-:-:S03]  /*3e80*/  IMAD.HI.U32 R10, R9, R25, RZ ;  /* 0x00000019090a7227 */ /* 0x000fc600078e00ff */
[C---:B------:R-:W-:Y:S01]  /*3e90*/  ISETP.GT.U32.AND P6, PT, R6.reuse, R11, PT ;  /* 0x0000000b0600720c */ /* 0x040fe20003fc4070 */
[----:B------:R-:W-:Y:S01]  /*3ea0*/  @!P3 IMAD.IADD R119, R119, 0x1, -R6 ;  /* 0x000000017777b824 */ /* 0x000fe200078e0a06 */
[----:B------:R-:W-:Y:S01]  /*3eb0*/  ISETP.GT.U32.AND P3, PT, R6, R13, PT ;  /* 0x0000000d0600720c */ /* 0x000fe20003f64070 */
[----:B------:R-:W-:Y:S02]  /*3ec0*/  IMAD.MOV R10, RZ, RZ, -R10 ;  /* 0x000000ffff0a7224 */ /* 0x000fe400078e0a0a */
[----:B------:R-:W-:-:S04]  /*3ed0*/  IMAD.HI.U32 R8, R9, R27, RZ ;  /* 0x0000001b09087227 */ /* 0x000fc800078e00ff */
[C---:B------:R-:W-:Y:S02]  /*3ee0*/  IMAD R25, R6.reuse, R10, R25 ;  /* 0x0000000a06197224 */ /* 0x040fe400078e0219 */
[----:B------:R-:W-:Y:S02]  /*3ef0*/  IMAD.MOV R8, RZ, RZ, -R8 ;  /* 0x000000ffff087224 */ /* 0x000fe400078e0a08 */
[--C-:B------:R-:W-:Y:S01]  /*3f00*/  @!P2 IMAD.IADD R5, R5, 0x1, -R6.reuse ;  /* 0x000000010505a824 */ /* 0x100fe200078e0a06 */
[C---:B------:R-:W-:Y:S01]  /*3f10*/  ISETP.GT.U32.AND P2, PT, R6.reuse, R25, PT ;  /* 0x000000190600720c */ /* 0x040fe20003f44070 */
[C---:B------:R-:W-:Y:S02]  /*3f20*/  IMAD R27, R6.reuse, R8, R27 ;  /* 0x00000008061b7224 */ /* 0x040fe400078e021b */
[--C-:B------:R-:W-:Y:S01]  /*3f30*/  @!P4 IMAD.IADD R7, R7, 0x1, -R6.reuse ;  /* 0x000000010707c824 */ /* 0x100fe200078e0a06 */
[----:B------:R-:W-:Y:S01]  /*3f40*/  ISETP.GE.AND P4, PT, R111, RZ, PT ;  /* 0x000000ff6f00720c */ /* 0x000fe20003f86270 */
[--C-:B------:R-:W-:Y:S01]  /*3f50*/  @!P6 IMAD.IADD R11, R11, 0x1, -R6.reuse ;  /* 0x000000010b0be824 */ /* 0x100fe200078e0a06 */
[----:B------:R-:W-:Y:S01]  /*3f60*/  ISETP.GT.U32.AND P6, PT, R6, R27, PT ;  /* 0x0000001b0600720c */ /* 0x000fe20003fc4070 */
[----:B------:R-:W-:Y:S01]  /*3f70*/  @!P3 IMAD.IADD R13, R13, 0x1, -R6 ;  /* 0x000000010d0db824 */ /* 0x000fe200078e0a06 */
[----:B------:R-:W-:Y:S01]  /*3f80*/  ISETP.GE.AND P3, PT, R113, RZ, PT ;  /* 0x000000ff7100720c */ /* 0x000fe20003f66270 */
[----:B------:R-:W-:-:S04]  /*3f90*/  IMAD.HI.U32 R10, R9, R31, RZ ;  /* 0x0000001f090a7227 */ /* 0x000fc800078e00ff */
[----:B------:R-:W-:Y:S01]  /*3fa0*/  @!P1 IMAD.MOV R119, RZ, RZ, -R119 ;  /* 0x000000ffff779224 */ /* 0x000fe200078e0a77 */
[----:B------:R-:W-:Y:S01]  /*3fb0*/  ISETP.GT.U32.AND P1, PT, R6, R13, PT ;  /* 0x0000000d0600720c */ /* 0x000fe20003f24070 */
[----:B------:R-:W-:-:S04]  /*3fc0*/  IMAD.HI.U32 R12, R9, R33, RZ ;  /* 0x00000021090c7227 */ /* 0x000fc800078e00ff */
[----:B------:R-:W-:Y:S02]  /*3fd0*/  IMAD.MOV R10, RZ, RZ, -R10 ;  /* 0x000000ffff0a7224 */ /* 0x000fe400078e0a0a */
[----:B------:R-:W-:-:S04]  /*3fe0*/  IMAD.HI.U32 R8, R9, R29, RZ ;  /* 0x0000001d09087227 */ /* 0x000fc800078e00ff */
[----:B------:R-:W-:Y:S02]  /*3ff0*/  IMAD.MOV R12, RZ, RZ, -R12 ;  /* 0x000000ffff0c7224 */ /* 0x000fe400078e0a0c */
[----:B------:R-:W-:Y:S01]  /*4000*/  @!P2 IMAD.IADD R25, R25, 0x1, -R6 ;  /* 0x000000011919a824 */ /* 0x000fe200078e0a06 */
[----:B------:R-:W-:Y:S01]  /*4010*/  ISETP.GE.AND P2, PT, R115, RZ, PT ;  /* 0x000000ff7300720c */ /* 0x000fe20003f46270 */
[C---:B------:R-:W-:Y:S02]  /*4020*/  IMAD R31, R6.reuse, R10, R31 ;  /* 0x0000000a061f7224 */ /* 0x040fe400078e021f */
[----:B------:R-:W-:Y:S01]  /*4030*/  IMAD.MOV.U32 R113, RZ, RZ, R11 ;  /* 0x000000ffff717224 */ /* 0x000fe200078e000b */
[----:B------:R-:W-:Y:S01]  /*4040*/  IABS R11, R97 ;  /* 0x00000061000b7213 */ /* 0x000fe20000000000 */
[----:B------:R-:W-:Y:S02]  /*4050*/  IMAD.MOV R8, RZ, RZ, -R8 ;  /* 0x000000ffff087224 */ /* 0x000fe400078e0a08 */
[C---:B------:R-:W-:Y:S01]  /*4060*/  IMAD R33, R6.reuse, R12, R33 ;  /* 0x0000000c06217224 */ /* 0x040fe200078e0221 */
[----:B------:R-:W-:Y:S01]  /*4070*/  IABS R12, R95 ;  /* 0x0000005f000c7213 */ /* 0x000fe20000000000 */
[----:B------:R-:W-:Y:S01]  /*4080*/  @!P6 IMAD.IADD R27, R27, 0x1, -R6 ;  /* 0x000000011b1be824 */ /* 0x000fe200078e0a06 */
[C---:B------:R-:W-:Y:S01]  /*4090*/  ISETP.GT.U32.AND P6, PT, R6.reuse, R25, PT ;  /* 0x000000190600720c */ /* 0x040fe20003fc4070 */
[----:B------:R-:W-:Y:S01]  /*40a0*/  @!P4 IMAD.MOV R113, RZ, RZ, -R113 ;  /* 0x000000ffff71c224 */ /* 0x000fe200078e0a71 */
[C---:B------:R-:W-:Y:S01]  /*40b0*/  ISETP.GT.U32.AND P4, PT, R6.reuse, R31, PT ;  /* 0x0000001f0600720c */ /* 0x040fe20003f84070 */
[----:B------:R-:W-:Y:S01]  /*40c0*/  IMAD R29, R6, R8, R29 ;  /* 0x00000008061d7224 */ /* 0x000fe200078e021d */
[----:B------:R-:W-:Y:S01]  /*40d0*/  IABS R8, R101 ;  /* 0x0000006500087213 */ /* 0x000fe20000000000 */
[----:B------:R-:W-:-:S02]  /*40e0*/  IMAD.MOV.U32 R117, RZ, RZ, R5 ;  /* 0x000000ffff757224 */ /* 0x000fc400078e0005 */
[----:B------:R-:W-:Y:S01]  /*40f0*/  @!P1 IMAD.IADD R13, R13, 0x1, -R6 ;  /* 0x000000010d0d9824 */ /* 0x000fe200078e0a06 */
[C---:B------:R-:W-:Y:S01]  /*4100*/  ISETP.GT.U32.AND P1, PT, R6.reuse, R33, PT ;  /* 0x000000210600720c */ /* 0x040fe20003f24070 */
[----:B------:R-:W-:Y:S01]  /*4110*/  @!P0 IMAD.MOV R117, RZ, RZ, -R117 ;  /* 0x000000ffff758224 */ /* 0x000fe200078e0a75 */
[----:B------:R-:W-:Y:S01]  /*4120*/  ISETP.GT.U32.AND P0, PT, R6, R27, PT ;  /* 0x0000001b0600720c */ /* 0x000fe20003f04070 */
[----:B------:R-:W-:Y:S02]  /*4130*/  IMAD.MOV.U32 R115, RZ, RZ, R7 ;  /* 0x000000ffff737224 */ /* 0x000fe400078e0007 */
[----:B------:R-:W-:Y:S01]  /*4140*/  IMAD.MOV.U32 R7, RZ, RZ, R8 ;  /* 0x000000ffff077224 */ /* 0x000fe200078e0008 */
[----:B------:R-:W-:Y:S01]  /*4150*/  IABS R8, R103 ;  /* 0x0000006700087213 */ /* 0x000fe20000000000 */
[----:B------:R-:W-:Y:S01]  /*4160*/  @!P6 IMAD.IADD R25, R25, 0x1, -R6 ;  /* 0x000000011919e824 */ /* 0x000fe200078e0a06 */
[----:B------:R-:W-:Y:S01]  /*4170*/  ISETP.GE.AND P6, PT, R105, RZ, PT ;  /* 0x000000ff6900720c */ /* 0x000fe20003fc6270 */
[----:B------:R-:W-:-:S04]  /*4180*/  IMAD.HI.U32 R5, R9, R7, RZ ;  /* 0x0000000709057227 */ /* 0x000fc800078e00ff */
[--C-:B------:R-:W-:Y:S02]  /*4190*/  @!P4 IMAD.IADD R31, R31, 0x1, -R6.reuse ;  /* 0x000000011f1fc824 */ /* 0x100fe400078e0a06 */
[----:B------:R-:W-:Y:S02]  /*41a0*/  IMAD.MOV R5, RZ, RZ, -R5 ;  /* 0x000000ffff057224 */ /* 0x000fe400078e0a05 */
[--C-:B------:R-:W-:Y:S01]  /*41b0*/  @!P1 IMAD.IADD R33, R33, 0x1, -R6.reuse ;  /* 0x0000000121219824 */ /* 0x100fe200078e0a06 */
[C---:B------:R-:W-:Y:S01]  /*41c0*/  ISETP.GT.U32.AND P1, PT, R6.reuse, R31, PT ;  /* 0x0000001f0600720c */ /* 0x040fe20003f24070 */
[----:B------:R-:W-:Y:S02]  /*41d0*/  IMAD R5, R6, R5, R7 ;  /* 0x0000000506057224 */ /* 0x000fe400078e0207 */
[----:B------:R-:W-:Y:S01]  /*41e0*/  @!P0 IMAD.IADD R27, R27, 0x1, -R6 ;  /* 0x000000011b1b8824 */ /* 0x000fe200078e0a06 */
[----:B------:R-:W-:Y:S01]  /*41f0*/  ISETP.GE.AND P0, PT, R107, RZ, PT ;  /* 0x000000ff6b00720c */ /* 0x000fe20003f06270 */
[----:B------:R-:W-:-:S04]  /*4200*/  IMAD.HI.U32 R7, R9, R8, RZ ;  /* 0x0000000809077227 */ /* 0x000fc800078e00ff */
[----:B------:R-:W-:Y:S02]  /*4210*/  IMAD.MOV R7, RZ, RZ, -R7 ;  /* 0x000000ffff077224 */ /* 0x000fe400078e0a07 */
[----:B------:R-:W-:Y:S01]  /*4220*/  IMAD.MOV.U32 R107, RZ, RZ, R27 ;  /* 0x000000ffff6b7224 */ /* 0x000fe200078e001b */
[----:B------:R-:W-:Y:S01]  /*4230*/  IABS R27, R23 ;  /* 0x00000017001b7213 */ /* 0x000fe20000000000 */
[----:B------:R-:W-:Y:S01]  /*4240*/  @!P5 IMAD.MOV R115, RZ, RZ, -R115 ;  /* 0x000000ffff73d224 */ /* 0x000fe200078e0a73 */
[C---:B------:R-:W-:Y:S01]  /*4250*/  ISETP.GT.U32.AND P5, PT, R6.reuse, R29, PT ;  /* 0x0000001d0600720c */ /* 0x040fe20003fa4070 */
[C---:B------:R-:W-:Y:S02]  /*4260*/  IMAD R7, R6.reuse, R7, R8 ;  /* 0x0000000706077224 */ /* 0x040fe400078e0208 */
[----:B------:R-:W-:Y:S01]  /*4270*/  @!P6 IMAD.MOV R107, RZ, RZ, -R107 ;  /* 0x000000ffff6be224 */ /* 0x000fe200078e0a6b */
[----:B------:R-:W-:Y:S01]  /*4280*/  ISETP.GT.U32.AND P6, PT, R6, R5, PT ;  /* 0x000000050600720c */ /* 0x000fe20003fc4070 */
[----:B------:R-:W-:-:S02]  /*4290*/  IMAD.MOV.U32 R111, RZ, RZ, R13 ;  /* 0x000000ffff6f7224 */ /* 0x000fc400078e000d */
[----:B------:R-:W-:Y:S01]  /*42a0*/  @!P1 IMAD.IADD R31, R31, 0x1, -R6 ;  /* 0x000000011f1f9824 */ /* 0x000fe200078e0a06 */
[C---:B------:R-:W-:Y:S01]  /*42b0*/  ISETP.GT.U32.AND P1, PT, R6.reuse, R7, PT ;  /* 0x000000070600720c */ /* 0x040fe20003f24070 */
[----:B------:R-:W-:Y:S01]  /*42c0*/  @!P3 IMAD.MOV R111, RZ, RZ, -R111 ;  /* 0x000000ffff6fb224 */ /* 0x000fe200078e0a6f */
[----:B------:R-:W-:Y:S01]  /*42d0*/  ISETP.GT.U32.AND P3, PT, R6, R33, PT ;  /* 0x000000210600720c */ /* 0x000fe20003f64070 */
[----:B------:R-:W-:-:S04]  /*42e0*/  IMAD.HI.U32 R8, R9, R11, RZ ;  /* 0x0000000b09087227 */ /* 0x000fc800078e00ff */
[--C-:B------:R-:W-:Y:S01]  /*42f0*/  @!P5 IMAD.IADD R29, R29, 0x1, -R6.reuse ;  /* 0x000000011d1dd824 */ /* 0x100fe200078e0a06 */
[----:B------:R-:W-:Y:S01]  /*4300*/  ISETP.GE.AND P5, PT, R109, RZ, PT ;  /* 0x000000ff6d00720c */ /* 0x000fe20003fa6270 */
[--C-:B------:R-:W-:Y:S02]  /*4310*/  @!P6 IMAD.IADD R5, R5, 0x1, -R6.reuse ;  /* 0x000000010505e824 */ /* 0x100fe400078e0a06 */
[----:B------:R-:W-:Y:S01]  /*4320*/  IMAD.HI.U32 R10, R9, R12, RZ ;  /* 0x0000000c090a7227 */ /* 0x000fe200078e00ff */
[C---:B------:R-:W-:Y:S02]  /*4330*/  ISETP.GT.U32.AND P4, PT, R6.reuse, R29, PT ;  /* 0x0000001d0600720c */ /* 0x040fe40003f84070 */
[C---:B------:R-:W-:Y:S01]  /*4340*/  ISETP.GT.U32.AND P6, PT, R6.reuse, R5, PT ;  /* 0x000000050600720c */ /* 0x040fe20003fc4070 */
[--C-:B------:R-:W-:Y:S02]  /*4350*/  @!P1 IMAD.IADD R7, R7, 0x1, -R6.reuse ;  /* 0x0000000107079824 */ /* 0x100fe400078e0a06 */
[----:B------:R-:W-:Y:S01]  /*4360*/  @!P3 IMAD.IADD R33, R33, 0x1, -R6 ;  /* 0x000000012121b824 */ /* 0x000fe200078e0a06 */
[----:B------:R-:W-:Y:S01]  /*4370*/  ISETP.GE.AND P3, PT, R103, RZ, PT ;  /* 0x000000ff6700720c */ /* 0x000fe20003f66270 */
[----:B------:R-:W-:Y:S01]  /*4380*/  IMAD.MOV.U32 R103, RZ, RZ, R31 ;  /* 0x000000ffff677224 */ /* 0x000fe200078e001f */
[C---:B------:R-:W-:Y:S01]  /*4390*/  ISETP.GT.U32.AND P1, PT, R6.reuse, R7, PT ;  /* 0x000000070600720c */ /* 0x040fe20003f24070 */
[----:B------:R-:W-:Y:S01]  /*43a0*/  IMAD.MOV R8, RZ, RZ, -R8 ;  /* 0x000000ffff087224 */ /* 0x000fe200078e0a08 */
[----:B------:R-:W-:Y:S01]  /*43b0*/  IABS R31, R116 ;  /* 0x00000074001f7213 */ /* 0x000fe20000000000 */
[----:B------:R-:W-:Y:S01]  /*43c0*/  @!P5 IMAD.MOV R103, RZ, RZ, -R103 ;  /* 0x000000ffff67d224 */ /* 0x000fe200078e0a67 */
[----:B------:R-:W-:Y:S01]  /*43d0*/  ISETP.GE.AND P5, PT, R95, RZ, PT ;  /* 0x000000ff5f00720c */ /* 0x000fe20003fa6270 */
[----:B------:R-:W-:Y:S01]  /*43e0*/  IMAD.MOV R13, RZ, RZ, -R10 ;  /* 0x000000ffff0d7224 */ /* 0x000fe200078e0a0a */
[----:B------:R-:W-:Y:S01]  /*43f0*/  IABS R10, R93 ;  /* 0x0000005d000a7213 */ /* 0x000fe20000000000 */
[C---:B------:R-:W-:Y:S01]  /*4400*/  IMAD R95, R6.reuse, R8, R11 ;  /* 0x00000008065f7224 */ /* 0x040fe200078e020b */
[----:B------:R-:W-:Y:S01]  /*4410*/  IABS R8, R4 ;  /* 0x0000000400087213 */ /* 0x000fe20000000000 */
[----:B------:R-:W-:Y:S01]  /*4420*/  IMAD.MOV.U32 R109, RZ, RZ, R25 ;  /* 0x000000ffff6d7224 */ /* 0x000fe200078e0019 */
[----:B------:R-:W-:Y:S01]  /*4430*/  IABS R25, R108 ;  /* 0x0000006c00197213 */ /* 0x000fe20000000000 */
[C---:B------:R-:W-:Y:S01]  /*4440*/  IMAD R11, R6.reuse, R13, R12 ;  /* 0x0000000d060b7224 */ /* 0x040fe200078e020c */
[----:B------:R-:W-:Y:S01]  /*4450*/  IABS R13, R21 ;  /* 0x00000015000d7213 */ /* 0x000fe20000000000 */
[--C-:B------:R-:W-:Y:S01]  /*4460*/  @!P6 IMAD.IADD R5, R5, 0x1, -R6.reuse ;  /* 0x000000010505e824 */ /* 0x100fe200078e0a06 */
[C---:B------:R-:W-:Y:S01]  /*4470*/  ISETP.GT.U32.AND P6, PT, R6.reuse, R95, PT ;  /* 0x0000005f0600720c */ /* 0x040fe20003fc4070 */
[----:B------:R-:W-:Y:S01]  /*4480*/  @!P2 IMAD.MOV R109, RZ, RZ, -R109 ;  /* 0x000000ffff6da224 */ /* 0x000fe200078e0a6d */
[----:B------:R-:W-:Y:S01]  /*4490*/  ISETP.GE.AND P2, PT, R99, RZ, PT ;  /* 0x000000ff6300720c */ /* 0x000fe20003f46270 */
[--C-:B------:R-:W-:Y:S01]  /*44a0*/  @!P1 IMAD.IADD R7, R7, 0x1, -R6.reuse ;  /* 0x0000000107079824 */ /* 0x100fe200078e0a06 */
[----:B------:R-:W-:Y:S01]  /*44b0*/  ISETP.GT.U32.AND P1, PT, R6, R11, PT ;  /* 0x0000000b0600720c */ /* 0x000fe20003f24070 */
[--C-:B------:R-:W-:Y:S01]  /*44c0*/  @!P4 IMAD.IADD R29, R29, 0x1, -R6.reuse ;  /* 0x000000011d1dc824 */ /* 0x100fe200078e0a06 */
[----:B------:R-:W-:Y:S01]  /*44d0*/  ISETP.GE.AND P4, PT, R101, RZ, PT ;  /* 0x000000ff6500720c */ /* 0x000fe20003f86270 */
[----:B------:R-:W-:Y:S01]  /*44e0*/  IMAD.MOV.U32 R101, RZ, RZ, R33 ;  /* 0x000000ffff657224 */ /* 0x000fe200078e0021 */
[----:B------:R-:W-:Y:S01]  /*44f0*/  IABS R33, R114 ;  /* 0x0000007200217213 */ /* 0x000fe20000000000 */
[----:B------:R-:W-:Y:S01]  /*4500*/  IMAD.MOV.U32 R105, RZ, RZ, R29 ;  /* 0x000000ffff697224 */ /* 0x000fe200078e001d */
[----:B------:R-:W-:Y:S01]  /*4510*/  IABS R29, R112 ;  /* 0x00000070001d7213 */ /* 0x000fe20000000000 */
[----:B------:R-:W-:Y:S01]  /*4520*/  IMAD.MOV.U32 R99, RZ, RZ, R5 ;  /* 0x000000ffff637224 */ /* 0x000fe200078e0005 */
[----:B------:R-:W-:Y:S01]  /*4530*/  IABS R12, R19 ;  /* 0x00000013000c7213 */ /* 0x000fe20000000000 */
[----:B------:R-:W-:-:S02]  /*4540*/  @!P6 IMAD.IADD R95, R95, 0x1, -R6 ;  /* 0x000000015f5fe824 */ /* 0x000fc400078e0a06 */
[----:B------:R-:W-:Y:S01]  /*4550*/  @!P0 IMAD.MOV R105, RZ, RZ, -R105 ;  /* 0x000000ffff698224 */ /* 0x000fe200078e0a69 */
[----:B------:R-:W-:Y:S01]  /*4560*/  ISETP.GE.AND P0, PT, R97, RZ, PT ;  /* 0x000000ff6100720c */ /* 0x000fe20003f06270 */
[----:B------:R-:W-:Y:S01]  /*4570*/  @!P2 IMAD.MOV R101, RZ, RZ, -R101 ;  /* 0x000000ffff65a224 */ /* 0x000fe200078e0a65 */
[----:B------:R-:W-:Y:S01]  /*4580*/  ISETP.GE.AND P2, PT, R4, RZ, PT ;  /* 0x000000ff0400720c */ /* 0x000fe20003f46270 */
[----:B------:R-:W-:Y:S01]  /*4590*/  IMAD.MOV.U32 R97, RZ, RZ, R7 ;  /* 0x000000ffff617224 */ /* 0x000fe200078e0007 */
[----:B------:R-:W-:Y:S01]  /*45a0*/  ISETP.GT.U32.AND P6, PT, R6, R95, PT ;  /* 0x0000005f0600720c */ /* 0x000fe20003fc4070 */
[----:B------:R-:W-:Y:S02]  /*45b0*/  @!P1 IMAD.IADD R11, R11, 0x1, -R6 ;  /* 0x000000010b0b9824 */ /* 0x000fe400078e0a06 */
[----:B------:R-:W-:-:S03]  /*45c0*/  IMAD.HI.U32 R4, R9, R8, RZ ;  /* 0x0000000809047227 */ /* 0x000fc600078e00ff */
[----:B------:R-:W-:Y:S01]  /*45d0*/  ISETP.GT.U32.AND P1, PT, R6, R11, PT ;  /* 0x0000000b0600720c */ /* 0x000fe20003f24070 */
[----:B------:R-:W-:Y:S01]  /*45e0*/  @!P3 IMAD.MOV R97, RZ, RZ, -R97 ;  /* 0x000000ffff61b224 */ /* 0x000fe200078e0a61 */
[----:B------:R-:W-:Y:S01]  /*45f0*/  ISETP.GE.AND P3, PT, R91, RZ, PT ;  /* 0x000000ff5b00720c */ /* 0x000fe20003f66270 */
[----:B------:R-:W-:-:S04]  /*4600*/  IMAD.HI.U32 R5, R9, R10, RZ ;  /* 0x0000000a09057227 */ /* 0x000fc800078e00ff */
[----:B------:R-:W-:Y:S02]  /*4610*/  IMAD.MOV R91, RZ, RZ, -R4 ;  /* 0x000000ffff5b7224 */ /* 0x000fe400078e0a04 */
[----:B------:R-:W-:Y:S02]  /*4620*/  IMAD.MOV R5, RZ, RZ, -R5 ;  /* 0x000000ffff057224 */ /* 0x000fe400078e0a05 */
[C---:B------:R-:W-:Y:S02]  /*4630*/  IMAD R91, R6.reuse, R91, R8 ;  /* 0x0000005b065b7224 */ /* 0x040fe400078e0208 */
[C---:B------:R-:W-:Y:S01]  /*4640*/  IMAD R5, R6.reuse, R5, R10 ;  /* 0x0000000506057224 */ /* 0x040fe200078e020a */
[----:B------:R-:W-:Y:S01]  /*4650*/  IABS R10, R17 ;  /* 0x00000011000a7213 */ /* 0x000fe20000000000 */
[--C-:B------:R-:W-:Y:S01]  /*4660*/  @!P6 IMAD.IADD R95, R95, 0x1, -R6.reuse ;  /* 0x000000015f5fe824 */ /* 0x100fe200078e0a06 */
[C---:B------:R-:W-:Y:S01]  /*4670*/  ISETP.GT.U32.AND P6, PT, R6.reuse, R91, PT ;  /* 0x0000005b0600720c */ /* 0x040fe20003fc4070 */
[----:B------:R-:W-:Y:S01]  /*4680*/  @!P1 IMAD.IADD R11, R11, 0x1, -R6 ;  /* 0x000000010b0b9824 */ /* 0x000fe200078e0a06 */
[----:B------:R-:W-:Y:S01]  /*4690*/  ISETP.GT.U32.AND P1, PT, R6, R5, PT ;  /* 0x000000050600720c */ /* 0x000fe20003f24070 */
[----:B------:R-:W-:-:S04]  /*46a0*/  IMAD.HI.U32 R4, R9, R85, RZ ;  /* 0x0000005509047227 */ /* 0x000fc800078e00ff */
[----:B------:R-:W-:-:S04]  /*46b0*/  IMAD.HI.U32 R7, R9, R87, RZ ;  /* 0x0000005709077227 */ /* 0x000fc800078e00ff */
[----:B------:R-:W-:Y:S02]  /*46c0*/  IMAD.MOV R4, RZ, RZ, -R4 ;  /* 0x000000ffff047224 */ /* 0x000fe400078e0a04 */
[--C-:B------:R-:W-:Y:S02]  /*46d0*/  @!P6 IMAD.IADD R91, R91, 0x1, -R6.reuse ;  /* 0x000000015b5be824 */ /* 0x100fe400078e0a06 */
[----:B------:R-:W-:Y:S02]  /*46e0*/  @!P1 IMAD.IADD R5, R5, 0x1, -R6 ;  /* 0x0000000105059824 */ /* 0x000fe400078e0a06 */
[----:B------:R-:W-:Y:S01]  /*46f0*/  IMAD.MOV R7, RZ, RZ, -R7 ;  /* 0x000000ffff077224 */ /* 0x000fe200078e0a07 */
[C---:B------:R-:W-:Y:S01]  /*4700*/  ISETP.GT.U32.AND P1, PT, R6.reuse, R91, PT ;  /* 0x0000005b0600720c */ /* 0x040fe20003f24070 */
[C---:B------:R-:W-:Y:S02]  /*4710*/  IMAD R85, R6.reuse, R4, R85 ;  /* 0x0000000406557224 */ /* 0x040fe400078e0255 */
[----:B------:R-:W-:-:S02]  /*4720*/  IMAD R87, R6, R7, R87 ;  /* 0x0000000706577224 */ /* 0x000fc400078e0257 */
[----:B------:R-:W-:-:S03]  /*4730*/  IMAD.HI.U32 R4, R9, R83, RZ ;  /* 0x0000005309047227 */ /* 0x000fc600078e00ff */
[----:B------:R-:W-:Y:S01]  /*4740*/  ISETP.GT.U32.AND P6, PT, R6, R87, PT ;  /* 0x000000570600720c */ /* 0x000fe20003fc4070 */
[----:B------:R-:W-:Y:S02]  /*4750*/  IMAD.MOV R4, RZ, RZ, -R4 ;  /* 0x000000ffff047224 */ /* 0x000fe400078e0a04 */
[----:B------:R-:W-:Y:S01]  /*4760*/  @!P4 IMAD.MOV R99, RZ, RZ, -R99 ;  /* 0x000000ffff63c224 */ /* 0x000fe200078e0a63 */
[----:B------:R-:W-:Y:S01]  /*4770*/  ISETP.GE.AND P4, PT, R93, RZ, PT ;  /* 0x000000ff5d00720c */ /* 0x000fe20003f86270 */
[----:B------:R-:W-:-:S04]  /*4780*/  IMAD.HI.U32 R7, R9, R81, RZ ;  /* 0x0000005109077227 */ /* 0x000fc800078e00ff */
[C---:B------:R-:W-:Y:S02]  /*4790*/  IMAD R83, R6.reuse, R4, R83 ;  /* 0x0000000406537224 */ /* 0x040fe400078e0253 */
[----:B------:R-:W-:Y:S01]  /*47a0*/  @!P1 IMAD.IADD R91, R91, 0x1, -R6 ;  /* 0x000000015b5b9824 */ /* 0x000fe200078e0a06 */
[C---:B------:R-:W-:Y:S01]  /*47b0*/  ISETP.GT.U32.AND P1, PT, R6.reuse, R85, PT ;  /* 0x000000550600720c */ /* 0x040fe20003f24070 */
[----:B------:R-:W-:Y:S02]  /*47c0*/  IMAD.MOV.U32 R93, RZ, RZ, R11 ;  /* 0x000000ffff5d7224 */ /* 0x000fe400078e000b */
[----:B------:R-:W-:Y:S02]  /*47d0*/  IMAD.MOV R7, RZ, RZ, -R7 ;  /* 0x000000ffff077224 */ /* 0x000fe400078e0a07 */
[----:B------:R-:W-:Y:S01]  /*47e0*/  @!P5 IMAD.MOV R93, RZ, RZ, -R93 ;  /* 0x000000ffff5dd224 */ /* 0x000fe200078e0a5d */
[C---:B------:R-:W-:Y:S01]  /*47f0*/  ISETP.GT.U32.AND P5, PT, R6.reuse, R83, PT ;  /* 0x000000530600720c */ /* 0x040fe20003fa4070 */
[----:B------:R-:W-:-:S02]  /*4800*/  IMAD R81, R6, R7, R81 ;  /* 0x0000000706517224 */ /* 0x000fc400078e0251 */
[----:B------:R-:W-:Y:S01]  /*4810*/  @!P6 IMAD.IADD R87, R87, 0x1, -R6 ;  /* 0x000000015757e824 */ /* 0x000fe200078e0a06 */
[C---:B------:R-:W-:Y:S01]  /*4820*/  ISETP.GT.U32.AND P6, PT, R6.reuse, R5, PT ;  /* 0x000000050600720c */ /* 0x040fe20003fc4070 */
[----:B------:R-:W-:Y:S01]  /*4830*/  @!P2 IMAD.MOV R91, RZ, RZ, -R91 ;  /* 0x000000ffff5ba224 */ /* 0x000fe200078e0a5b */
[----:B------:R-:W-:Y:S01]  /*4840*/  ISETP.GT.U32.AND P2, PT, R6, R81, PT ;  /* 0x000000510600720c */ /* 0x000fe20003f44070 */
[----:B------:R-:W-:-:S04]  /*4850*/  IMAD.HI.U32 R8, R9, R79, RZ ;  /* 0x0000004f09087227 */ /* 0x000fc800078e00ff */
[----:B------:R-:W-:Y:S01]  /*4860*/  @!P1 IMAD.IADD R85, R85, 0x1, -R6 ;  /* 0x0000000155559824 */ /* 0x000fe200078e0a06 */
[----:B------:R-:W-:Y:S01]  /*4870*/  ISETP.GE.AND P1, PT, R89, RZ, PT ;  /* 0x000000ff5900720c */ /* 0x000fe20003f26270 */
[----:B------:R-:W-:Y:S02]  /*4880*/  IMAD.MOV R8, RZ, RZ, -R8 ;  /* 0x000000ffff087224 */ /* 0x000fe400078e0a08 */
[----:B------:R-:W-:Y:S01]  /*4890*/  @!P5 IMAD.IADD R83, R83, 0x1, -R6 ;  /* 0x000000015353d824 */ /* 0x000fe200078e0a06 */
[C---:B------:R-:W-:Y:S01]  /*48a0*/  ISETP.GT.U32.AND P5, PT, R6.reuse, R85, PT ;  /* 0x000000550600720c */ /* 0x040fe20003fa4070 */
[----:B------:R-:W-:Y:S02]  /*48b0*/  IMAD R79, R6, R8, R79 ;  /* 0x00000008064f7224 */ /* 0x000fe400078e024f */
[----:B------:R-:W-:-:S04]  /*48c0*/  IMAD.HI.U32 R4, R9, R77, RZ ;  /* 0x0000004d09047227 */ /* 0x000fc800078e00ff */
[----:B------:R-:W-:Y:S02]  /*48d0*/  IMAD.MOV R4, RZ, RZ, -R4 ;  /* 0x000000ffff047224 */ /* 0x000fe400078e0a04 */
[--C-:B------:R-:W-:Y:S01]  /*48e0*/  @!P6 IMAD.IADD R5, R5, 0x1, -R6.reuse ;  /* 0x000000010505e824 */ /* 0x100fe200078e0a06 */
[C---:B------:R-:W-:Y:S01]  /*48f0*/  ISETP.GT.U32.AND P6, PT, R6.reuse, R79, PT ;  /* 0x0000004f0600720c */ /* 0x040fe20003fc4070 */
[----:B------:R-:W-:Y:S01]  /*4900*/  @!P2 IMAD.IADD R81, R81, 0x1, -R6 ;  /* 0x000000015151a824 */ /* 0x000fe200078e0a06 */
[----:B------:R-:W-:Y:S01]  /*4910*/  ISETP.GT.U32.AND P2, PT, R6, R83, PT ;  /* 0x000000530600720c */ /* 0x000fe20003f44070 */
[----:B------:R-:W-:-:S04]  /*4920*/  IMAD.HI.U32 R7, R9, R75, RZ ;  /* 0x0000004b09077227 */ /* 0x000fc800078e00ff */
[----:B------:R-:W-:Y:S01]  /*4930*/  @!P0 IMAD.MOV R95, RZ, RZ, -R95 ;  /* 0x000000ffff5f8224 */ /* 0x000fe200078e0a5f */
[C---:B------:R-:W-:Y:S01]  /*4940*/  ISETP.GT.U32.AND P0, PT, R6.reuse, R87, PT ;  /* 0x000000570600720c */ /* 0x040fe20003f04070 */
[C---:B------:R-:W-:Y:S02]  /*4950*/  IMAD R77, R6.reuse, R4, R77 ;  /* 0x00000004064d7224 */ /* 0x040fe400078e024d */
[----:B------:R-:W-:Y:S02]  /*4960*/  IMAD.MOV R7, RZ, RZ, -R7 ;  /* 0x000000ffff077224 */ /* 0x000fe400078e0a07 */
[--C-:B------:R-:W-:Y:S01]  /*4970*/  @!P5 IMAD.IADD R85, R85, 0x1, -R6.reuse ;  /* 0x000000015555d824 */ /* 0x100fe200078e0a06 */
[C---:B------:R-:W-:Y:S01]  /*4980*/  ISETP.GT.U32.AND P5, PT, R6.reuse, R77, PT ;  /* 0x0000004d0600720c */ /* 0x040fe20003fa4070 */
[----:B------:R-:W-:Y:S01]  /*4990*/  IMAD R75, R6, R7, R75 ;  /* 0x00000007064b7224 */ /* 0x000fe200078e024b */
[----:B------:R-:W-:Y:S01]  /*49a0*/  IABS R7, R22 ;  /* 0x0000001600077213 */ /* 0x000fe20000000000 */
[----:B------:R-:W-:-:S02]  /*49b0*/  @!P6 IMAD.IADD R79, R79, 0x1, -R6 ;  /* 0x000000014f4fe824 */ /* 0x000fc400078e0a06 */
[--C-:B------:R-:W-:Y:S01]  /*49c0*/  @!P2 IMAD.IADD R83, R83, 0x1, -R6.reuse ;  /* 0x000000015353a824 */ /* 0x100fe200078e0a06 */
[----:B------:R-:W-:Y:S01]  /*49d0*/  ISETP.GT.U32.AND P2, PT, R6, R75, PT ;  /* 0x0000004b0600720c */ /* 0x000fe20003f44070 */
[----:B------:R-:W-:Y:S01]  /*49e0*/  @!P0 IMAD.IADD R87, R87, 0x1, -R6 ;  /* 0x0000000157578824 */ /* 0x000fe200078e0a06 */
[----:B------:R-:W-:Y:S01]  /*49f0*/  ISETP.GE.AND P0, PT, R166, RZ, PT ;  /* 0x000000ffa600720c */ /* 0x000fe20003f06270 */
[----:B------:R-:W-:Y:S01]  /*4a00*/  IMAD.HI.U32 R4, R9, R73, RZ ;  /* 0x0000004909047227 */ /* 0x000fe200078e00ff */
[----:B------:R-:W-:-:S03]  /*4a10*/  ISETP.GT.U32.AND P6, PT, R6, R79, PT ;  /* 0x0000004f0600720c */ /* 0x000fc60003fc4070 */
[----:B------:R-:W-:Y:S01]  /*4a20*/  @!P5 IMAD.IADD R77, R77, 0x1, -R6 ;  /* 0x000000014d4dd824 */ /* 0x000fe200078e0a06 */
[----:B------:R-:W-:Y:S01]  /*4a30*/  ISETP.GE.AND P5, PT, R162, RZ, PT ;  /* 0x000000ffa200720c */ /* 0x000fe20003fa6270 */
[----:B------:R-:W-:Y:S02]  /*4a40*/  IMAD.MOV R4, RZ, RZ, -R4 ;  /* 0x000000ffff047224 */ /* 0x000fe400078e0a04 */
[----:B------:R-:W-:Y:S02]  /*4a50*/  IMAD.MOV.U32 R89, RZ, RZ, R5 ;  /* 0x000000ffff597224 */ /* 0x000fe400078e0005 */
[----:B------:R-:W-:Y:S02]  /*4a60*/  IMAD R73, R6, R4, R73 ;  /* 0x0000000406497224 */ /* 0x000fe400078e0249 */
[----:B------:R-:W-:Y:S01]  /*4a70*/  @!P2 IMAD.IADD R75, R75, 0x1, -R6 ;  /* 0x000000014b4ba824 */ /* 0x000fe200078e0a06 */
[----:B------:R-:W-:Y:S01]  /*4a80*/  ISETP.GE.AND P2, PT, R164, RZ, PT ;  /* 0x000000ffa400720c */ /* 0x000fe20003f46270 */
[----:B------:R-:W-:-:S04]  /*4a90*/  IMAD.HI.U32 R4, R9, R71, RZ ;  /* 0x0000004709047227 */ /* 0x000fc800078e00ff */
[----:B------:R-:W-:Y:S01]  /*4aa0*/  @!P6 IMAD.IADD R79, R79, 0x1, -R6 ;  /* 0x000000014f4fe824 */ /* 0x000fe200078e0a06 */
[C---:B------:R-:W-:Y:S01]  /*4ab0*/  ISETP.GT.U32.AND P6, PT, R6.reuse, R73, PT ;  /* 0x000000490600720c */ /* 0x040fe20003fc4070 */
[----:B------:R-:W-:Y:S01]  /*4ac0*/  @!P0 IMAD.MOV R85, RZ, RZ, -R85 ;  /* 0x000000ffff558224 */ /* 0x000fe200078e0a55 */
[C---:B------:R-:W-:Y:S01]  /*4ad0*/  ISETP.GT.U32.AND P0, PT, R6.reuse, R75, PT ;  /* 0x0000004b0600720c */ /* 0x040fe20003f04070 */
[----:B------:R-:W-:Y:S02]  /*4ae0*/  IMAD.MOV R4, RZ, RZ, -R4 ;  /* 0x000000ffff047224 */ /* 0x000fe400078e0a04 */
[----:B------:R-:W-:Y:S01]  /*4af0*/  @!P4 IMAD.MOV R89, RZ, RZ, -R89 ;  /* 0x000000ffff59c224 */ /* 0x000fe200078e0a59 */
[----:B------:R-:W-:Y:S01]  /*4b00*/  ISETP.GT.U32.AND P4, PT, R6, R81, PT ;  /* 0x000000510600720c */ /* 0x000fe20003f84070 */
[----:B------:R-:W-:Y:S01]  /*4b10*/  @!P5 IMAD.MOV R79, RZ, RZ, -R79 ;  /* 0x000000ffff4fd224 */ /* 0x000fe200078e0a4f */
[----:B------:R-:W-:Y:S01]  /*4b20*/  ISETP.GE.AND P5, PT, R150, RZ, PT ;  /* 0x000000ff9600720c */ /* 0x000fe20003fa6270 */
[----:B------:R-:W-:-:S02]  /*4b30*/  IMAD R71, R6, R4, R71 ;  /* 0x0000000406477224 */ /* 0x000fc400078e0247 */
[----:B------:R-:W-:-:S04]  /*4b40*/  IMAD.HI.U32 R4, R9, R67, RZ ;  /* 0x0000004309047227 */ /* 0x000fc800078e00ff */
[----:B------:R-:W-:Y:S02]  /*4b50*/  IMAD.MOV R4, RZ, RZ, -R4 ;  /* 0x000000ffff047224 */ /* 0x000fe400078e0a04 */
[--C-:B------:R-:W-:Y:S01]  /*4b60*/  @!P0 IMAD.IADD R75, R75, 0x1, -R6.reuse ;  /* 0x000000014b4b8824 */ /* 0x100fe200078e0a06 */
[----:B------:R-:W-:Y:S01]  /*4b70*/  ISETP.GE.AND P0, PT, R154, RZ, PT ;  /* 0x000000ff9a00720c */ /* 0x000fe20003f06270 */
[----:B------:R-:W-:Y:S02]  /*4b80*/  IMAD R67, R6, R4, R67 ;  /* 0x0000000406437224 */ /* 0x000fe400078e0243 */
[----:B------:R-:W-:Y:S01]  /*4b90*/  @!P4 IMAD.IADD R81, R81, 0x1, -R6 ;  /* 0x000000015151c824 */ /* 0x000fe200078e0a06 */
[----:B------:R-:W-:Y:S01]  /*4ba0*/  ISETP.GE.AND P4, PT, R160, RZ, PT ;  /* 0x000000ffa000720c */ /* 0x000fe20003f86270 */
[----:B------:R-:W-:-:S04]  /*4bb0*/  IMAD.HI.U32 R5, R9, R69, RZ ;  /* 0x0000004509057227 */ /* 0x000fc800078e00ff */
[----:B------:R-:W-:Y:S01]  /*4bc0*/  @!P5 IMAD.MOV R75, RZ, RZ, -R75 ;  /* 0x000000ffff4bd224 */ /* 0x000fe200078e0a4b */
[C---:B------:R-:W-:Y:S01]  /*4bd0*/  ISETP.GT.U32.AND P5, PT, R6.reuse, R67, PT ;  /* 0x000000430600720c */ /* 0x040fe20003fa4070 */
[----:B------:R-:W-:Y:S02]  /*4be0*/  IMAD.MOV R5, RZ, RZ, -R5 ;  /* 0x000000ffff057224 */ /* 0x000fe400078e0a05 */
[----:B------:R-:W-:Y:S01]  /*4bf0*/  @!P1 IMAD.MOV R83, RZ, RZ, -R83 ;  /* 0x000000ffff539224 */ /* 0x000fe200078e0a53 */
[C---:B------:R-:W-:Y:S01]  /*4c00*/  ISETP.GT.U32.AND P1, PT, R6.reuse, R71, PT ;  /* 0x000000470600720c */ /* 0x040fe20003f24070 */
[C---:B------:R-:W-:Y:S02]  /*4c10*/  IMAD R69, R6.reuse, R5, R69 ;  /* 0x0000000506457224 */ /* 0x040fe400078e0245 */
[----:B------:R-:W-:Y:S02]  /*4c20*/  @!P4 IMAD.MOV R81, RZ, RZ, -R81 ;  /* 0x000000ffff51c224 */ /* 0x000fe400078e0a51 */
[----:B------:R-:W-:Y:S01]  /*4c30*/  @!P6 IMAD.IADD R73, R73, 0x1, -R6 ;  /* 0x000000014949e824 */ /* 0x000fe200078e0a06 */
[----:B------:R-:W-:Y:S01]  /*4c40*/  ISETP.GT.U32.AND P4, PT, R6, R69, PT ;  /* 0x000000450600720c */ /* 0x000fe20003f84070 */
[----:B------:R-:W-:-:S03]  /*4c50*/  IMAD.HI.U32 R5, R9, R61, RZ ;  /* 0x0000003d09057227 */ /* 0x000fc600078e00ff */
[----:B------:R-:W-:Y:S01]  /*4c60*/  ISETP.GT.U32.AND P6, PT, R6, R73, PT ;  /* 0x000000490600720c */ /* 0x000fe20003fc4070 */
[--C-:B------:R-:W-:Y:S02]  /*4c70*/  @!P5 IMAD.IADD R67, R67, 0x1, -R6.reuse ;  /* 0x000000014343d824 */ /* 0x100fe400078e0a06 */
[----:B------:R-:W-:Y:S01]  /*4c80*/  @!P1 IMAD.IADD R71, R71, 0x1, -R6 ;  /* 0x0000000147479824 */ /* 0x000fe200078e0a06 */
[----:B------:R-:W-:Y:S01]  /*4c90*/  ISETP.GE.AND P1, PT, R148, RZ, PT ;  /* 0x000000ff9400720c */ /* 0x000fe20003f26270 */
[----:B------:R-:W-:Y:S01]  /*4ca0*/  IMAD.MOV R5, RZ, RZ, -R5 ;  /* 0x000000ffff057224 */ /* 0x000fe200078e0a05 */
[----:B------:R-:W-:Y:S01]  /*4cb0*/  ISETP.GT.U32.AND P5, PT, R6, R67, PT ;  /* 0x000000430600720c */ /* 0x000fe20003fa4070 */
[----:B------:R-:W-:-:S04]  /*4cc0*/  IMAD.HI.U32 R4, R9, R65, RZ ;  /* 0x0000004109047227 */ /* 0x000fc800078e00ff */
[--C-:B------:R-:W-:Y:S02]  /*4cd0*/  @!P4 IMAD.IADD R69, R69, 0x1, -R6.reuse ;  /* 0x000000014545c824 */ /* 0x100fe400078e0a06 */
[C---:B------:R-:W-:Y:S02]  /*4ce0*/  IMAD R61, R6.reuse, R5, R61 ;  /* 0x00000005063d7224 */ /* 0x040fe400078e023d */
[----:B------:R-:W-:Y:S01]  /*4cf0*/  @!P6 IMAD.IADD R73, R73, 0x1, -R6 ;  /* 0x000000014949e824 */ /* 0x000fe200078e0a06 */
[----:B------:R-:W-:Y:S01]  /*4d00*/  ISETP.GT.U32.AND P4, PT, R6, R69, PT ;  /* 0x000000450600720c */ /* 0x000fe20003f84070 */
[----:B------:R-:W-:Y:S01]  /*4d10*/  IMAD.MOV R4, RZ, RZ, -R4 ;  /* 0x000000ffff047224 */ /* 0x000fe200078e0a04 */
[----:B------:R-:W-:Y:S01]  /*4d20*/  ISETP.GE.AND P6, PT, R156, RZ, PT ;  /* 0x000000ff9c00720c */ /* 0x000fe20003fc6270 */
[----:B------:R-:W-:Y:S02]  /*4d30*/  @!P5 IMAD.IADD R67, R67, 0x1, -R6 ;  /* 0x000000014343d824 */ /* 0x000fe400078e0a06 */
[----:B------:R-:W-:-:S02]  /*4d40*/  IMAD R65, R6, R4, R65 ;  /* 0x0000000406417224 */ /* 0x000fc400078e0241 */
[----:B------:R-:W-:Y:S01]  /*4d50*/  @!P1 IMAD.MOV R67, RZ, RZ, -R67 ;  /* 0x000000ffff439224 */ /* 0x000fe200078e0a43 */
[----:B------:R-:W-:Y:S01]  /*4d60*/  ISETP.GT.U32.AND P1, PT, R6, R61, PT ;  /* 0x0000003d0600720c */ /* 0x000fe20003f24070 */
[----:B------:R-:W-:-:S04]  /*4d70*/  IMAD.HI.U32 R4, R9, R63, RZ ;  /* 0x0000003f09047227 */ /* 0x000fc800078e00ff */
[----:B------:R-:W-:Y:S01]  /*4d80*/  @!P4 IMAD.IADD R69, R69, 0x1, -R6 ;  /* 0x000000014545c824 */ /* 0x000fe200078e0a06 */
[----:B------:R-:W-:Y:S01]  /*4d90*/  ISETP.GE.AND P4, PT, R146, RZ, PT ;  /* 0x000000ff9200720c */ /* 0x000fe20003f86270 */
[----:B------:R-:W-:Y:S01]  /*4da0*/  @!P3 IMAD.MOV R87, RZ, RZ, -R87 ;  /* 0x000000ffff57b224 */ /* 0x000fe200078e0a57 */
[----:B------:R-:W-:Y:S01]  /*4db0*/  ISETP.GT.U32.AND P3, PT, R6, R77, PT ;  /* 0x0000004d0600720c */ /* 0x000fe20003f64070 */
[----:B------:R-:W-:Y:S01]  /*4dc0*/  @!P6 IMAD.MOV R69, RZ, RZ, -R69 ;  /* 0x000000ffff45e224 */ /* 0x000fe200078e0a45 */
[----:B------:R-:W-:Y:S01]  /*4dd0*/  ISETP.GE.AND P6, PT, R2, RZ, PT ;  /* 0x000000ff0200720c */ /* 0x000fe20003fc6270 */
[----:B------:R-:W-:Y:S02]  /*4de0*/  IMAD.MOV R4, RZ, RZ, -R4 ;  /* 0x000000ffff047224 */ /* 0x000fe400078e0a04 */
[----:B------:R-:W-:-:S04]  /*4df0*/  IMAD.HI.U32 R2, R9, R59, RZ ;  /* 0x0000003b09027227 */ /* 0x000fc800078e00ff */
[----:B------:R-:W-:Y:S02]  /*4e00*/  @!P1 IMAD.IADD R61, R61, 0x1, -R6 ;  /* 0x000000013d3d9824 */ /* 0x000fe400078e0a06 */
[C---:B------:R-:W-:Y:S02]  /*4e10*/  IMAD R63, R6.reuse, R4, R63 ;  /* 0x00000004063f7224 */ /* 0x040fe400078e023f */
[----:B------:R-:W-:Y:S01]  /*4e20*/  IMAD.MOV R4, RZ, RZ, -R2 ;  /* 0x000000ffff047224 */ /* 0x000fe200078e0a02 */
[C---:B------:R-:W-:Y:S01]  /*4e30*/  ISETP.GT.U32.AND P1, PT, R6.reuse, R61, PT ;  /* 0x0000003d0600720c */ /* 0x040fe20003f24070 */
[----:B------:R-:W-:Y:S01]  /*4e40*/  IMAD.HI.U32 R2, R9, R57, RZ ;  /* 0x0000003909027227 */ /* 0x000fe200078e00ff */
[----:B------:R-:W-:-:S03]  /*4e50*/  ISETP.GT.U32.AND P5, PT, R6, R63, PT ;  /* 0x0000003f0600720c */ /* 0x000fc60003fa4070 */
[----:B------:R-:W-:Y:S02]  /*4e60*/  IMAD.MOV R5, RZ, RZ, -R2 ;  /* 0x000000ffff057224 */ /* 0x000fe400078e0a02 */
[----:B------:R-:W-:-:S04]  /*4e70*/  IMAD.HI.U32 R2, R9, R53, RZ ;  /* 0x0000003509027227 */ /* 0x000fc800078e00ff */
[----:B------:R-:W-:Y:S01]  /*4e80*/  @!P3 IMAD.IADD R77, R77, 0x1, -R6 ;  /* 0x000000014d4db824 */ /* 0x000fe200078e0a06 */
[----:B------:R-:W-:Y:S01]  /*4e90*/  ISETP.GE.AND P3, PT, R152, RZ, PT ;  /* 0x000000ff9800720c */ /* 0x000fe20003f66270 */
[----:B------:R-:W-:Y:S02]  /*4ea0*/  IMAD.MOV R2, RZ, RZ, -R2 ;  /* 0x000000ffff027224 */ /* 0x000fe400078e0a02 */
[----:B------:R-:W-:Y:S01]  /*4eb0*/  @!P2 IMAD.MOV R77, RZ, RZ, -R77 ;  /* 0x000000ffff4da224 */ /* 0x000fe200078e0a4d */
[C---:B------:R-:W-:Y:S01]  /*4ec0*/  ISETP.GT.U32.AND P2, PT, R6.reuse, R71, PT ;  /* 0x000000470600720c */ /* 0x040fe20003f44070 */
[----:B------:R-:W-:Y:S02]  /*4ed0*/  IMAD R53, R6, R2, R53 ;  /* 0x0000000206357224 */ /* 0x000fe400078e0235 */
[----:B------:R-:W-:Y:S02]  /*4ee0*/  @!P1 IMAD.IADD R61, R61, 0x1, -R6 ;  /* 0x000000013d3d9824 */ /* 0x000fe400078e0a06 */
[----:B------:R-:W-:-:S04]  /*4ef0*/  IMAD.HI.U32 R2, R9, R51, RZ ;  /* 0x0000003309027227 */ /* 0x000fc800078e00ff */
[----:B------:R-:W-:Y:S01]  /*4f00*/  @!P4 IMAD.MOV R61, RZ, RZ, -R61 ;  /* 0x000000ffff3dc224 */ /* 0x000fe200078e0a3d */
[----:B------:R-:W-:Y:S01]  /*4f10*/  ISETP.GT.U32.AND P4, PT, R6, R53, PT ;  /* 0x000000350600720c */ /* 0x000fe20003f84070 */
[----:B------:R-:W-:Y:S02]  /*4f20*/  IMAD.MOV R2, RZ, RZ, -R2 ;  /* 0x000000ffff027224 */ /* 0x000fe400078e0a02 */
[----:B------:R-:W-:Y:S01]  /*4f30*/  @!P2 IMAD.IADD R71, R71, 0x1, -R6 ;  /* 0x000000014747a824 */ /* 0x000fe200078e0a06 */
[----:B------:R-:W-:Y:S01]  /*4f40*/  ISETP.GE.AND P2, PT, R144, RZ, PT ;  /* 0x000000ff9000720c */ /* 0x000fe20003f46270 */
[C---:B------:R-:W-:Y:S02]  /*4f50*/  IMAD R51, R6.reuse, R2, R51 ;  /* 0x0000000206337224 */ /* 0x040fe400078e0233 */
[----:B------:R-:W-:Y:S01]  /*4f60*/  @!P0 IMAD.MOV R71, RZ, RZ, -R71 ;  /* 0x000000ffff478224 */ /* 0x000fe200078e0a47 */
[----:B------:R-:W-:Y:S01]  /*4f70*/  ISETP.GT.U32.AND P0, PT, R6, R65, PT ;  /* 0x000000410600720c */ /* 0x000fe20003f04070 */
[----:B------:R-:W-:-:S04]  /*4f80*/  IMAD.HI.U32 R2, R9, R49, RZ ;  /* 0x0000003109027227 */ /* 0x000fc800078e00ff */
[----:B------:R-:W-:Y:S02]  /*4f90*/  @!P4 IMAD.IADD R53, R53, 0x1, -R6 ;  /* 0x000000013535c824 */ /* 0x000fe400078e0a06 */
[----:B------:R-:W-:Y:S02]  /*4fa0*/  IMAD.MOV R2, RZ, RZ, -R2 ;  /* 0x000000ffff027224 */ /* 0x000fe400078e0a02 */
[C---:B------:R-:W-:Y:S01]  /*4fb0*/  IMAD R59, R6.reuse, R4, R59 ;  /* 0x00000004063b7224 */ /* 0x040fe200078e023b */
[C---:B------:R-:W-:Y:S01]  /*4fc0*/  ISETP.GT.U32.AND P4, PT, R6.reuse, R53, PT ;  /* 0x000000350600720c */ /* 0x040fe20003f84070 */
[----:B------:R-:W-:Y:S02]  /*4fd0*/  IMAD R49, R6, R2, R49 ;  /* 0x0000000206317224 */ /* 0x000fe400078e0231 */
[----:B------:R-:W-:Y:S02]  /*4fe0*/  @!P0 IMAD.IADD R65, R65, 0x1, -R6 ;  /* 0x0000000141418824 */ /* 0x000fe400078e0a06 */
[----:B------:R-:W-:-:S03]  /*4ff0*/  IMAD.HI.U32 R4, R9, R55, RZ ;  /* 0x0000003709047227 */ /* 0x000fc600078e00ff */
[----:B------:R-:W-:Y:S01]  /*5000*/  ISETP.GT.U32.AND P0, PT, R6, R65, PT ;  /* 0x000000410600720c */ /* 0x000fe20003f04070 */
[----:B------:R-:W-:Y:S02]  /*5010*/  IMAD.MOV R4, RZ, RZ, -R4 ;  /* 0x000000ffff047224 */ /* 0x000fe400078e0a04 */
[----:B------:R-:W-:Y:S01]  /*5020*/  @!P3 IMAD.MOV R73, RZ, RZ, -R73 ;  /* 0x000000ffff49b224 */ /* 0x000fe200078e0a49 */
[----:B------:R-:W-:Y:S01]  /*5030*/  ISETP.GE.AND P3, PT, R142, RZ, PT ;  /* 0x000000ff8e00720c */ /* 0x000fe20003f66270 */
[--C-:B------:R-:W-:Y:S01]  /*5040*/  @!P4 IMAD.IADD R53, R53, 0x1, -R6.reuse ;  /* 0x000000013535c824 */ /* 0x100fe200078e0a06 */
[C---:B------:R-:W-:Y:S01]  /*5050*/  ISETP.GT.U32.AND P4, PT, R6.reuse, R49, PT ;  /* 0x000000310600720c */ /* 0x040fe20003f84070 */
[C---:B------:R-:W-:Y:S02]  /*5060*/  IMAD R55, R6.reuse, R4, R55 ;  /* 0x0000000406377224 */ /* 0x040fe400078e0237 */
[C---:B------:R-:W-:Y:S02]  /*5070*/  IMAD R57, R6.reuse, R5, R57 ;  /* 0x0000000506397224 */ /* 0x040fe400078e0239 */
[--C-:B------:R-:W-:Y:S01]  /*5080*/  @!P5 IMAD.IADD R63, R63, 0x1, -R6.reuse ;  /* 0x000000013f3fd824 */ /* 0x100fe200078e0a06 */
[C---:B------:R-:W-:Y:S01]  /*5090*/  ISETP.GT.U32.AND P1, PT, R6.reuse, R55, PT ;  /* 0x000000370600720c */ /* 0x040fe20003f24070 */
[----:B------:R-:W-:Y:S01]  /*50a0*/  @!P0 IMAD.IADD R65, R65, 0x1, -R6 ;  /* 0x0000000141418824 */ /* 0x000fe200078e0a06 */
[C---:B------:R-:W-:Y:S01]  /*50b0*/  ISETP.GT.U32.AND P0, PT, R6.reuse, R59, PT ;  /* 0x0000003b0600720c */ /* 0x040fe20003f04070 */
[----:B------:R-:W-:Y:S01]  /*50c0*/  IMAD.HI.U32 R2, R9, R45, RZ ;  /* 0x0000002d09027227 */ /* 0x000fe200078e00ff */
[----:B------:R-:W-:-:S03]  /*50d0*/  ISETP.GT.U32.AND P5, PT, R6, R63, PT ;  /* 0x0000003f0600720c */ /* 0x000fc60003fa4070 */
[----:B------:R-:W-:Y:S02]  /*50e0*/  @!P4 IMAD.IADD R49, R49, 0x1, -R6 ;  /* 0x000000013131c824 */ /* 0x000fe400078e0a06 */
[----:B------:R-:W-:Y:S01]  /*50f0*/  @!P3 IMAD.MOV R65, RZ, RZ, -R65 ;  /* 0x000000ffff41b224 */ /* 0x000fe200078e0a41 */
[C---:B------:R-:W-:Y:S01]  /*5100*/  ISETP.GT.U32.AND P3, PT, R6.reuse, R57, PT ;  /* 0x000000390600720c */ /* 0x040fe20003f64070 */
[----:B------:R-:W-:Y:S01]  /*5110*/  IMAD.MOV R2, RZ, RZ, -R2 ;  /* 0x000000ffff027224 */ /* 0x000fe200078e0a02 */
[C---:B------:R-:W-:Y:S01]  /*5120*/  ISETP.GT.U32.AND P4, PT, R6.reuse, R49, PT ;  /* 0x000000310600720c */ /* 0x040fe20003f84070 */
[--C-:B------:R-:W-:Y:S02]  /*5130*/  @!P1 IMAD.IADD R55, R55, 0x1, -R6.reuse ;  /* 0x0000000137379824 */ /* 0x100fe400078e0a06 */
[C---:B------:R-:W-:Y:S02]  /*5140*/  IMAD R45, R6.reuse, R2, R45 ;  /* 0x00000002062d7224 */ /* 0x040fe400078e022d */
[----:B------:R-:W-:Y:S01]  /*5150*/  @!P5 IMAD.IADD R63, R63, 0x1, -R6 ;  /* 0x000000013f3fd824 */ /* 0x000fe200078e0a06 */
[----:B------:R-:W-:Y:S01]  /*5160*/  ISETP.GT.U32.AND P1, PT, R6, R55, PT ;  /* 0x000000370600720c */ /* 0x000fe20003f24070 */
[----:B------:R-:W-:Y:S01]  /*5170*/  IMAD.HI.U32 R4, R9, R47, RZ ;  /* 0x0000002f09047227 */ /* 0x000fe200078e00ff */
[----:B------:R-:W-:-:S03]  /*5180*/  ISETP.GE.AND P5, PT, R140, RZ, PT ;  /* 0x000000ff8c00720c */ /* 0x000fc60003fa6270 */
[--C-:B------:R-:W-:Y:S01]  /*5190*/  @!P3 IMAD.IADD R57, R57, 0x1, -R6.reuse ;  /* 0x000000013939b824 */ /* 0x100fe200078e0a06 */
[----:B------:R-:W-:Y:S01]  /*51a0*/  ISETP.GE.AND P3, PT, R136, RZ, PT ;  /* 0x000000ff8800720c */ /* 0x000fe20003f66270 */
[--C-:B------:R-:W-:Y:S01]  /*51b0*/  @!P4 IMAD.IADD R49, R49, 0x1, -R6.reuse ;  /* 0x000000013131c824 */ /* 0x100fe200078e0a06 */
[C---:B------:R-:W-:Y:S01]  /*51c0*/  ISETP.GT.U32.AND P4, PT, R6.reuse, R45, PT ;  /* 0x0000002d0600720c */ /* 0x040fe20003f84070 */
[----:B------:R-:W-:Y:S02]  /*51d0*/  @!P0 IMAD.IADD R59, R59, 0x1, -R6 ;  /* 0x000000013b3b8824 */ /* 0x000fe400078e0a06 */
[----:B------:R-:W-:Y:S01]  /*51e0*/  @!P2 IMAD.MOV R63, RZ, RZ, -R63 ;  /* 0x000000ffff3fa224 */ /* 0x000fe200078e0a3f */
[C---:B------:R-:W-:Y:S01]  /*51f0*/  ISETP.GT.U32.AND P2, PT, R6.reuse, R57, PT ;  /* 0x000000390600720c */ /* 0x040fe20003f44070 */
[----:B------:R-:W-:Y:S01]  /*5200*/  IMAD.MOV R4, RZ, RZ, -R4 ;  /* 0x000000ffff047224 */ /* 0x000fe200078e0a04 */
[----:B------:R-:W-:Y:S01]  /*5210*/  ISETP.GT.U32.AND P0, PT, R6, R59, PT ;  /* 0x0000003b0600720c */ /* 0x000fe20003f04070 */
[----:B------:R-:W-:Y:S01]  /*5220*/  @!P1 IMAD.IADD R55, R55, 0x1, -R6 ;  /* 0x0000000137379824 */ /* 0x000fe200078e0a06 */
[----:B------:R-:W-:Y:S01]  /*5230*/  ISETP.GE.AND P1, PT, R134, RZ, PT ;  /* 0x000000ff8600720c */ /* 0x000fe20003f26270 */
[----:B------:R-:W-:-:S02]  /*5240*/  IMAD R47, R6, R4, R47 ;  /* 0x00000004062f7224 */ /* 0x000fc400078e022f */
[----:B------:R-:W-:Y:S02]  /*5250*/  @!P3 IMAD.MOV R55, RZ, RZ, -R55 ;  /* 0x000000ffff37b224 */ /* 0x000fe400078e0a37 */
[----:B------:R-:W-:Y:S01]  /*5260*/  @!P4 IMAD.IADD R45, R45, 0x1, -R6 ;  /* 0x000000012d2dc824 */ /* 0x000fe200078e0a06 */
[----:B------:R-:W-:Y:S01]  /*5270*/  ISETP.GT.U32.AND P3, PT, R6, R47, PT ;  /* 0x0000002f0600720c */ /* 0x000fe20003f64070 */
[----:B------:R-:W-:-:S03]  /*5280*/  IMAD.HI.U32 R5, R9, R41, RZ ;  /* 0x0000002909057227 */ /* 0x000fc600078e00ff */
[C---:B------:R-:W-:Y:S01]  /*5290*/  ISETP.GT.U32.AND P4, PT, R6.reuse, R45, PT ;  /* 0x0000002d0600720c */ /* 0x040fe20003f84070 */
[----:B------:R-:W-:Y:S01]  /*52a0*/  @!P2 IMAD.IADD R57, R57, 0x1, -R6 ;  /* 0x000000013939a824 */ /* 0x000fe200078e0a06 */
[----:B------:R-:W-:Y:S01]  /*52b0*/  ISETP.GT.U32.AND P2, PT, R6, R51, PT ;  /* 0x000000330600720c */ /* 0x000fe20003f44070 */
[----:B------:R-:W-:-:S04]  /*52c0*/  IMAD.HI.U32 R2, R9, R39, RZ ;  /* 0x0000002709027227 */ /* 0x000fc800078e00ff */
[----:B------:R-:W-:Y:S01]  /*52d0*/  @!P0 IMAD.IADD R59, R59, 0x1, -R6 ;  /* 0x000000013b3b8824 */ /* 0x000fe200078e0a06 */
[----:B------:R-:W-:Y:S01]  /*52e0*/  ISETP.GE.AND P0, PT, R138, RZ, PT ;  /* 0x000000ff8a00720c */ /* 0x000fe20003f06270 */
[----:B------:R-:W-:Y:S02]  /*52f0*/  IMAD.MOV R5, RZ, RZ, -R5 ;  /* 0x000000ffff057224 */ /* 0x000fe400078e0a05 */
[----:B------:R-:W-:Y:S02]  /*5300*/  IMAD.MOV R2, RZ, RZ, -R2 ;  /* 0x000000ffff027224 */ /* 0x000fe400078e0a02 */
[--C-:B------:R-:W-:Y:S02]  /*5310*/  @!P3 IMAD.IADD R47, R47, 0x1, -R6.reuse ;  /* 0x000000012f2fb824 */ /* 0x100fe400078e0a06 */
[C---:B------:R-:W-:Y:S02]  /*5320*/  IMAD R41, R6.reuse, R5, R41 ;  /* 0x0000000506297224 */ /* 0x040fe400078e0229 */
[C---:B------:R-:W-:Y:S01]  /*5330*/  IMAD R39, R6.reuse, R2, R39 ;  /* 0x0000000206277224 */ /* 0x040fe200078e0227 */
[----:B------:R-:W-:Y:S01]  /*5340*/  ISETP.GT.U32.AND P3, PT, R6, R47, PT ;  /* 0x0000002f0600720c */ /* 0x000fe20003f64070 */
[----:B------:R-:W-:-:S02]  /*5350*/  @!P2 IMAD.IADD R51, R51, 0x1, -R6 ;  /* 0x000000013333a824 */ /* 0x000fc400078e0a06 */
[----:B------:R-:W-:Y:S01]  /*5360*/  @!P1 IMAD.MOV R49, RZ, RZ, -R49 ;  /* 0x000000ffff319224 */ /* 0x000fe200078e0a31 */
[C---:B------:R-:W-:Y:S01]  /*5370*/  ISETP.GT.U32.AND P1, PT, R6.reuse, R41, PT ;  /* 0x000000290600720c */ /* 0x040fe20003f24070 */
[----:B------:R-:W-:Y:S01]  /*5380*/  @!P4 IMAD.IADD R45, R45, 0x1, -R6 ;  /* 0x000000012d2dc824 */ /* 0x000fe200078e0a06 */
[C---:B------:R-:W-:Y:S01]  /*5390*/  ISETP.GT.U32.AND P4, PT, R6.reuse, R39, PT ;  /* 0x000000270600720c */ /* 0x040fe20003f84070 */
[----:B------:R-:W-:Y:S01]  /*53a0*/  IMAD.HI.U32 R4, R9, R43, RZ ;  /* 0x0000002b09047227 */ /* 0x000fe200078e00ff */
[----:B------:R-:W-:-:S03]  /*53b0*/  ISETP.GT.U32.AND P2, PT, R6, R51, PT ;  /* 0x000000330600720c */ /* 0x000fc60003f44070 */
[----:B------:R-:W-:Y:S01]  /*53c0*/  @!P0 IMAD.MOV R53, RZ, RZ, -R53 ;  /* 0x000000ffff358224 */ /* 0x000fe200078e0a35 */
[----:B------:R-:W-:Y:S01]  /*53d0*/  ISETP.GE.AND P0, PT, R126, RZ, PT ;  /* 0x000000ff7e00720c */ /* 0x000fe20003f06270 */
[----:B------:R-:W-:Y:S02]  /*53e0*/  IMAD.MOV R4, RZ, RZ, -R4 ;  /* 0x000000ffff047224 */ /* 0x000fe400078e0a04 */
[----:B------:R-:W-:Y:S01]  /*53f0*/  @!P6 IMAD.MOV R59, RZ, RZ, -R59 ;  /* 0x000000ffff3be224 */ /* 0x000fe200078e0a3b */
[----:B------:R-:W-:Y:S01]  /*5400*/  ISETP.GE.AND P6, PT, R132, RZ, PT ;  /* 0x000000ff8400720c */ /* 0x000fe20003fc6270 */
[----:B------:R-:W-:Y:S02]  /*5410*/  IMAD R43, R6, R4, R43 ;  /* 0x00000004062b7224 */ /* 0x000fe400078e022b */
[----:B------:R-:W-:-:S04]  /*5420*/  IMAD.HI.U32 R2, R9, R37, RZ ;  /* 0x0000002509027227 */ /* 0x000fc800078e00ff */
[--C-:B------:R-:W-:Y:S01]  /*5430*/  @!P3 IMAD.IADD R47, R47, 0x1, -R6.reuse ;  /* 0x000000012f2fb824 */ /* 0x100fe200078e0a06 */
[----:B------:R-:W-:Y:S01]  /*5440*/  ISETP.GT.U32.AND P3, PT, R6, R43, PT ;  /* 0x0000002b0600720c */ /* 0x000fe20003f64070 */
[--C-:B------:R-:W-:Y:S02]  /*5450*/  @!P1 IMAD.IADD R41, R41, 0x1, -R6.reuse ;  /* 0x0000000129299824 */ /* 0x100fe400078e0a06 */
[----:B------:R-:W-:Y:S01]  /*5460*/  @!P4 IMAD.IADD R39, R39, 0x1, -R6 ;  /* 0x000000012727c824 */ /* 0x000fe200078e0a06 */
[----:B------:R-:W-:Y:S01]  /*5470*/  ISETP.GE.AND P4, PT, R118, RZ, PT ;  /* 0x000000ff7600720c */ /* 0x000fe20003f86270 */
[----:B------:R-:W-:Y:S01]  /*5480*/  IMAD.HI.U32 R4, R9, R35, RZ ;  /* 0x0000002309047227 */ /* 0x000fe200078e00ff */
[----:B------:R-:W-:-:S03]  /*5490*/  ISETP.GT.U32.AND P1, PT, R6, R41, PT ;  /* 0x000000290600720c */ /* 0x000fc60003f24070 */
[----:B------:R-:W-:Y:S02]  /*54a0*/  IMAD.MOV R2, RZ, RZ, -R2 ;  /* 0x000000ffff027224 */ /* 0x000fe400078e0a02 */
[----:B------:R-:W-:Y:S01]  /*54b0*/  @!P2 IMAD.IADD R51, R51, 0x1, -R6 ;  /* 0x000000013333a824 */ /* 0x000fe200078e0a06 */
[----:B------:R-:W-:Y:S01]  /*54c0*/  ISETP.GE.AND P2, PT, R128, RZ, PT ;  /* 0x000000ff8000720c */ /* 0x000fe20003f46270 */
[----:B------:R-:W-:Y:S01]  /*54d0*/  @!P0 IMAD.MOV R45, RZ, RZ, -R45 ;  /* 0x000000ffff2d8224 */ /* 0x000fe200078e0a2d */
[C---:B------:R-:W-:Y:S01]  /*54e0*/  ISETP.GT.U32.AND P0, PT, R6.reuse, R39, PT ;  /* 0x000000270600720c */ /* 0x040fe20003f04070 */
[----:B------:R-:W-:Y:S02]  /*54f0*/  IMAD.MOV R4, RZ, RZ, -R4 ;  /* 0x000000ffff047224 */ /* 0x000fe400078e0a04 */
[----:B------:R-:W-:Y:S02]  /*5500*/  IMAD R37, R6, R2, R37 ;  /* 0x0000000206257224 */ /* 0x000fe400078e0225 */
[----:B------:R-:W-:-:S04]  /*5510*/  IMAD.HI.U32 R2, R9, R33, RZ ;  /* 0x0000002109027227 */ /* 0x000fc800078e00ff */
[----:B------:R-:W-:Y:S01]  /*5520*/  @!P6 IMAD.MOV R51, RZ, RZ, -R51 ;  /* 0x000000ffff33e224 */ /* 0x000fe200078e0a33 */
[----:B------:R-:W-:Y:S01]  /*5530*/  ISETP.GE.AND P6, PT, R124, RZ, PT ;  /* 0x000000ff7c00720c */ /* 0x000fe20003fc6270 */
[----:B------:R-:W-:Y:S02]  /*5540*/  IMAD R35, R6, R4, R35 ;  /* 0x0000000406237224 */ /* 0x000fe400078e0223 */
[----:B------:R-:W-:-:S04]  /*5550*/  IMAD.HI.U32 R4, R9, R31, RZ ;  /* 0x0000001f09047227 */ /* 0x000fc800078e00ff */
[----:B------:R-:W-:Y:S02]  /*5560*/  IMAD.MOV R5, RZ, RZ, -R2 ;  /* 0x000000ffff057224 */ /* 0x000fe400078e0a02 */
[----:B------:R-:W-:Y:S02]  /*5570*/  @!P3 IMAD.IADD R43, R43, 0x1, -R6 ;  /* 0x000000012b2bb824 */ /* 0x000fe400078e0a06 */
[----:B------:R-:W-:Y:S02]  /*5580*/  IMAD.MOV R4, RZ, RZ, -R4 ;  /* 0x000000ffff047224 */ /* 0x000fe400078e0a04 */
[C---:B------:R-:W-:Y:S01]  /*5590*/  IMAD R33, R6.reuse, R5, R33 ;  /* 0x0000000506217224 */ /* 0x040fe200078e0221 */
[C---:B------:R-:W-:Y:S01]  /*55a0*/  ISETP.GT.U32.AND P3, PT, R6.reuse, R43, PT ;  /* 0x0000002b0600720c */ /* 0x040fe20003f64070 */
[----:B------:R-:W-:Y:S01]  /*55b0*/  @!P1 IMAD.IADD R41, R41, 0x1, -R6 ;  /* 0x0000000129299824 */ /* 0x000fe200078e0a06 */
        /* <DEDUP_REMOVED lines=8> */
[----:B------:R-:W-:Y:S01]  /*5640*/  ISETP.GT.U32.AND P3, PT, R6, R37, PT ;  /* 0x000000250600720c */ /* 0x000fe20003f64070 */
[----:B------:R-:W-:Y:S02]  /*5650*/  IMAD.MOV R2, RZ, RZ, -R2 ;  /* 0x000000ffff027224 */ /* 0x000fe400078e0a02 */
[----:B------:R-:W-:Y:S02]  /*5660*/  @!P2 IMAD.MOV R43, RZ, RZ, -R43 ;  /* 0x000000ffff2ba224 */ /* 0x000fe400078e0a2b */
[--C-:B------:R-:W-:Y:S01]  /*5670*/  @!P0 IMAD.IADD R33, R33, 0x1, -R6.reuse ;  /* 0x0000000121218824 */ /* 0x100fe200078e0a06 */
[----:B------:R-:W-:Y:S01]  /*5680*/  ISETP.GE.AND P0, PT, R112, RZ, PT ;  /* 0x000000ff7000720c */ /* 0x000fe20003f06270 */
[----:B------:R-:W-:Y:S02]  /*5690*/  @!P6 IMAD.IADD R31, R31, 0x1, -R6 ;  /* 0x000000011f1fe824 */ /* 0x000fe400078e0a06 */
[C---:B------:R-:W-:Y:S01]  /*56a0*/  IMAD R29, R6.reuse, R2, R29 ;  /* 0x00000002061d7224 */ /* 0x040fe200078e021d */
[----:B------:R-:W-:Y:S01]  /*56b0*/  ISETP.GT.U32.AND P6, PT, R6, R33, PT ;  /* 0x000000210600720c */ /* 0x000fe20003fc4070 */
[----:B------:R-:W-:-:S04]  /*56c0*/  IMAD.HI.U32 R2, R9, R27, RZ ;  /* 0x0000001b09027227 */ /* 0x000fc800078e00ff */
[----:B------:R-:W-:Y:S02]  /*56d0*/  IMAD.MOV R2, RZ, RZ, -R2 ;  /* 0x000000ffff027224 */ /* 0x000fe400078e0a02 */
[--C-:B------:R-:W-:Y:S01]  /*56e0*/  @!P3 IMAD.IADD R37, R37, 0x1, -R6.reuse ;  /* 0x000000012525b824 */ /* 0x100fe200078e0a06 */
[----:B------:R-:W-:Y:S01]  /*56f0*/  ISETP.GE.AND P3, PT, R120, RZ, PT ;  /* 0x000000ff7800720c */ /* 0x000fe20003f66270 */
[C---:B------:R-:W-:Y:S02]  /*5700*/  IMAD R27, R6.reuse, R2, R27 ;  /* 0x00000002061b7224 */ /* 0x040fe400078e021b */
[----:B------:R-:W-:Y:S01]  /*5710*/  @!P5 IMAD.MOV R57, RZ, RZ, -R57 ;  /* 0x000000ffff39d224 */ /* 0x000fe200078e0a39 */
[C---:B------:R-:W-:Y:S01]  /*5720*/  ISETP.GT.U32.AND P2, PT, R6.reuse, R37, PT ;  /* 0x000000250600720c */ /* 0x040fe20003f44070 */
[--C-:B------:R-:W-:Y:S01]  /*5730*/  @!P6 IMAD.IADD R33, R33, 0x1, -R6.reuse ;  /* 0x000000012121e824 */ /* 0x100fe200078e0a06 */
[----:B------:R-:W-:Y:S01]  /*5740*/  ISETP.GT.U32.AND P6, PT, R6, R27, PT ;  /* 0x0000001b0600720c */ /* 0x000fe20003fc4070 */
[----:B------:R-:W-:Y:S01]  /*5750*/  @!P1 IMAD.IADD R35, R35, 0x1, -R6 ;  /* 0x0000000123239824 */ /* 0x000fe200078e0a06 */
[----:B------:R-:W-:Y:S01]  /*5760*/  ISETP.GE.AND P5, PT, R130, RZ, PT ;  /* 0x000000ff8200720c */ /* 0x000fe20003fa6270 */
[----:B------:R-:W-:-:S03]  /*5770*/  IMAD.HI.U32 R2, R9, R25, RZ ;  /* 0x0000001909027227 */ /* 0x000fc600078e00ff */
[----:B------:R-:W-:Y:S01]  /*5780*/  ISETP.GT.U32.AND P1, PT, R6, R35, PT ;  /* 0x000000230600720c */ /* 0x000fe20003f24070 */
[----:B------:R-:W-:Y:S02]  /*5790*/  IMAD.MOV R2, RZ, RZ, -R2 ;  /* 0x000000ffff027224 */ /* 0x000fe400078e0a02 */
[----:B------:R-:W-:-:S04]  /*57a0*/  IMAD.HI.U32 R5, R9, R7, RZ ;  /* 0x0000000709057227 */ /* 0x000fc800078e00ff */
[--C-:B------:R-:W-:Y:S01]  /*57b0*/  @!P2 IMAD.IADD R37, R37, 0x1, -R6.reuse ;  /* 0x000000012525a824 */ /* 0x100fe200078e0a06 */
[----:B------:R-:W-:Y:S01]  /*57c0*/  ISETP.GT.U32.AND P2, PT, R6, R29, PT ;  /* 0x0000001d0600720c */ /* 0x000fe20003f44070 */
[--C-:B------:R-:W-:Y:S02]  /*57d0*/  @!P6 IMAD.IADD R27, R27, 0x1, -R6.reuse ;  /* 0x000000011b1be824 */ /* 0x100fe400078e0a06 */
[----:B------:R-:W-:Y:S01]  /*57e0*/  @!P5 IMAD.MOV R47, RZ, RZ, -R47 ;  /* 0x000000ffff2fd224 */ /* 0x000fe200078e0a2f */
[----:B------:R-:W-:Y:S01]  /*57f0*/  ISETP.GE.AND P5, PT, R122, RZ, PT ;  /* 0x000000ff7a00720c */ /* 0x000fe20003fa6270 */
[C---:B------:R-:W-:Y:S01]  /*5800*/  IMAD R25, R6.reuse, R2, R25 ;  /* 0x0000000206197224 */ /* 0x040fe200078e0219 */
[----:B------:R-:W-:Y:S01]  /*5810*/  ISETP.GT.U32.AND P6, PT, R6, R27, PT ;  /* 0x0000001b0600720c */ /* 0x000fe20003fc4070 */
[----:B------:R-:W-:Y:S01]  /*5820*/  @!P1 IMAD.IADD R35, R35, 0x1, -R6 ;  /* 0x0000000123239824 */ /* 0x000fe200078e0a06 */
[----:B------:R-:W-:Y:S01]  /*5830*/  IABS R2, R15 ;  /* 0x0000000f00027213 */ /* 0x000fe20000000000 */
[----:B------:R-:W-:Y:S01]  /*5840*/  IMAD.MOV R5, RZ, RZ, -R5 ;  /* 0x000000ffff057224 */ /* 0x000fe200078e0a05 */
[----:B------:R-:W-:Y:S01]  /*5850*/  ISETP.GE.AND P1, PT, R116, RZ, PT ;  /* 0x000000ff7400720c */ /* 0x000fe20003f26270 */
[----:B------:R-:W-:-:S02]  /*5860*/  @!P3 IMAD.MOV R35, RZ, RZ, -R35 ;  /* 0x000000ffff23b224 */ /* 0x000fc400078e0a23 */
[--C-:B------:R-:W-:Y:S01]  /*5870*/  @!P2 IMAD.IADD R29, R29, 0x1, -R6.reuse ;  /* 0x000000011d1da824 */ /* 0x100fe200078e0a06 */
[----:B------:R-:W-:Y:S01]  /*5880*/  ISETP.GE.AND P2, PT, R23, RZ, PT ;  /* 0x000000ff1700720c */ /* 0x000fe20003f46270 */
[----:B------:R-:W-:Y:S01]  /*5890*/  @!P4 IMAD.MOV R37, RZ, RZ, -R37 ;  /* 0x000000ffff25c224 */ /* 0x000fe200078e0a25 */
[----:B------:R-:W-:Y:S01]  /*58a0*/  IABS R23, R110 ;  /* 0x0000006e00177213 */ /* 0x000fe20000000000 */
[----:B------:R-:W-:Y:S01]  /*58b0*/  @!P5 IMAD.MOV R39, RZ, RZ, -R39 ;  /* 0x000000ffff27d224 */ /* 0x000fe200078e0a27 */
[----:B------:R-:W-:Y:S01]  /*58c0*/  ISETP.GE.AND P5, PT, R114, RZ, PT ;  /* 0x000000ff7200720c */ /* 0x000fe20003fa6270 */
[----:B------:R-:W-:Y:S01]  /*58d0*/  @!P6 IMAD.IADD R27, R27, 0x1, -R6 ;  /* 0x000000011b1be824 */ /* 0x000fe200078e0a06 */
[C---:B------:R-:W-:Y:S01]  /*58e0*/  ISETP.GT.U32.AND P6, PT, R6.reuse, R25, PT ;  /* 0x000000190600720c */ /* 0x040fe20003fc4070 */
[----:B------:R-:W-:Y:S01]  /*58f0*/  IMAD.HI.U32 R4, R9, R23, RZ ;  /* 0x0000001709047227 */ /* 0x000fe200078e00ff */
[C---:B------:R-:W-:Y:S02]  /*5900*/  ISETP.GT.U32.AND P3, PT, R6.reuse, R29, PT ;  /* 0x0000001d0600720c */ /* 0x040fe40003f64070 */
[----:B------:R-:W-:Y:S01]  /*5910*/  ISETP.GT.U32.AND P4, PT, R6, R31, PT ;  /* 0x0000001f0600720c */ /* 0x000fe20003f84070 */
[----:B------:R-:W-:-:S02]  /*5920*/  IMAD.MOV R4, RZ, RZ, -R4 ;  /* 0x000000ffff047224 */ /* 0x000fc400078e0a04 */
[----:B------:R-:W-:Y:S02]  /*5930*/  @!P2 IMAD.MOV R27, RZ, RZ, -R27 ;  /* 0x000000ffff1ba224 */ /* 0x000fe400078e0a1b */
[----:B------:R-:W-:Y:S02]  /*5940*/  IMAD R23, R6, R4, R23 ;  /* 0x0000000406177224 */ /* 0x000fe400078e0217 */
[----:B------:R-:W-:Y:S01]  /*5950*/  @!P5 IMAD.MOV R33, RZ, RZ, -R33 ;  /* 0x000000ffff21d224 */ /* 0x000fe200078e0a21 */
[----:B------:R-:W-:Y:S01]  /*5960*/  ISETP.GE.AND P5, PT, R22, RZ, PT ;  /* 0x000000ff1600720c */ /* 0x000fe20003fa6270 */
[----:B------:R-:W-:Y:S01]  /*5970*/  @!P6 IMAD.IADD R25, R25, 0x1, -R6 ;  /* 0x000000011919e824 */ /* 0x000fe200078e0a06 */
[C---:B------:R-:W-:Y:S01]  /*5980*/  ISETP.GT.U32.AND P6, PT, R6.reuse, R23, PT ;  /* 0x000000170600720c */ /* 0x040fe20003fc4070 */
[----:B------:R-:W-:Y:S02]  /*5990*/  IMAD R22, R6, R5, R7 ;  /* 0x0000000506167224 */ /* 0x000fe400078e0207 */
[----:B------:R-:W-:-:S02]  /*59a0*/  IMAD.MOV.U32 R5, RZ, RZ, R2 ;  /* 0x000000ffff057224 */ /* 0x000fc400078e0002 */
[----:B------:R-:W-:Y:S01]  /*59b0*/  @!P3 IMAD.IADD R29, R29, 0x1, -R6 ;  /* 0x000000011d1db824 */ /* 0x000fe200078e0a06 */
[----:B------:R-:W-:Y:S01]  /*59c0*/  ISETP.GE.AND P3, PT, R110, RZ, PT ;  /* 0x000000ff6e00720c */ /* 0x000fe20003f66270 */
[----:B------:R-:W-:-:S04]  /*59d0*/  IMAD.HI.U32 R2, R9, R5, RZ ;  /* 0x0000000509027227 */ /* 0x000fc800078e00ff */
[----:B------:R-:W-:-:S04]  /*59e0*/  IMAD.HI.U32 R4, R9, R10, RZ ;  /* 0x0000000a09047227 */ /* 0x000fc800078e00ff */
[----:B------:R-:W-:Y:S02]  /*59f0*/  IMAD.MOV R7, RZ, RZ, -R2 ;  /* 0x000000ffff077224 */ /* 0x000fe400078e0a02 */
[----:B------:R-:W-:Y:S01]  /*5a00*/  @!P0 IMAD.MOV R29, RZ, RZ, -R29 ;  /* 0x000000ffff1d8224 */ /* 0x000fe200078e0a1d */
[----:B------:R-:W-:Y:S01]  /*5a10*/  ISETP.GT.U32.AND P0, PT, R6, R22, PT ;  /* 0x000000160600720c */ /* 0x000fe20003f04070 */
[----:B------:R-:W-:Y:S02]  /*5a20*/  IMAD.MOV R11, RZ, RZ, -R4 ;  /* 0x000000ffff0b7224 */ /* 0x000fe400078e0a04 */
[----:B------:R-:W-:-:S04]  /*5a30*/  IMAD.HI.U32 R4, R9, R13, RZ ;  /* 0x0000000d09047227 */ /* 0x000fc800078e00ff */
[--C-:B------:R-:W-:Y:S01]  /*5a40*/  @!P4 IMAD.IADD R31, R31, 0x1, -R6.reuse ;  /* 0x000000011f1fc824 */ /* 0x100fe200078e0a06 */
[----:B------:R-:W-:Y:S01]  /*5a50*/  ISETP.GE.AND P4, PT, R108, RZ, PT ;  /* 0x000000ff6c00720c */ /* 0x000fe20003f86270 */
[C---:B------:R-:W-:Y:S02]  /*5a60*/  IMAD R5, R6.reuse, R7, R5 ;  /* 0x0000000706057224 */ /* 0x040fe400078e0205 */
[----:B------:R-:W-:Y:S02]  /*5a70*/  @!P6 IMAD.IADD R23, R23, 0x1, -R6 ;  /* 0x000000011717e824 */ /* 0x000fe400078e0a06 */
[----:B------:R-:W-:Y:S01]  /*5a80*/  IMAD.MOV R4, RZ, RZ, -R4 ;  /* 0x000000ffff047224 */ /* 0x000fe200078e0a04 */
[C---:B------:R-:W-:Y:S01]  /*5a90*/  ISETP.GT.U32.AND P2, PT, R6.reuse, R5, PT ;  /* 0x000000050600720c */ /* 0x040fe20003f44070 */
[----:B------:R-:W-:Y:S01]  /*5aa0*/  @!P1 IMAD.MOV R31, RZ, RZ, -R31 ;  /* 0x000000ffff1f9224 */ /* 0x000fe200078e0a1f */
[C---:B------:R-:W-:Y:S01]  /*5ab0*/  ISETP.GT.U32.AND P1, PT, R6.reuse, R25, PT ;  /* 0x000000190600720c */ /* 0x040fe20003f24070 */
[----:B------:R-:W-:Y:S01]  /*5ac0*/  IMAD.HI.U32 R2, R9, R12, RZ ;  /* 0x0000000c09027227 */ /* 0x000fe200078e00ff */
[----:B------:R-:W-:-:S03]  /*5ad0*/  ISETP.GT.U32.AND P6, PT, R6, R23, PT ;  /* 0x000000170600720c */ /* 0x000fc60003fc4070 */
[C---:B------:R-:W-:Y:S02]  /*5ae0*/  IMAD R13, R6.reuse, R4, R13 ;  /* 0x00000004060d7224 */ /* 0x040fe400078e020d */
[----:B------:R-:W-:Y:S02]  /*5af0*/  IMAD R7, R6, R11, R10 ;  /* 0x0000000b06077224 */ /* 0x000fe400078e020a */
[----:B------:R-:W-:Y:S02]  /*5b00*/  IMAD.MOV R11, RZ, RZ, -R2 ;  /* 0x000000ffff0b7224 */ /* 0x000fe400078e0a02 */
[----:B------:R-:W-:Y:S01]  /*5b10*/  @!P0 IMAD.IADD R22, R22, 0x1, -R6 ;  /* 0x0000000116168824 */ /* 0x000fe200078e0a06 */
[C---:B------:R-:W-:Y:S01]  /*5b20*/  ISETP.GT.U32.AND P0, PT, R6.reuse, R13, PT ;  /* 0x0000000d0600720c */ /* 0x040fe20003f04070 */
[C---:B------:R-:W-:Y:S01]  /*5b30*/  IMAD R11, R6.reuse, R11, R12 ;  /* 0x0000000b060b7224 */ /* 0x040fe200078e020c */
[----:B------:R-:W-:Y:S01]  /*5b40*/  IABS R12, R106 ;  /* 0x0000006a000c7213 */ /* 0x000fe20000000000 */
[--C-:B------:R-:W-:Y:S01]  /*5b50*/  @!P1 IMAD.IADD R25, R25, 0x1, -R6.reuse ;  /* 0x0000000119199824 */ /* 0x100fe200078e0a06 */
[C---:B------:R-:W-:Y:S01]  /*5b60*/  ISETP.GT.U32.AND P1, PT, R6.reuse, R7, PT ;  /* 0x000000070600720c */ /* 0x040fe20003f24070 */
[--C-:B------:R-:W-:Y:S01]  /*5b70*/  @!P6 IMAD.IADD R23, R23, 0x1, -R6.reuse ;  /* 0x000000011717e824 */ /* 0x100fe200078e0a06 */
[C---:B------:R-:W-:Y:S01]  /*5b80*/  ISETP.GT.U32.AND P6, PT, R6.reuse, R11, PT ;  /* 0x0000000b0600720c */ /* 0x040fe20003fc4070 */
[----:B------:R-:W-:Y:S01]  /*5b90*/  @!P2 IMAD.IADD R5, R5, 0x1, -R6 ;  /* 0x000000010505a824 */ /* 0x000fe200078e0a06 */
[----:B------:R-:W-:Y:S01]  /*5ba0*/  ISETP.GT.U32.AND P2, PT, R6, R22, PT ;  /* 0x000000160600720c */ /* 0x000fe20003f44070 */
[----:B------:R-:W-:-:S04]  /*5bb0*/  IMAD.HI.U32 R8, R9, R229, RZ ;  /* 0x000000e509087227 */ /* 0x000fc800078e00ff */
[----:B------:R-:W-:Y:S02]  /*5bc0*/  IMAD.MOV R8, RZ, RZ, -R8 ;  /* 0x000000ffff087224 */ /* 0x000fe400078e0a08 */
[----:B------:R-:W-:Y:S02]  /*5bd0*/  @!P0 IMAD.IADD R13, R13, 0x1, -R6 ;  /* 0x000000010d0d8824 */ /* 0x000fe400078e0a06 */
[C---:B------:R-:W-:Y:S02]  /*5be0*/  IMAD R229, R6.reuse, R8, R229 ;  /* 0x0000000806e57224 */ /* 0x040fe400078e02e5 */
[----:B------:R-:W-:Y:S01]  /*5bf0*/  @!P4 IMAD.MOV R25, RZ, RZ, -R25 ;  /* 0x000000ffff19c224 */ /* 0x000fe200078e0a19 */
[----:B------:R-:W-:Y:S01]  /*5c00*/  ISETP.GT.U32.AND P4, PT, R6, R13, PT ;  /* 0x0000000d0600720c */ /* 0x000fe20003f84070 */
[----:B------:R-:W-:-:S04]  /*5c10*/  IMAD.HI.U32 R2, R9, R239, RZ ;  /* 0x000000ef09027227 */ /* 0x000fc800078e00ff */
[----:B------:R-:W-:-:S04]  /*5c20*/  IMAD.HI.U32 R10, R9, R12, RZ ;  /* 0x0000000c090a7227 */ /* 0x000fc800078e00ff */
[--C-:B------:R-:W-:Y:S01]  /*5c30*/  @!P1 IMAD.IADD R7, R7, 0x1, -R6.reuse ;  /* 0x0000000107079824 */ /* 0x100fe200078e0a06 */
[----:B------:R-:W-:Y:S01]  /*5c40*/  ISETP.GT.U32.AND P1, PT, R6, R5, PT ;  /* 0x000000050600720c */ /* 0x000fe20003f24070 */
[--C-:B------:R-:W-:Y:S02]  /*5c50*/  @!P6 IMAD.IADD R11, R11, 0x1, -R6.reuse ;  /* 0x000000010b0be824 */ /* 0x100fe400078e0a06 */
[----:B------:R-:W-:Y:S01]  /*5c60*/  @!P2 IMAD.IADD R22, R22, 0x1, -R6 ;  /* 0x000000011616a824 */ /* 0x000fe200078e0a06 */
[C---:B------:R-:W-:Y:S01]  /*5c70*/  ISETP.GT.U32.AND P2, PT, R6.reuse, R229, PT ;  /* 0x000000e50600720c */ /* 0x040fe20003f44070 */
[----:B------:R-:W-:Y:S01]  /*5c80*/  IMAD.MOV R2, RZ, RZ, -R2 ;  /* 0x000000ffff027224 */ /* 0x000fe200078e0a02 */
[C---:B------:R-:W-:Y:S01]  /*5c90*/  ISETP.GT.U32.AND P0, PT, R6.reuse, R11, PT ;  /* 0x0000000b0600720c */ /* 0x040fe20003f04070 */
[----:B------:R-:W-:Y:S01]  /*5ca0*/  IMAD.MOV R10, RZ, RZ, -R10 ;  /* 0x000000ffff0a7224 */ /* 0x000fe200078e0a0a */
[----:B------:R-:W-:Y:S01]  /*5cb0*/  ISETP.GT.U32.AND P6, PT, R6, R7, PT ;  /* 0x000000070600720c */ /* 0x000fe20003fc4070 */
[----:B------:R-:W-:-:S04]  /*5cc0*/  IMAD.HI.U32 R4, R9, R249, RZ ;  /* 0x000000f909047227 */ /* 0x000fc800078e00ff */
[----:B------:R-:W-:Y:S02]  /*5cd0*/  IMAD R239, R6, R2, R239 ;  /* 0x0000000206ef7224 */ /* 0x000fe400078e02ef */
[----:B------:R-:W-:-:S04]  /*5ce0*/  IMAD.HI.U32 R8, R9, R251, RZ ;  /* 0x000000fb09087227 */ /* 0x000fc800078e00ff */
[C---:B------:R-:W-:Y:S01]  /*5cf0*/  IMAD R2, R6.reuse, R10, R12 ;  /* 0x0000000a06027224 */ /* 0x040fe200078e020c */
[----:B------:R-:W-:Y:S01]  /*5d00*/  IABS R10, R96 ;  /* 0x00000060000a7213 */ /* 0x000fe20000000000 */
[----:B------:R-:W-:Y:S01]  /*5d10*/  IMAD.MOV R4, RZ, RZ, -R4 ;  /* 0x000000ffff047224 */ /* 0x000fe200078e0a04 */
[----:B------:R-:W-:Y:S01]  /*5d20*/  IABS R12, R16 ;  /* 0x00000010000c7213 */ /* 0x000fe20000000000 */
[----:B------:R-:W-:Y:S02]  /*5d30*/  IMAD.MOV R8, RZ, RZ, -R8 ;  /* 0x000000ffff087224 */ /* 0x000fe400078e0a08 */
[----:B------:R-:W-:Y:S01]  /*5d40*/  @!P4 IMAD.IADD R13, R13, 0x1, -R6 ;  /* 0x000000010d0dc824 */ /* 0x000fe200078e0a06 */
[C---:B------:R-:W-:Y:S01]  /*5d50*/  ISETP.GT.U32.AND P4, PT, R6.reuse, R2, PT ;  /* 0x000000020600720c */ /* 0x040fe20003f84070 */
[----:B------:R-:W-:Y:S02]  /*5d60*/  IMAD R249, R6, R4, R249 ;  /* 0x0000000406f97224 */ /* 0x000fe400078e02f9 */
[----:B------:R-:W-:-:S04]  /*5d70*/  IMAD.HI.U32 R4, R9, R10, RZ ;  /* 0x0000000a09047227 */ /* 0x000fc800078e00ff */
[C---:B------:R-:W-:Y:S02]  /*5d80*/  IMAD R251, R6.reuse, R8, R251 ;  /* 0x0000000806fb7224 */ /* 0x040fe400078e02fb */
[--C-:B------:R-:W-:Y:S01]  /*5d90*/  @!P1 IMAD.IADD R5, R5, 0x1, -R6.reuse ;  /* 0x0000000105059824 */ /* 0x100fe200078e0a06 */
[C---:B------:R-:W-:Y:S01]  /*5da0*/  ISETP.GT.U32.AND P1, PT, R6.reuse, R239, PT ;  /* 0x000000ef0600720c */ /* 0x040fe20003f24070 */
[----:B------:R-:W-:Y:S01]  /*5db0*/  @!P2 IMAD.IADD R229, R229, 0x1, -R6 ;  /* 0x00000001e5e5a824 */ /* 0x000fe200078e0a06 */
[----:B------:R-:W-:Y:S01]  /*5dc0*/  ISETP.GE.AND P2, PT, R15, RZ, PT ;  /* 0x000000ff0f00720c */ /* 0x000fe20003f46270 */
[----:B------:R-:W-:Y:S02]  /*5dd0*/  IMAD.MOV R15, RZ, RZ, -R4 ;  /* 0x000000ffff0f7224 */ /* 0x000fe400078e0a04 */
[----:B------:R-:W-:Y:S01]  /*5de0*/  @!P0 IMAD.IADD R11, R11, 0x1, -R6 ;  /* 0x000000010b0b8824 */ /* 0x000fe200078e0a06 */
[C---:B------:R-:W-:Y:S01]  /*5df0*/  ISETP.GT.U32.AND P0, PT, R6.reuse, R251, PT ;  /* 0x000000fb0600720c */ /* 0x040fe20003f04070 */
[----:B------:R-:W-:-:S02]  /*5e00*/  IMAD R4, R6, R15, R10 ;  /* 0x0000000f06047224 */ /* 0x000fc400078e020a */
[----:B------:R-:W-:Y:S02]  /*5e10*/  @!P4 IMAD.IADD R2, R2, 0x1, -R6 ;  /* 0x000000010202c824 */ /* 0x000fe400078e0a06 */
[----:B------:R-:W-:Y:S01]  /*5e20*/  IMAD.HI.U32 R8, R9, R12, RZ ;  /* 0x0000000c09087227 */ /* 0x000fe200078e00ff */
[----:B------:R-:W-:-:S03]  /*5e30*/  ISETP.GT.U32.AND P4, PT, R6, R4, PT ;  /* 0x000000040600720c */ /* 0x000fc60003f84070 */
[--C-:B------:R-:W-:Y:S01]  /*5e40*/  @!P6 IMAD.IADD R7, R7, 0x1, -R6.reuse ;  /* 0x000000010707e824 */ /* 0x100fe200078e0a06 */
[C---:B------:R-:W-:Y:S01]  /*5e50*/  ISETP.GT.U32.AND P6, PT, R6.reuse, R249, PT ;  /* 0x000000f90600720c */ /* 0x040fe20003fc4070 */
[----:B------:R-:W-:Y:S01]  /*5e60*/  @!P1 IMAD.IADD R239, R239, 0x1, -R6 ;  /* 0x00000001efef9824 */ /* 0x000fe200078e0a06 */
[----:B------:R-:W-:Y:S01]  /*5e70*/  ISETP.GE.AND P1, PT, R17, RZ, PT ;  /* 0x000000ff1100720c */ /* 0x000fe20003f26270 */
[----:B------:R-:W-:Y:S02]  /*5e80*/  IMAD.MOV R17, RZ, RZ, -R8 ;  /* 0x000000ffff117224 */ /* 0x000fe400078e0a08 */
[----:B------:R-:W-:Y:S01]  /*5e90*/  @!P0 IMAD.IADD R251, R251, 0x1, -R6 ;  /* 0x00000001fbfb8824 */ /* 0x000fe200078e0a06 */
[----:B------:R-:W-:Y:S01]  /*5ea0*/  ISETP.GE.AND P0, PT, R21, RZ, PT ;  /* 0x000000ff1500720c */ /* 0x000fe20003f06270 */
[----:B------:R-:W-:Y:S01]  /*5eb0*/  IMAD R8, R6, R17, R12 ;  /* 0x0000001106087224 */ /* 0x000fe200078e020c */
[----:B------:R-:W-:Y:S01]  /*5ec0*/  IABS R21, R88 ;  /* 0x0000005800157213 */ /* 0x000fe20000000000 */
[----:B------:R-:W-:-:S02]  /*5ed0*/  @!P4 IMAD.IADD R4, R4, 0x1, -R6 ;  /* 0x000000010404c824 */ /* 0x000fc400078e0a06 */
[----:B------:R-:W-:Y:S01]  /*5ee0*/  @!P3 IMAD.MOV R23, RZ, RZ, -R23 ;  /* 0x000000ffff17b224 */ /* 0x000fe200078e0a17 */
[C---:B------:R-:W-:Y:S01]  /*5ef0*/  ISETP.GT.U32.AND P4, PT, R6.reuse, R8, PT ;  /* 0x000000080600720c */ /* 0x040fe20003f84070 */
[----:B------:R-:W-:Y:S01]  /*5f00*/  IMAD.HI.U32 R12, R9, R21, RZ ;  /* 0x00000015090c7227 */ /* 0x000fe200078e00ff */
[----:B------:R-:W-:-:S03]  /*5f10*/  ISETP.GT.U32.AND P3, PT, R6, R229, PT ;  /* 0x000000e50600720c */ /* 0x000fc60003f64070 */
[----:B------:R-:W-:Y:S01]  /*5f20*/  @!P6 IMAD.IADD R249, R249, 0x1, -R6 ;  /* 0x00000001f9f9e824 */ /* 0x000fe200078e0a06 */
[----:B------:R-:W-:Y:S01]  /*5f30*/  ISETP.GE.AND P6, PT, R19, RZ, PT ;  /* 0x000000ff1300720c */ /* 0x000fe20003fc6270 */
[----:B------:R-:W-:Y:S01]  /*5f40*/  IMAD.MOV R12, RZ, RZ, -R12 ;  /* 0x000000ffff0c7224 */ /* 0x000fe200078e0a0c */
[----:B------:R-:W-:Y:S01]  /*5f50*/  IABS R19, R18 ;  /* 0x0000001200137213 */ /* 0x000fe20000000000 */
[----:B------:R-:W-:-:S04]  /*5f60*/  IMAD.HI.U32 R15, R9, R24, RZ ;  /* 0x00000018090f7227 */ /* 0x000fc800078e00ff */
[----:B------:R-:W-:Y:S02]  /*5f70*/  IMAD R12, R6, R12, R21 ;  /* 0x0000000c060c7224 */ /* 0x000fe400078e0215 */
[----:B------:R-:W-:Y:S02]  /*5f80*/  IMAD.MOV.U32 R21, RZ, RZ, R5 ;  /* 0x000000ffff157224 */ /* 0x000fe400078e0005 */
[----:B------:R-:W-:-:S04]  /*5f90*/  IMAD.HI.U32 R10, R9, R19, RZ ;  /* 0x00000013090a7227 */ /* 0x000fc800078e00ff */
[----:B------:R-:W-:Y:S01]  /*5fa0*/  @!P4 IMAD.IADD R8, R8, 0x1, -R6 ;  /* 0x000000010808c824 */ /* 0x000fe200078e0a06 */
[C---:B------:R-:W-:Y:S01]  /*5fb0*/  ISETP.GT.U32.AND P4, PT, R6.reuse, R239, PT ;  /* 0x000000ef0600720c */ /* 0x040fe20003f84070 */
[----:B------:R-:W-:Y:S01]  /*5fc0*/  @!P2 IMAD.MOV R21, RZ, RZ, -R21 ;  /* 0x000000ffff15a224 */ /* 0x000fe200078e0a15 */
[C---:B------:R-:W-:Y:S01]  /*5fd0*/  ISETP.GT.U32.AND P2, PT, R6.reuse, R249, PT ;  /* 0x000000f90600720c */ /* 0x040fe20003f44070 */
[----:B------:R-:W-:Y:S02]  /*5fe0*/  IMAD.MOV R10, RZ, RZ, -R10 ;  /* 0x000000ffff0a7224 */ /* 0x000fe400078e0a0a */
[----:B------:R-:W-:Y:S02]  /*5ff0*/  IMAD.MOV R15, RZ, RZ, -R15 ;  /* 0x000000ffff0f7224 */ /* 0x000fe400078e0a0f */
[----:B------:R-:W-:Y:S02]  /*6000*/  IMAD R10, R6, R10, R19 ;  /* 0x0000000a060a7224 */ /* 0x000fe400078e0213 */
[----:B------:R-:W-:-:S02]  /*6010*/  IMAD.MOV.U32 R19, RZ, RZ, R7 ;  /* 0x000000ffff137224 */ /* 0x000fc400078e0007 */
[----:B------:R-:W-:-:S04]  /*6020*/  IMAD.HI.U32 R17, R9, R26, RZ ;  /* 0x0000001a09117227 */ /* 0x000fc800078e00ff */
[C---:B------:R-:W-:Y:S02]  /*6030*/  IMAD R24, R6.reuse, R15, R24 ;  /* 0x0000000f06187224 */ /* 0x040fe400078e0218 */
[----:B------:R-:W-:Y:S01]  /*6040*/  @!P1 IMAD.MOV R19, RZ, RZ, -R19 ;  /* 0x000000ffff139224 */ /* 0x000fe200078e0a13 */
[C---:B------:R-:W-:Y:S01]  /*6050*/  ISETP.GT.U32.AND P1, PT, R6.reuse, R251, PT ;  /* 0x000000fb0600720c */ /* 0x040fe20003f24070 */
[----:B------:R-:W-:Y:S02]  /*6060*/  IMAD.MOV R17, RZ, RZ, -R17 ;  /* 0x000000ffff117224 */ /* 0x000fe400078e0a11 */
[----:B------:R-:W-:Y:S02]  /*6070*/  IMAD.MOV.U32 R15, RZ, RZ, R13 ;  /* 0x000000ffff0f7224 */ /* 0x000fe400078e000d */
[--C-:B------:R-:W-:Y:S01]  /*6080*/  @!P4 IMAD.IADD R239, R239, 0x1, -R6.reuse ;  /* 0x00000001efefc824 */ /* 0x100fe200078e0a06 */
[C---:B------:R-:W-:Y:S01]  /*6090*/  ISETP.GT.U32.AND P4, PT, R6.reuse, R12, PT ;  /* 0x0000000c0600720c */ /* 0x040fe20003f84070 */
[----:B------:R-:W-:Y:S01]  /*60a0*/  @!P2 IMAD.IADD R249, R249, 0x1, -R6 ;  /* 0x00000001f9f9a824 */ /* 0x000fe200078e0a06 */
[C---:B------:R-:W-:Y:S01]  /*60b0*/  ISETP.GT.U32.AND P2, PT, R6.reuse, R24, PT ;  /* 0x000000180600720c */ /* 0x040fe20003f44070 */
[----:B------:R-:W-:-:S02]  /*60c0*/  IMAD R26, R6, R17, R26 ;  /* 0x00000011061a7224 */ /* 0x000fc400078e021a */
[----:B------:R-:W-:Y:S01]  /*60d0*/  @!P5 IMAD.MOV R22, RZ, RZ, -R22 ;  /* 0x000000ffff16d224 */ /* 0x000fe200078e0a16 */
[C---:B------:R-:W-:Y:S01]  /*60e0*/  ISETP.GT.U32.AND P5, PT, R6.reuse, R2, PT ;  /* 0x000000020600720c */ /* 0x040fe20003fa4070 */
[----:B------:R-:W-:Y:S01]  /*60f0*/  @!P0 IMAD.MOV R15, RZ, RZ, -R15 ;  /* 0x000000ffff0f8224 */ /* 0x000fe200078e0a0f */
[C---:B------:R-:W-:Y:S01]  /*6100*/  ISETP.GT.U32.AND P0, PT, R6.reuse, R4, PT ;  /* 0x000000040600720c */ /* 0x040fe20003f04070 */
[----:B------:R-:W-:Y:S01]  /*6110*/  @!P3 IMAD.IADD R229, R229, 0x1, -R6 ;  /* 0x00000001e5e5b824 */ /* 0x000fe200078e0a06 */
[----:B------:R-:W-:Y:S01]  /*6120*/  ISETP.GT.U32.AND P3, PT, R6, R10, PT ;  /* 0x0000000a0600720c */ /* 0x000fe20003f64070 */
[----:B------:R-:W-:Y:S02]  /*6130*/  IMAD.MOV.U32 R17, RZ, RZ, R11 ;  /* 0x000000ffff117224 */ /* 0x000fe400078e000b */
[----:B------:R-:W-:-:S04]  /*6140*/  IMAD.HI.U32 R9, R9, R28, RZ ;  /* 0x0000001c09097227 */ /* 0x000fc800078e00ff */
[----:B------:R-:W-:Y:S01]  /*6150*/  @!P6 IMAD.MOV R17, RZ, RZ, -R17 ;  /* 0x000000ffff11e224 */ /* 0x000fe200078e0a11 */
[C---:B------:R-:W-:Y:S01]  /*6160*/  ISETP.GT.U32.AND P6, PT, R6.reuse, R8, PT ;  /* 0x000000080600720c */ /* 0x040fe20003fc4070 */
[----:B------:R-:W-:Y:S02]  /*6170*/  IMAD.MOV R9, RZ, RZ, -R9 ;  /* 0x000000ffff097224 */ /* 0x000fe400078e0a09 */
[----:B------:R-:W-:Y:S01]  /*6180*/  @!P1 IMAD.IADD R251, R251, 0x1, -R6 ;  /* 0x00000001fbfb9824 */ /* 0x000fe200078e0a06 */
[C---:B------:R-:W-:Y:S01]  /*6190*/  ISETP.GT.U32.AND P1, PT, R6.reuse, R26, PT ;  /* 0x0000001a0600720c */ /* 0x040fe20003f24070 */
[----:B------:R-:W-:Y:S02]  /*61a0*/  IMAD R28, R6, R9, R28 ;  /* 0x00000009061c7224 */ /* 0x000fe400078e021c */
[--C-:B------:R-:W-:Y:S01]  /*61b0*/  @!P4 IMAD.IADD R12, R12, 0x1, -R6.reuse ;  /* 0x000000010c0cc824 */ /* 0x100fe200078e0a06 */
[----:B------:R-:W-:Y:S01]  /*61c0*/  ISETP.GE.AND P4, PT, R104, RZ, PT ;  /* 0x000000ff6800720c */ /* 0x000fe20003f86270 */
[--C-:B------:R-:W-:Y:S01]  /*61d0*/  @!P2 IMAD.IADD R24, R24, 0x1, -R6.reuse ;  /* 0x000000011818a824 */ /* 0x100fe200078e0a06 */
[----:B------:R-:W-:Y:S01]  /*61e0*/  ISETP.GE.AND P2, PT, R106, RZ, PT ;  /* 0x000000ff6a00720c */ /* 0x000fe20003f46270 */
[--C-:B------:R-:W-:Y:S01]  /*61f0*/  @!P5 IMAD.IADD R2, R2, 0x1, -R6.reuse ;  /* 0x000000010202d824 */ /* 0x100fe200078e0a06 */
[----:B------:R-:W-:Y:S01]  /*6200*/  ISETP.GT.U32.AND P5, PT, R6, R28, PT ;  /* 0x0000001c0600720c */ /* 0x000fe20003fa4070 */
[--C-:B------:R-:W-:Y:S01]  /*6210*/  @!P0 IMAD.IADD R4, R4, 0x1, -R6.reuse ;  /* 0x0000000104048824 */ /* 0x100fe200078e0a06 */
[----:B------:R-:W-:Y:S01]  /*6220*/  ISETP.GE.AND P0, PT, R98, RZ, PT ;  /* 0x000000ff6200720c */ /* 0x000fe20003f06270 */
[--C-:B------:R-:W-:Y:S01]  /*6230*/  @!P3 IMAD.IADD R10, R10, 0x1, -R6.reuse ;  /* 0x000000010a0ab824 */ /* 0x100fe200078e0a06 */
[----:B------:R-:W-:Y:S01]  /*6240*/  ISETP.GE.AND P3, PT, R102, RZ, PT ;  /* 0x000000ff6600720c */ /* 0x000fe20003f66270 */
[--C-:B------:R-:W-:Y:S01]  /*6250*/  @!P6 IMAD.IADD R8, R8, 0x1, -R6.reuse ;  /* 0x000000010808e824 */ /* 0x100fe200078e0a06 */
[----:B------:R-:W-:Y:S01]  /*6260*/  ISETP.GE.AND P6, PT, R100, RZ, PT ;  /* 0x000000ff6400720c */ /* 0x000fe20003fc6270 */
[----:B------:R-:W-:Y:S01]  /*6270*/  @!P1 IMAD.IADD R26, R26, 0x1, -R6 ;  /* 0x000000011a1a9824 */ /* 0x000fe200078e0a06 */
[----:B------:R-:W-:Y:S01]  /*6280*/  ISETP.GE.AND P1, PT, R96, RZ, PT ;  /* 0x000000ff6000720c */ /* 0x000fe20003f26270 */
[----:B------:R-:W-:-:S02]  /*6290*/  IMAD.MOV.U32 R7, RZ, RZ, R251 ;  /* 0x000000ffff077224 */ /* 0x000fc400078e00fb */
[----:B------:R-:W-:Y:S02]  /*62a0*/  IMAD.MOV.U32 R5, RZ, RZ, R2 ;  /* 0x000000ffff057224 */ /* 0x000fe400078e0002 */
[----:B------:R-:W-:Y:S01]  /*62b0*/  IMAD.MOV.U32 R13, RZ, RZ, R229 ;  /* 0x000000ffff0d7224 */ /* 0x000fe200078e00e5 */
[----:B------:R-:W-:Y:S01]  /*62c0*/  SHF.R.S32.HI R229, RZ, 0x1f, R20 ;  /* 0x0000001fffe57819 */ /* 0x000fe20000011414 */
[----:B------:R-:W-:Y:S02]  /*62d0*/  IMAD.MOV.U32 R9, RZ, RZ, R249 ;  /* 0x000000ffff097224 */ /* 0x000fe400078e00f9 */
[----:B------:R-:W-:Y:S01]  /*62e0*/  @!P4 IMAD.MOV R7, RZ, RZ, -R7 ;  /* 0x000000ffff07c224 */ /* 0x000fe200078e0a07 */
[----:B------:R-:W-:Y:S01]  /*62f0*/  ISETP.GT.U32.AND P4, PT, R6, R26, PT ;  /* 0x0000001a0600720c */ /* 0x000fe20003f84070 */
[----:B------:R-:W-:Y:S01]  /*6300*/  @!P2 IMAD.MOV R5, RZ, RZ, -R5 ;  /* 0x000000ffff05a224 */ /* 0x000fe200078e0a05 */
[----:B------:R-:W-:Y:S01]  /*6310*/  ISETP.GE.AND P2, PT, R16, RZ, PT ;  /* 0x000000ff1000720c */ /* 0x000fe20003f46270 */
[----:B------:R-:W-:Y:S01]  /*6320*/  @!P5 IMAD.IADD R28, R28, 0x1, -R6 ;  /* 0x000000011c1cd824 */ /* 0x000fe200078e0a06 */
[C---:B------:R-:W-:Y:S01]  /*6330*/  ISETP.GT.U32.AND P5, PT, R6.reuse, R12, PT ;  /* 0x0000000c0600720c */ /* 0x040fe20003fa4070 */
[----:B------:R-:W-:Y:S01]  /*6340*/  @!P0 IMAD.MOV R13, RZ, RZ, -R13 ;  /* 0x000000ffff0d8224 */ /* 0x000fe200078e0a0d */
[C---:B------:R-:W-:Y:S01]  /*6350*/  ISETP.GT.U32.AND P0, PT, R6.reuse, R10, PT ;  /* 0x0000000a0600720c */ /* 0x040fe20003f04070 */
[----:B------:R-:W-:Y:S01]  /*6360*/  @!P3 IMAD.MOV R9, RZ, RZ, -R9 ;  /* 0x000000ffff09b224 */ /* 0x000fe200078e0a09 */
[----:B------:R-:W-:Y:S01]  /*6370*/  ISETP.GT.U32.AND P3, PT, R6, R24, PT ;  /* 0x000000180600720c */ /* 0x000fe20003f64070 */
[----:B------:R-:W-:Y:S01]  /*6380*/  IMAD.MOV.U32 R11, RZ, RZ, R239 ;  /* 0x000000ffff0b7224 */ /* 0x000fe200078e00ef */
[----:B------:R-:W-:Y:S01]  /*6390*/  LEA.HI R20, R229, R20, RZ, 0x7 ;  /* 0x00000014e5147211 */ /* 0x000fe200078f38ff */
[----:B------:R-:W-:-:S02]  /*63a0*/  IMAD.MOV.U32 R251, RZ, RZ, R4 ;  /* 0x000000fffffb7224 */ /* 0x000fc400078e0004 */
[----:B------:R-:W-:Y:S01]  /*63b0*/  @!P6 IMAD.MOV R11, RZ, RZ, -R11 ;  /* 0x000000ffff0be224 */ /* 0x000fe200078e0a0b */
[----:B------:R-:W-:Y:S01]  /*63c0*/  ISETP.GT.U32.AND P6, PT, R6, R28, PT ;  /* 0x0000001c0600720c */ /* 0x000fe20003fc4070 */
[----:B------:R-:W-:Y:S01]  /*63d0*/  @!P1 IMAD.MOV R251, RZ, RZ, -R251 ;  /* 0x000000fffffb9224 */ /* 0x000fe200078e0afb */
[----:B------:R-:W-:Y:S01]  /*63e0*/  ISETP.GE.AND P1, PT, R18, RZ, PT ;  /* 0x000000ff1200720c */ /* 0x000fe20003f26270 */
[----:B------:R-:W-:Y:S01]  /*63f0*/  @!P4 IMAD.IADD R26, R26, 0x1, -R6 ;  /* 0x000000011a1ac824 */ /* 0x000fe200078e0a06 */
[----:B------:R-:W-:Y:S01]  /*6400*/  ISETP.GE.AND P4, PT, R94, RZ, PT ;  /* 0x000000ff5e00720c */ /* 0x000fe20003f86270 */
[----:B------:R-:W-:Y:S01]  /*6410*/  @!P2 IMAD.MOV R8, RZ, RZ, -R8 ;  /* 0x000000ffff08a224 */ /* 0x000fe200078e0a08 */
[----:B------:R-:W-:Y:S01]  /*6420*/  ISETP.NE.AND P2, PT, R159, RZ, PT ;  /* 0x000000ff9f00720c */ /* 0x000fe20003f45270 */
[--C-:B------:R-:W-:Y:S01]  /*6430*/  @!P0 IMAD.IADD R10, R10, 0x1, -R6.reuse ;  /* 0x000000010a0a8824 */ /* 0x100fe200078e0a06 */
[----:B------:R-:W-:Y:S01]  /*6440*/  LOP3.LUT R18, RZ, R159, RZ, 0x33, !PT ;  /* 0x0000009fff127212 */ /* 0x000fe200078e33ff */
[--C-:B------:R-:W-:Y:S01]  /*6450*/  @!P5 IMAD.IADD R12, R12, 0x1, -R6.reuse ;  /* 0x000000010c0cd824 */ /* 0x100fe200078e0a06 */
[----:B------:R-:W-:Y:S01]  /*6460*/  ISETP.GE.AND P0, PT, R88, RZ, PT ;  /* 0x000000ff5800720c */ /* 0x000fe20003f06270 */
[--C-:B------:R-:W-:Y:S01]  /*6470*/  @!P3 IMAD.IADD R24, R24, 0x1, -R6.reuse ;  /* 0x000000011818b824 */ /* 0x100fe200078e0a06 */
[----:B------:R-:W-:Y:S01]  /*6480*/  ISETP.GE.AND P5, PT, R90, RZ, PT ;  /* 0x000000ff5a00720c */ /* 0x000fe20003fa6270 */
[----:B------:R-:W-:Y:S01]  /*6490*/  @!P6 IMAD.IADD R28, R28, 0x1, -R6 ;  /* 0x000000011c1ce824 */ /* 0x000fe200078e0a06 */
[----:B------:R-:W-:Y:S01]  /*64a0*/  ISETP.GE.AND P3, PT, R92, RZ, PT ;  /* 0x000000ff5c00720c */ /* 0x000fe20003f66270 */
[----:B------:R-:W-:Y:S01]  /*64b0*/  IMAD R2, R204, UR60, RZ ;  /* 0x0000003ccc027c24 */ /* 0x000fe2000f8e02ff */
[C---:B------:R-:W-:Y:S01]  /*64c0*/  SEL R245, R18.reuse, R245, !P2 ;  /* 0x000000f512f57207 */ /* 0x040fe20005000000 */
[----:B------:R-:W-:Y:S01]  /*64d0*/  IMAD.MOV.U32 R229, RZ, RZ, R28 ;  /* 0x000000ffffe57224 */ /* 0x000fe200078e001c */
[----:B------:R-:W-:Y:S01]  /*64e0*/  SEL R243, R18, R243, !P2 ;  /* 0x000000f312f37207 */ /* 0x000fe20005000000 */
[----:B------:R-:W-:Y:S01]  /*64f0*/  IMAD.MOV.U32 R249, RZ, RZ, R24 ;  /* 0x000000fffff97224 */ /* 0x000fe200078e0018 */
[----:B------:R-:W-:Y:S01]  /*6500*/  LEA R4, P6, R2, UR8, 0x1 ;  /* 0x0000000802047c11 */ /* 0x000fe2000f8c08ff */
[----:B------:R-:W-:Y:S01]  /*6510*/  IMAD R245, R245, UR10, RZ ;  /* 0x0000000af5f57c24 */ /* 0x000fe2000f8e02ff */
[C---:B------:R-:W-:Y:S01]  /*6520*/  SEL R227, R18.reuse, R227, !P2 ;  /* 0x000000e312e37207 */ /* 0x040fe20005000000 */
[----:B------:R-:W-:Y:S01]  /*6530*/  IMAD.MOV.U32 R239, RZ, RZ, R26 ;  /* 0x000000ffffef7224 */ /* 0x000fe200078e001a */
[----:B------:R-:W-:Y:S01]  /*6540*/  SEL R233, R18, R233, !P2 ;  /* 0x000000e912e97207 */ /* 0x000fe20005000000 */
[----:B------:R-:W-:Y:S01]  /*6550*/  @!P4 IMAD.MOV R229, RZ, RZ, -R229 ;  /* 0x000000ffffe5c224 */ /* 0x000fe200078e0ae5 */
[----:B------:R-:W-:Y:S01]  /*6560*/  LEA R152, P4, R245, R4, 0x1 ;  /* 0x00000004f5987211 */ /* 0x000fe200078808ff */
[----:B------:R-:W-:Y:S01]  /*6570*/  @!P1 IMAD.MOV R10, RZ, RZ, -R10 ;  /* 0x000000ffff0a9224 */ /* 0x000fe200078e0a0a */
[----:B------:R-:W-:Y:S01]  /*6580*/  LEA.HI.X.SX32 R2, R2, UR9, 0x1, P6 ;  /* 0x0000000902027c11 */ /* 0x000fe2000b0f0eff */
[----:B------:R-:W-:Y:S01]  /*6590*/  @!P0 IMAD.MOV R12, RZ, RZ, -R12 ;  /* 0x000000ffff0c8224 */ /* 0x000fe200078e0a0c */
[C---:B------:R-:W-:Y:S01]  /*65a0*/  SEL R231, R18.reuse, R231, !P2 ;  /* 0x000000e712e77207 */ /* 0x040fe20005000000 */
[----:B------:R-:W-:Y:S01]  /*65b0*/  @!P5 IMAD.MOV R249, RZ, RZ, -R249 ;  /* 0x000000fffff9d224 */ /* 0x000fe200078e0af9 */
[C---:B------:R-:W-:Y:S01]  /*65c0*/  SEL R159, R18.reuse, R14, !P2 ;  /* 0x0000000e129f7207 */ /* 0x040fe20005000000 */
[----:B------:R-:W-:Y:S01]  /*65d0*/  @!P3 IMAD.MOV R239, RZ, RZ, -R239 ;  /* 0x000000ffffefb224 */ /* 0x000fe200078e0aef */
[C---:B------:R-:W-:Y:S01]  /*65e0*/  SEL R217, R18.reuse, R217, !P2 ;  /* 0x000000d912d97207 */ /* 0x040fe20005000000 */
[----:B------:R-:W-:Y:S01]  /*65f0*/  IMAD R243, R243, UR10, RZ ;  /* 0x0000000af3f37c24 */ /* 0x000fe2000f8e02ff */
[C---:B------:R-:W-:Y:S01]  /*6600*/  SEL R241, R18.reuse, R241, !P2 ;  /* 0x000000f112f17207 */ /* 0x040fe20005000000 */
[----:B------:R0:W-:Y:S01]  /*6610*/  STL [R1+0x80c], R152 ;  /* 0x00080c9801007387 */ /* 0x0001e20000100800 */
[C---:B------:R-:W-:Y:S01]  /*6620*/  SEL R237, R18.reuse, R237, !P2 ;  /* 0x000000ed12ed7207 */ /* 0x040fe20005000000 */
[----:B------:R-:W-:Y:S01]  /*6630*/  IMAD R227, R227, UR10, RZ ;  /* 0x0000000ae3e37c24 */ /* 0x000fe2000f8e02ff */
        /* <DEDUP_REMOVED lines=216> */
[----:B------:R-:W-:Y:S01]  /*73c0*/  SEL R11, R18, R11, !P2 ;  /* 0x0000000b120b7207 */ /* 0x000fe20005000000 */
        /* <DEDUP_REMOVED lines=21> */
[----:B0-----:R-:W-:Y:S01]  /*7520*/  LEA.HI.X.SX32 R152, R245, R2, 0x1, P4 ;  /* 0x00000002f5987211 */ /* 0x001fe200020f0eff */
[----:B------:R-:W-:Y:S01]  /*7530*/  IMAD R8, R8, UR10, RZ ;  /* 0x0000000a08087c24 */ /* 0x000fe2000f8e02ff */
[-C--:B------:R-:W-:Y:S01]  /*7540*/  LEA R224, P2, R243, R4.reuse, 0x1 ;  /* 0x00000004f3e07211 */ /* 0x080fe200078408ff */
[----:B------:R-:W-:Y:S01]  /*7550*/  IMAD R10, R10, UR10, RZ ;  /* 0x0000000a0a0a7c24 */ /* 0x000fe2000f8e02ff */
[----:B------:R-:W-:Y:S01]  /*7560*/  LEA R229, P1, R227, R4, 0x1 ;  /* 0x00000004e3e57211 */ /* 0x000fe200078208ff */
[----:B------:R0:W-:Y:S01]  /*7570*/  STL [R1+0x808], R152 ;  /* 0x0008089801007387 */ /* 0x0001e20000100800 */
[----:B------:R-:W-:Y:S01]  /*7580*/  LEA.HI.X.SX32 R222, R243, R2, 0x1, P2 ;  /* 0x00000002f3de7211 */ /* 0x000fe200010f0eff */
[----:B------:R-:W-:Y:S01]  /*7590*/  IMAD R12, R12, UR10, RZ ;  /* 0x0000000a0c0c7c24 */ /* 0x000fe2000f8e02ff */
[----:B------:R-:W-:Y:S01]  /*75a0*/  LEA R234, P0, R231, R4, 0x1 ;  /* 0x00000004e7ea7211 */ /* 0x000fe200078008ff */
[----:B------:R-:W-:Y:S01]  /*75b0*/  IMAD R14, R14, UR10, RZ ;  /* 0x0000000a0e0e7c24 */ /* 0x000fe2000f8e02ff */
[----:B------:R-:W-:Y:S01]  /*75c0*/  LEA.HI.X.SX32 R227, R227, R2, 0x1, P1 ;  /* 0x00000002e3e37211 */ /* 0x000fe200008f0eff */
[----:B------:R-:W-:Y:S01]  /*75d0*/  IMAD R16, R16, UR10, RZ ;  /* 0x0000000a10107c24 */ /* 0x000fe2000f8e02ff */
[-C--:B------:R-:W-:Y:S01]  /*75e0*/  LEA R154, P1, R225, R4.reuse, 0x1 ;  /* 0x00000004e19a7211 */ /* 0x080fe200078208ff */
[----:B------:R-:W-:Y:S01]  /*75f0*/  IMAD R18, R18, UR10, RZ ;  /* 0x0000000a12127c24 */ /* 0x000fe2000f8e02ff */
[-C--:B------:R-:W-:Y:S01]  /*7600*/  LEA R239, P6, R241, R4.reuse, 0x1 ;  /* 0x00000004f1ef7211 */ /* 0x080fe200078c08ff */
[----:B------:R-:W-:Y:S01]  /*7610*/  ULDC.64 UR8, c[0x0][0x210] ;  /* 0x0000840000087ab9 */ /* 0x000fe20000000a00 */
[----:B0-----:R-:W-:Y:S01]  /*7620*/  LEA R152, P2, R233, R4, 0x1 ;  /* 0x00000004e9987211 */ /* 0x001fe200078408ff */
[----:B------:R-:W-:Y:S01]  /*7630*/  USHF.L.U32 UR60, UR60, 0x7, URZ ;  /* 0x000000073c3c7899 */ /* 0x000fe2000800063f */
[----:B------:R-:W-:-:S02]  /*7640*/  LEA.HI.X.SX32 R231, R231, R2, 0x1, P0 ;  /* 0x00000002e7e77211 */ /* 0x000fc400000f0eff */
[-C--:B------:R-:W-:Y:S01]  /*7650*/  LEA R244, P5, R237, R4.reuse, 0x1 ;  /* 0x00000004edf47211 */ /* 0x080fe200078a08ff */
[----:B------:R0:W-:Y:S01]  /*7660*/  STL [R1+0x4], R152 ;  /* 0x0000049801007387 */ /* 0x0001e20000100800 */
[----:B------:R-:W-:Y:S01]  /*7670*/  LEA R220, P3, R217, R4, 0x1 ;  /* 0x00000004d9dc7211 */ /* 0x000fe200078608ff */
[----:B------:R-:W-:Y:S01]  /*7680*/  USHF.R.S32.HI UR10, URZ, 0x1f, UR60 ;  /* 0x0000001f3f0a7899 */ /* 0x000fe2000801143c */
[----:B------:R-:W-:Y:S01]  /*7690*/  LEA.HI.X.SX32 R236, R241, R2, 0x1, P6 ;  /* 0x00000002f1ec7211 */ /* 0x000fe200030f0eff */
[----:B------:R1:W-:Y:S01]  /*76a0*/  STL [R1+0xc], R154 ;  /* 0x00000c9a01007387 */ /* 0x0003e20000100800 */
[----:B------:R-:W-:Y:S01]  /*76b0*/  LEA R248, P4, R247, R4, 0x1 ;  /* 0x00000004f7f87211 */ /* 0x000fe200078808ff */
[----:B------:R-:W-:Y:S01]  /*76c0*/  USHF.L.U32 UR5, UR60, 0x1, URZ ;  /* 0x000000013c057899 */ /* 0x000fe2000800063f */
[-C--:B------:R-:W-:Y:S01]  /*76d0*/  LEA.HI.X.SX32 R242, R237, R2.reuse, 0x1, P5 ;  /* 0x00000002edf27211 */ /* 0x080fe200028f0eff */
[----:B------:R-:W-:Y:S01]  /*76e0*/  USHF.L.U64.HI UR60, UR60, 0x1, UR10 ;  /* 0x000000013c3c7899 */ /* 0x000fe2000801020a */
[----:B------:R-:W-:-:S02]  /*76f0*/  LEA.HI.X.SX32 R217, R217, R2, 0x1, P3 ;  /* 0x00000002d9d97211 */ /* 0x000fc400018f0eff */
[-C--:B0-----:R-:W-:Y:S02]  /*7700*/  LEA R152, P0, R223, R4.reuse, 0x1 ;  /* 0x00000004df987211 */ /* 0x081fe400078008ff */
[-C--:B------:R-:W-:Y:S02]  /*7710*/  LEA R252, P3, R235, R4.reuse, 0x1 ;  /* 0x00000004ebfc7211 */ /* 0x080fe400078608ff */
[----:B-1----:R-:W-:Y:S01]  /*7720*/  LEA R154, P6, R221, R4, 0x1 ;  /* 0x00000004dd9a7211 */ /* 0x002fe200078c08ff */
[----:B------:R0:W-:Y:S01]  /*7730*/  STL [R1+0x14], R152 ;  /* 0x0000149801007387 */ /* 0x0001e20000100800 */
[-C--:B------:R-:W-:Y:S02]  /*7740*/  LEA.HI.X.SX32 R247, R247, R2.reuse, 0x1, P4 ;  /* 0x00000002f7f77211 */ /* 0x080fe400020f0eff */
[----:B------:R-:W-:Y:S01]  /*7750*/  LEA.HI.X.SX32 R250, R235, R2, 0x1, P3 ;  /* 0x00000002ebfa7211 */ /* 0x000fe200018f0eff */
[----:B------:R1:W-:Y:S01]  /*7760*/  STL [R1+0x1c], R154 ;  /* 0x00001c9a01007387 */ /* 0x0003e20000100800 */
[----:B0-----:R-:W-:-:S02]  /*7770*/  LEA R152, P5, R219, R4, 0x1 ;  /* 0x00000004db987211 */ /* 0x001fc400078a08ff */
[----:B-1----:R-:W-:-:S03]  /*7780*/  LEA R154, P4, R215, R4, 0x1 ;  /* 0x00000004d79a7211 */ /* 0x002fc600078808ff */
[----:B------:R0:W-:Y:S04]  /*7790*/  STL [R1+0x24], R152 ;  /* 0x0000249801007387 */ /* 0x0001e80000100800 */
[----:B------:R1:W-:Y:S01]  /*77a0*/  STL [R1+0x78], R154 ;  /* 0x0000789a01007387 */ /* 0x0003e20000100800 */
[----:B0-----:R-:W-:Y:S02]  /*77b0*/  LEA R152, P3, R213, R4, 0x1 ;  /* 0x00000004d5987211 */ /* 0x001fe400078608ff */
[----:B-1----:R-:W-:-:S03]  /*77c0*/  LEA.HI.X.SX32 R154, R233, R2, 0x1, P2 ;  /* 0x00000002e99a7211 */ /* 0x002fc600010f0eff */
[----:B------:R0:W-:Y:S01]  /*77d0*/  STL [R1+0x80], R152 ;  /* 0x0000809801007387 */ /* 0x0001e20000100800 */
[----:B------:R-:W-:-:S03]  /*77e0*/  LEA R156, P2, R211, R4, 0x1 ;  /* 0x00000004d39c7211 */ /* 0x000fc600078408ff */
[----:B------:R1:W-:Y:S04]  /*77f0*/  STL [R1], R154 ;  /* 0x0000009a01007387 */ /* 0x0003e80000100800 */
[----:B------:R2:W-:Y:S01]  /*7800*/  STL [R1+0x88], R156 ;  /* 0x0000889c01007387 */ /* 0x0005e20000100800 */
[----:B0-----:R-:W-:Y:S02]  /*7810*/  LEA.HI.X.SX32 R152, R225, R2, 0x1, P1 ;  /* 0x00000002e1987211 */ /* 0x001fe400008f0eff */
[----:B-1----:R-:W-:-:S03]  /*7820*/  LEA R154, P1, R209, R4, 0x1 ;  /* 0x00000004d19a7211 */ /* 0x002fc600078208ff */
[----:B------:R0:W-:Y:S01]  /*7830*/  STL [R1+0x8], R152 ;  /* 0x0000089801007387 */ /* 0x0001e20000100800 */
[----:B--2---:R-:W-:-:S03]  /*7840*/  LEA.HI.X.SX32 R156, R223, R2, 0x1, P0 ;  /* 0x00000002df9c7211 */ /* 0x004fc600000f0eff */
[----:B------:R1:W-:Y:S04]  /*7850*/  STL [R1+0x90], R154 ;  /* 0x0000909a01007387 */ /* 0x0003e80000100800 */
[----:B------:R2:W-:Y:S01]  /*7860*/  STL [R1+0x10], R156 ;  /* 0x0000109c01007387 */ /* 0x0005e20000100800 */
[----:B0-----:R-:W-:Y:S02]  /*7870*/  LEA R152, P0, R207, R4, 0x1 ;  /* 0x00000004cf987211 */ /* 0x001fe400078008ff */
[----:B-1----:R-:W-:-:S03]  /*7880*/  LEA.HI.X.SX32 R154, R221, R2, 0x1, P6 ;  /* 0x00000002dd9a7211 */ /* 0x002fc600030f0eff */
[----:B------:R0:W-:Y:S01]  /*7890*/  STL [R1+0x98], R152 ;  /* 0x0000989801007387 */ /* 0x0001e20000100800 */
[----:B--2---:R-:W-:-:S03]  /*78a0*/  LEA R156, P6, R205, R4, 0x1 ;  /* 0x00000004cd9c7211 */ /* 0x004fc600078c08ff */
[----:B------:R1:W-:Y:S04]  /*78b0*/  STL [R1+0x18], R154 ;  /* 0x0000189a01007387 */ /* 0x0003e80000100800 */
        /* <DEDUP_REMOVED lines=101> */
[----:B------:R1:W-:Y:S01]  /*7f10*/  STL [R1+0x168], R154 ;  /* 0x0001689a01007387 */ /* 0x0003e20000100800 */
[----:B------:R-:W-:-:S03]  /*7f20*/  LEA.HI.X.SX32 R155, R155, R2, 0x1, P2 ;  /* 0x000000029b9b7211 */ /* 0x000fc600010f0eff */
        /* <DEDUP_REMOVED lines=18> */
[----:B------:R-:W-:Y:S01]  /*8050*/  STL [R1+0x190], R156 ;  /* 0x0001909c01007387 */ /* 0x000fe20000100800 */
[----:B0-----:R-:W-:Y:S02]  /*8060*/  LEA.HI.X.SX32 R152, R157, R2, 0x1, P3 ;  /* 0x000000029d987211 */ /* 0x001fe400018f0eff */
[----:B-1----:R-:W-:-:S03]  /*8070*/  LEA R154, P3, R143, R4, 0x1 ;  /* 0x000000048f9a7211 */ /* 0x002fc600078608ff */
[----:B------:R0:W-:Y:S04]  /*8080*/  STL [R1+0x15c], R152 ;  /* 0x00015c9801007387 */ /* 0x0001e80000100800 */
[----:B------:R1:W-:Y:S04]  /*8090*/  STL [R1+0x198], R154 ;  /* 0x0001989a01007387 */ /* 0x0003e80000100800 */
[----:B------:R-:W-:Y:S01]  /*80a0*/  STL [R1+0x164], R155 ;  /* 0x0001649b01007387 */ /* 0x000fe20000100800 */
[----:B0-----:R-:W-:Y:S02]  /*80b0*/  LEA R152, P2, R141, R4, 0x1 ;  /* 0x000000048d987211 */ /* 0x001fe400078408ff */
[----:B-1----:R-:W-:-:S03]  /*80c0*/  LEA.HI.X.SX32 R154, R153, R2, 0x1, P1 ;  /* 0x00000002999a7211 */ /* 0x002fc600008f0eff */
[----:B------:R0:W-:Y:S01]  /*80d0*/  STL [R1+0x1a0], R152 ;  /* 0x0001a09801007387 */ /* 0x0001e20000100800 */
[----:B------:R-:W-:-:S03]  /*80e0*/  LEA R153, P1, R139, R4, 0x1 ;  /* 0x000000048b997211 */ /* 0x000fc600078208ff */
[----:B------:R1:W-:Y:S04]  /*80f0*/  STL [R1+0x16c], R154 ;  /* 0x00016c9a01007387 */ /* 0x0003e80000100800 */
[----:B------:R2:W-:Y:S01]  /*8100*/  STL [R1+0x1a8], R153 ;  /* 0x0001a89901007387 */ /* 0x0005e20000100800 */
[----:B0-----:R-:W-:Y:S02]  /*8110*/  LEA.HI.X.SX32 R152, R151, R2, 0x1, P0 ;  /* 0x0000000297987211 */ /* 0x001fe400000f0eff */
[----:B------:R-:W-:Y:S02]  /*8120*/  CS2R R150, SRZ ;  /* 0x0000000000967805 */ /* 0x000fe4000001ff00 */
[----:B-1----:R-:W-:Y:S01]  /*8130*/  LEA R154, P0, R137, R4, 0x1 ;  /* 0x00000004899a7211 */ /* 0x002fe200078008ff */
[----:B------:R0:W-:Y:S01]  /*8140*/  STL [R1+0x174], R152 ;  /* 0x0001749801007387 */ /* 0x0001e20000100800 */
[----:B--2---:R-:W-:-:S03]  /*8150*/  LEA.HI.X.SX32 R153, R149, R2, 0x1, P6 ;  /* 0x0000000295997211 */ /* 0x004fc600030f0eff */
[----:B------:R1:W-:Y:S01]  /*8160*/  STL [R1+0x1b0], R154 ;  /* 0x0001b09a01007387 */ /* 0x0003e20000100800 */
[----:B------:R-:W-:-:S03]  /*8170*/  CS2R R148, SRZ ;  /* 0x0000000000947805 */ /* 0x000fc6000001ff00 */
[----:B------:R2:W-:Y:S01]  /*8180*/  STL [R1+0x17c], R153 ;  /* 0x00017c9901007387 */ /* 0x0005e20000100800 */
[----:B0-----:R-:W-:Y:S02]  /*8190*/  LEA R152, P6, R135, R4, 0x1 ;  /* 0x0000000487987211 */ /* 0x001fe400078c08ff */
[----:B-1----:R-:W-:-:S03]  /*81a0*/  LEA.HI.X.SX32 R154, R147, R2, 0x1, P5 ;  /* 0x00000002939a7211 */ /* 0x002fc600028f0eff */
[----:B------:R0:W-:Y:S01]  /*81b0*/  STL [R1+0x1b8], R152 ;  /* 0x0001b89801007387 */ /* 0x0001e20000100800 */
[----:B------:R-:W-:Y:S02]  /*81c0*/  CS2R R146, SRZ ;  /* 0x0000000000927805 */ /* 0x000fe4000001ff00 */
[----:B--2---:R-:W-:Y:S01]  /*81d0*/  LEA R153, P5, R133, R4, 0x1 ;  /* 0x0000000485997211 */ /* 0x004fe200078a08ff */
[----:B------:R1:W-:Y:S04]  /*81e0*/  STL [R1+0x184], R154 ;  /* 0x0001849a01007387 */ /* 0x0003e80000100800 */
[----:B------:R2:W-:Y:S01]  /*81f0*/  STL [R1+0x1c0], R153 ;  /* 0x0001c09901007387 */ /* 0x0005e20000100800 */
[----:B0-----:R-:W-:Y:S02]  /*8200*/  LEA.HI.X.SX32 R152, R145, R2, 0x1, P4 ;  /* 0x0000000291987211 */ /* 0x001fe400020f0eff */
[----:B------:R-:W-:-:S02]  /*8210*/  CS2R R144, SRZ ;  /* 0x0000000000907805 */ /* 0x000fc4000001ff00 */
        /* <DEDUP_REMOVED lines=264> */
[C---:B--2---:R-:W-:Y:S01]  /*92a0*/  LEA R153, P4, R21.reuse, R4, 0x1 ;  /* 0x0000000415997211 */ /* 0x044fe200078808ff */
[----:B------:R1:W-:Y:S03]  /*92b0*/  STL [R1+0x34c], R154 ;  /* 0x00034c9a01007387 */ /* 0x0003e60000100800 */
[-C--:B------:R-:W-:Y:S01]  /*92c0*/  LEA.HI.X.SX32 R21, R21, R2.reuse, 0x1, P4 ;  /* 0x0000000215157211 */ /* 0x080fe200020f0eff */
        /* <DEDUP_REMOVED lines=22> */
[----:B------:R-:W-:Y:S01]  /*9430*/  STL [R1+0x3a8], R154 ;  /* 0x0003a89a01007387 */ /* 0x000fe20000100800 */
[----:B------:R-:W-:Y:S02]  /*9440*/  LEA.HI.X.SX32 R23, R22, R2, 0x1, P5 ;  /* 0x0000000216177211 */ /* 0x000fe400028f0eff */
[-C--:B------:R-:W-:Y:S01]  /*9450*/  LEA R22, P5, R9, R4.reuse, 0x1 ;  /* 0x0000000409167211 */ /* 0x080fe200078a08ff */
[----:B------:R-:W-:Y:S01]  /*9460*/  STL [R1+0x374], R153 ;  /* 0x0003749901007387 */ /* 0x000fe20000100800 */
[----:B0-----:R-:W-:Y:S02]  /*9470*/  LEA R152, P6, R11, R4, 0x1 ;  /* 0x000000040b987211 */ /* 0x001fe400078c08ff */
[----:B------:R-:W-:-:S03]  /*9480*/  LEA.HI.X.SX32 R9, R9, R2, 0x1, P5 ;  /* 0x0000000209097211 */ /* 0x000fc600028f0eff */
[----:B------:R-:W-:Y:S04]  /*9490*/  STL [R1+0x3b0], R152 ;  /* 0x0003b09801007387 */ /* 0x000fe80000100800 */
[----:B------:R0:W-:Y:S04]  /*94a0*/  STL [R1+0x37c], R23 ;  /* 0x00037c1701007387 */ /* 0x0001e80000100800 */
[----:B------:R1:W-:Y:S04]  /*94b0*/  STL [R1+0x3c4], R22 ;  /* 0x0003c41601007387 */ /* 0x0003e80000100800 */
[----:B------:R2:W-:Y:S01]  /*94c0*/  STL [R1+0x384], R21 ;  /* 0x0003841501007387 */ /* 0x0005e20000100800 */
[----:B0-----:R-:W-:-:S02]  /*94d0*/  LEA R23, P4, R7, R4, 0x1 ;  /* 0x0000000407177211 */ /* 0x001fc400078808ff */
[----:B-1----:R-:W-:-:S03]  /*94e0*/  LEA.HI.X.SX32 R22, R19, R2, 0x1, P3 ;  /* 0x0000000213167211 */ /* 0x002fc600018f0eff */
[----:B------:R-:W-:Y:S01]  /*94f0*/  STL [R1+0x3cc], R23 ;  /* 0x0003cc1701007387 */ /* 0x000fe20000100800 */
[----:B------:R-:W-:Y:S02]  /*9500*/  LEA.HI.X.SX32 R19, R17, R2, 0x1, P2 ;  /* 0x0000000211137211 */ /* 0x000fe400010f0eff */
[-C--:B--2---:R-:W-:Y:S01]  /*9510*/  LEA R21, P3, R5, R4.reuse, 0x1 ;  /* 0x0000000405157211 */ /* 0x084fe200078608ff */
[----:B------:R-:W-:Y:S01]  /*9520*/  STL [R1+0x38c], R22 ;  /* 0x00038c1601007387 */ /* 0x000fe20000100800 */
[----:B------:R-:W-:-:S03]  /*9530*/  LEA R17, P2, R6, R4, 0x1 ;  /* 0x0000000406117211 */ /* 0x000fc600078408ff */
        /* <DEDUP_REMOVED lines=21> */
[----:B------:R-:W-:Y:S02]  /*9690*/  LEA R5, P3, R18, R4, 0x1 ;  /* 0x0000000412057211 */ /* 0x000fe400078608ff */
[-C--:B------:R-:W-:Y:S01]  /*96a0*/  LEA.HI.X.SX32 R4, R6, R2.reuse, 0x1, P2 ;  /* 0x0000000206047211 */ /* 0x080fe200010f0eff */
[----:B------:R-:W-:Y:S01]  /*96b0*/  STL [R1+0x800], R9 ;  /* 0x0008000901007387 */ /* 0x000fe20000100800 */
[----:B------:R-:W-:-:S03]  /*96c0*/  LEA.HI.X.SX32 R6, R12, R2, 0x1, P6 ;  /* 0x000000020c067211 */ /* 0x000fc600030f0eff */
[----:B------:R0:W-:Y:S04]  /*96d0*/  STL [R1+0x3d0], R7 ;  /* 0x0003d00701007387 */ /* 0x0001e80000100800 */
[----:B------:R1:W-:Y:S04]  /*96e0*/  STL [R1+0x804], R5 ;  /* 0x0008040501007387 */ /* 0x0003e80000100800 */
[----:B------:R2:W-:Y:S01]  /*96f0*/  STL [R1+0x3d8], R4 ;  /* 0x0003d80401007387 */ /* 0x0005e20000100800 */
[----:B0-----:R-:W-:Y:S01]  /*9700*/  LEA R7, P2, R3, UR8, 0x1 ;  /* 0x0000000803077c11 */ /* 0x001fe2000f8408ff */
[----:B------:R-:W-:-:S02]  /*9710*/  UMOV UR8, URZ ;  /* 0x0000003f00087c82 */ /* 0x000fc40008000000 */
[----:B------:R-:W-:Y:S01]  /*9720*/  UIADD3.X UR12, UR8, 0x40000040, URZ, UP0, !UPT ;  /* 0x40000040080c7890 */ /* 0x000fe200087fe43f */
[-C--:B-1----:R-:W-:Y:S01]  /*9730*/  LEA.HI.X.SX32 R5, R8, R2.reuse, 0x1, P1 ;  /* 0x0000000208057211 */ /* 0x082fe200008f0eff */
[----:B------:R-:W-:Y:S01]  /*9740*/  UIADD3 UR14, UP0, UR38, 0x2, URZ ;  /* 0x00000002260e7890 */ /* 0x000fe2000ff1e03f */
[----:B------:R-:W0:Y:S01]  /*9750*/  LDC R8, c[0x0][0x238] ;  /* 0x00008e00ff087b82 */ /* 0x000e220000000800 */
[----:B------:R-:W-:Y:S01]  /*9760*/  LEA.HI.X.SX32 R3, R3, UR9, 0x1, P2 ;  /* 0x0000000903037c11 */ /* 0x000fe200090f0eff */
[----:B------:R-:W-:Y:S01]  /*9770*/  UMOV UR9, URZ ;  /* 0x0000003f00097c82 */ /* 0x000fe20008000000 */
[----:B--2---:R-:W-:Y:S01]  /*9780*/  LEA.HI.X.SX32 R4, R10, R2, 0x1, P0 ;  /* 0x000000020a047211 */ /* 0x004fe200000f0eff */
[----:B------:R1:W-:Y:S01]  /*9790*/  STL [R1+0x3e0], R5 ;  /* 0x0003e00501007387 */ /* 0x0003e20000100800 */
[----:B------:R-:W-:Y:S01]  /*97a0*/  UIADD3.X UR15, UR9, 0x40000040, URZ, UP0, !UPT ;  /* 0x40000040090f7890 */ /* 0x000fe200087fe43f */
[----:B------:R-:W-:Y:S02]  /*97b0*/  UMOV UR8, UR11 ;  /* 0x0000000b00087c82 */ /* 0x000fe40008000000 */
[----:B------:R2:W-:Y:S01]  /*97c0*/  STL [R1+0x3e8], R4 ;  /* 0x0003e80401007387 */ /* 0x0005e20000100800 */
[----:B------:R-:W-:-:S02]  /*97d0*/  UMOV UR9, UR12 ;  /* 0x0000000c00097c82 */ /* 0x000fc40008000000 */
[----:B------:R-:W-:Y:S01]  /*97e0*/  UIADD3.64 UR10, UR8, 0x380, URZ ;  /* 0x00000380080a7897 */ /* 0x000fe2000fffe03f */
[----:B------:R-:W-:Y:S01]  /*97f0*/  STL [R1+0x3f0], R6 ;  /* 0x0003f00601007387 */ /* 0x000fe20000100800 */
[----:B------:R-:W-:Y:S01]  /*9800*/  UIADD3.64 UR10, UR8, 0x480, URZ ;  /* 0x00000480080a7897 */ /* 0x000fe2000fffe03f */
[-C--:B-1----:R-:W-:Y:S01]  /*9810*/  LEA.HI.X.SX32 R5, R14, R2.reuse, 0x1, P5 ;  /* 0x000000020e057211 */ /* 0x082fe200028f0eff */
[----:B------:R-:W-:Y:S02]  /*9820*/  UIADD3.64 UR18, UR8, 0x400, URZ ;  /* 0x0000040008127897 */ /* 0x000fe4000fffe03f */
[----:B------:R-:W-:Y:S01]  /*9830*/  UIADD3.64 UR12, UR8, 0x80, URZ ;  /* 0x00000080080c7897 */ /* 0x000fe2000fffe03f */
[-C--:B--2---:R-:W-:Y:S01]  /*9840*/  LEA.HI.X.SX32 R4, R16, R2.reuse, 0x1, P4 ;  /* 0x0000000210047211 */ /* 0x084fe200020f0eff */
[----:B------:R-:W-:Y:S01]  /*9850*/  STL [R1+0x3f8], R5 ;  /* 0x0003f80501007387 */ /* 0x000fe20000100800 */
[----:B------:R-:W-:Y:S01]  /*9860*/  LEA.HI.X.SX32 R2, R18, R2, 0x1, P3 ;  /* 0x0000000212027211 */ /* 0x000fe200018f0eff */
[----:B------:R-:W-:Y:S01]  /*9870*/  UMOV UR10, UR14 ;  /* 0x0000000e000a7c82 */ /* 0x000fe20008000000 */
[----:B------:R-:W-:Y:S01]  /*9880*/  UMOV UR11, UR15 ;  /* 0x0000000f000b7c82 */ /* 0x000fe20008000000 */
[----:B------:R1:W-:Y:S01]  /*9890*/  STL [R1+0x7fc], R4 ;  /* 0x0007fc0401007387 */ /* 0x0003e20000100800 */
[C---:B0-----:R-:W-:Y:S01]  /*98a0*/  IMAD R164, R8.reuse, 0xfe, RZ ;  /* 0x000000fe08a47824 */ /* 0x041fe200078e02ff */
[----:B------:R-:W-:Y:S01]  /*98b0*/  UIADD3.64 UR16, UR8, 0x100, URZ ;  /* 0x0000010008107897 */ /* 0x000fe2000fffe03f */
[C---:B------:R-:W-:Y:S01]  /*98c0*/  IMAD R165, R8.reuse, 0xfa, RZ ;  /* 0x000000fa08a57824 */ /* 0x040fe200078e02ff */
[----:B------:R-:W-:Y:S01]  /*98d0*/  STL [R1+0x3fc], R2 ;  /* 0x0003fc0201007387 */ /* 0x000fe20000100800 */
[C---:B------:R-:W-:Y:S01]  /*98e0*/  IMAD R166, R8.reuse, 0xf6, RZ ;  /* 0x000000f608a67824 */ /* 0x040fe200078e02ff */
[----:B------:R-:W-:Y:S01]  /*98f0*/  UIADD3.64 UR20, UR8, 0x180, URZ ;  /* 0x0000018008147897 */ /* 0x000fe2000fffe03f */
[C---:B------:R-:W-:Y:S01]  /*9900*/  IMAD R167, R8.reuse, 0xf2, RZ ;  /* 0x000000f208a77824 */ /* 0x040fe200078e02ff */
[-C--:B------:R-:W-:Y:S01]  /*9910*/  IADD3 R165, P4, R165, R7.reuse, RZ ;  /* 0x00000007a5a57210 */ /* 0x080fe20007f9e0ff */
[C---:B------:R-:W-:Y:S01]  /*9920*/  IMAD R168, R8.reuse, 0xee, RZ ;  /* 0x000000ee08a87824 */ /* 0x040fe200078e02ff */
[----:B-1----:R-:W-:Y:S01]  /*9930*/  SHF.R.S32.HI R4, RZ, 0x7, R20 ;  /* 0x00000007ff047819 */ /* 0x002fe20000011414 */
[----:B------:R-:W-:Y:S01]  /*9940*/  IMAD R169, R8, 0xea, RZ ;  /* 0x000000ea08a97824 */ /* 0x000fe200078e02ff */
[-C--:B------:R-:W-:Y:S01]  /*9950*/  IADD3 R20, P2, R164, R7.reuse, RZ ;  /* 0x00000007a4147210 */ /* 0x080fe20007f5e0ff */
[----:B------:R-:W-:Y:S01]  /*9960*/  IMAD R170, R8, 0xe6, RZ ;  /* 0x000000e608aa7824 */ /* 0x000fe200078e02ff */
[-C--:B------:R-:W-:Y:S01]  /*9970*/  IADD3 R164, P5, R166, R7.reuse, RZ ;  /* 0x00000007a6a47210 */ /* 0x080fe20007fbe0ff */
[----:B------:R-:W-:Y:S01]  /*9980*/  STL [R1+0x844], R4 ;  /* 0x0008440401007387 */ /* 0x000fe20000100800 */
[C---:B------:R-:W-:Y:S01]  /*9990*/  IMAD R171, R8.reuse, 0x7f, RZ ;  /* 0x0000007f08ab7824 */ /* 0x040fe200078e02ff */
[----:B------:R-:W-:Y:S01]  /*99a0*/  UIADD3.64 UR24, UR8, 0x200, URZ ;  /* 0x0000020008187897 */ /* 0x000fe2000fffe03f */
[C---:B------:R-:W-:Y:S01]  /*99b0*/  IMAD R172, R8.reuse, 0xe2, RZ ;  /* 0x000000e208ac7824 */ /* 0x040fe200078e02ff */
[----:B------:R0:W-:Y:S01]  /*99c0*/  STL [R1+0x404], R20 ;  /* 0x0004041401007387 */ /* 0x0001e20000100800 */
        /* <DEDUP_REMOVED lines=9> */
[-C--:B0-----:R-:W-:Y:S01]  /*9a60*/  IADD3 R20, P6, R167, R7.reuse, RZ ;  /* 0x00000007a7147210 */ /* 0x081fe20007fde0ff */
[C---:B------:R-:W-:Y:S01]  /*9a70*/  IMAD R178, R8.reuse, 0xd6, RZ ;  /* 0x000000d608b27824 */ /* 0x040fe200078e02ff */
[----:B------:R-:W0:Y:S01]  /*9a80*/  S2R R6, SR_TID.X ;  /* 0x0000000000067919 */ /* 0x000e220000002100 */
[----:B------:R-:W-:Y:S01]  /*9a90*/  IMAD R179, R8, 0x77, RZ ;  /* 0x0000007708b37824 */ /* 0x000fe200078e02ff */
[-C--:B-1----:R-:W-:Y:S01]  /*9aa0*/  IADD3 R165, P0, R168, R7.reuse, RZ ;  /* 0x00000007a8a57210 */ /* 0x082fe20007f1e0ff */
[C---:B------:R-:W-:Y:S01]  /*9ab0*/  IMAD R180, R8.reuse, 0xd2, RZ ;  /* 0x000000d208b47824 */ /* 0x040fe200078e02ff */
[----:B------:R1:W-:Y:S01]  /*9ac0*/  STL [R1+0x434], R20 ;  /* 0x0004341401007387 */ /* 0x0003e20000100800 */
[C---:B------:R-:W-:Y:S01]  /*9ad0*/  IMAD R181, R8.reuse, 0x75, RZ ;  /* 0x0000007508b57824 */ /* 0x040fe200078e02ff */
[-C--:B--2---:R-:W-:Y:S01]  /*9ae0*/  IADD3 R164, P3, R169, R7.reuse, RZ ;  /* 0x00000007a9a47210 */ /* 0x084fe20007f7e0ff */
[C---:B------:R-:W-:Y:S01]  /*9af0*/  IMAD R182, R8.reuse, 0xce, RZ ;  /* 0x000000ce08b67824 */ /* 0x040fe200078e02ff */
[----:B------:R2:W-:Y:S01]  /*9b00*/  STL [R1+0x444], R165 ;  /* 0x000444a501007387 */ /* 0x0005e20000100800 */
[C---:B------:R-:W-:Y:S01]  /*9b10*/  IMAD R183, R8.reuse, 0x73, RZ ;  /* 0x0000007308b77824 */ /* 0x040fe200078e02ff */
[----:B------:R-:W-:Y:S01]  /*9b20*/  UIADD3.64 UR40, UR8, 0x500, URZ ;  /* 0x0000050008287897 */ /* 0x000fe2000fffe03f */
[C---:B------:R-:W-:Y:S01]  /*9b30*/  IMAD R184, R8.reuse, 0xca, RZ ;  /* 0x000000ca08b87824 */ /* 0x040fe200078e02ff */
[----:B------:R3:W-:Y:S01]  /*9b40*/  STL [R1+0x454], R164 ;  /* 0x000454a401007387 */ /* 0x0007e20000100800 */
[----:B------:R-:W-:Y:S01]  /*9b50*/  IMAD R185, R8, 0x71, RZ ;  /* 0x0000007108b97824 */ /* 0x000fe200078e02ff */
[----:B-1----:R-:W-:Y:S01]  /*9b60*/  IADD3 R20, P1, R170, R7, RZ ;  /* 0x00000007aa147210 */ /* 0x002fe20007f3e0ff */
[C---:B------:R-:W-:Y:S01]  /*9b70*/  IMAD R186, R8.reuse, 0xc6, RZ ;  /* 0x000000c608ba7824 */ /* 0x040fe200078e02ff */
[----:B------:R-:W-:Y:S01]  /*9b80*/  UIADD3.64 UR44, UR8, 0x580, URZ ;  /* 0x00000580082c7897 */ /* 0x000fe2000fffe03f */
[C---:B------:R-:W-:Y:S01]  /*9b90*/  IMAD R187, R8.reuse, 0x6f, RZ ;  /* 0x0000006f08bb7824 */ /* 0x040fe200078e02ff */
[----:B--2---:R-:W-:Y:S01]  /*9ba0*/  LEA.HI.X.SX32 R165, R171, R3, 0x1, P2 ;  /* 0x00000003aba57211 */ /* 0x004fe200010f0eff */
[----:B------:R1:W-:Y:S01]  /*9bb0*/  STL [R1+0x464], R20 ;  /* 0x0004641401007387 */ /* 0x0003e20000100800 */
[----:B------:R-:W-:Y:S01]  /*9bc0*/  IMAD R188, R8, 0xc2, RZ ;  /* 0x000000c208bc7824 */ /* 0x000fe200078e02ff */
[----:B------:R-:W-:Y:S01]  /*9bd0*/  UIADD3.64 UR48, UR8, 0x600, URZ ;  /* 0x0000060008307897 */ /* 0x000fe2000fffe03f */
[----:B---3--:R-:W-:Y:S01]  /*9be0*/  IADD3 R164, P2, R172, R7, RZ ;  /* 0x00000007aca47210 */ /* 0x008fe20007f5e0ff */
[----:B------:R2:W-:Y:S01]  /*9bf0*/  STL [R1+0x400], R165 ;  /* 0x000400a501007387 */ /* 0x0005e20000100800 */
[C---:B------:R-:W-:Y:S01]  /*9c00*/  IMAD R189, R8.reuse, 0x6d, RZ ;  /* 0x0000006d08bd7824 */ /* 0x040fe200078e02ff */
[----:B------:R-:W-:Y:S01]  /*9c10*/  UIADD3.64 UR52, UR8, 0x680, URZ ;  /* 0x0000068008347897 */ /* 0x000fe2000fffe03f */
[C---:B------:R-:W-:Y:S01]  /*9c20*/  IMAD R190, R8.reuse, 0xbe, RZ ;  /* 0x000000be08be7824 */ /* 0x040fe200078e02ff */
[----:B------:R3:W-:Y:S01]  /*9c30*/  STL [R1+0x474], R164 ;  /* 0x000474a401007387 */ /* 0x0007e20000100800 */
[C---:B------:R-:W-:Y:S01]  /*9c40*/  IMAD R191, R8.reuse, 0x6b, RZ ;  /* 0x0000006b08bf7824 */ /* 0x040fe200078e02ff */
[----:B-1----:R-:W-:Y:S01]  /*9c50*/  LEA.HI.X.SX32 R20, R173, R3, 0x1, P4 ;  /* 0x00000003ad147211 */ /* 0x002fe200020f0eff */
[C---:B------:R-:W-:Y:S01]  /*9c60*/  IMAD R192, R8.reuse, 0xba, RZ ;  /* 0x000000ba08c07824 */ /* 0x040fe200078e02ff */
[----:B------:R-:W-:Y:S01]  /*9c70*/  UIADD3.64 UR56, UR8, 0x700, URZ ;  /* 0x0000070008387897 */ /* 0x000fe2000fffe03f */
[----:B------:R-:W-:Y:S01]  /*9c80*/  IMAD R193, R8, 0x69, RZ ;  /* 0x0000006908c17824 */ /* 0x000fe200078e02ff */
[----:B--2---:R-:W-:Y:S01]  /*9c90*/  IADD3 R165, P4, R174, R7, RZ ;  /* 0x00000007aea57210 */ /* 0x004fe20007f9e0ff */
[----:B------:R1:W-:Y:S01]  /*9ca0*/  STL [R1+0x410], R20 ;  /* 0x0004101401007387 */ /* 0x0003e20000100800 */
[C---:B------:R-:W-:Y:S01]  /*9cb0*/  IMAD R194, R8.reuse, 0xb6, RZ ;  /* 0x000000b608c27824 */ /* 0x040fe200078e02ff */
[----:B------:R-:W-:Y:S01]  /*9cc0*/  UIADD3.64 UR14, UR10, 0x2, URZ ;  /* 0x000000020a0e7897 */ /* 0x000fe2000fffe03f */
[----:B---3--:R-:W-:Y:S01]  /*9cd0*/  LEA.HI.X.SX32 R164, R175, R3, 0x1, P5 ;  /* 0x00000003afa47211 */ /* 0x008fe200028f0eff */
        /* <DEDUP_REMOVED lines=27> */
[----:B------:R-:W-:Y:S01]  /*9e90*/  IMAD R206, R8, 0x9e, RZ ;  /* 0x0000009e08ce7824 */ /* 0x000fe200078e02ff */
[----:B---3--:R-:W-:-:S02]  /*9ea0*/  LEA.HI.X.SX32 R164, R181, R3, 0x1, P3 ;  /* 0x00000003b5a47211 */ /* 0x008fc400018f0eff */
[----:B------:R2:W-:Y:S01]  /*9eb0*/  STL [R1+0x4b4], R165 ;  /* 0x0004b4a501007387 */ /* 0x0005e20000100800 */
[C---:B------:R-:W-:Y:S02]  /*9ec0*/  IMAD R207, R8.reuse, 0x5b, RZ ;  /* 0x0000005b08cf7824 */ /* 0x040fe400078e02ff */
[C---:B------:R-:W-:Y:S01]  /*9ed0*/  IMAD R208, R8.reuse, 0x9a, RZ ;  /* 0x0000009a08d07824 */ /* 0x040fe200078e02ff */
[----:B------:R3:W-:Y:S01]  /*9ee0*/  STL [R1+0x450], R164 ;  /* 0x000450a401007387 */ /* 0x0007e20000100800 */
[----:B------:R-:W-:Y:S01]  /*9ef0*/  IMAD R209, R8, 0x59, RZ ;  /* 0x0000005908d17824 */ /* 0x000fe200078e02ff */
[----:B-1----:R-:W-:Y:S01]  /*9f00*/  IADD3 R20, P3, R182, R7, RZ ;  /* 0x00000007b6147210 */ /* 0x002fe20007f7e0ff */
[C---:B------:R-:W-:Y:S02]  /*9f10*/  IMAD R210, R8.reuse, 0x96, RZ ;  /* 0x0000009608d27824 */ /* 0x040fe400078e02ff */
[C---:B------:R-:W-:Y:S01]  /*9f20*/  IMAD R211, R8.reuse, 0x57, RZ ;  /* 0x0000005708d37824 */ /* 0x040fe200078e02ff */
[----:B--2---:R-:W-:Y:S01]  /*9f30*/  LEA.HI.X.SX32 R165, R183, R3, 0x1, P1 ;  /* 0x00000003b7a57211 */ /* 0x004fe200008f0eff */
[----:B------:R1:W-:Y:S01]  /*9f40*/  STL [R1+0x4c4], R20 ;  /* 0x0004c41401007387 */ /* 0x0003e20000100800 */
[----:B------:R-:W-:Y:S01]  /*9f50*/  IMAD R212, R8, 0x92, RZ ;  /* 0x0000009208d47824 */ /* 0x000fe200078e02ff */
[----:B---3--:R-:W-:-:S02]  /*9f60*/  IADD3 R164, P1, R184, R7, RZ ;  /* 0x00000007b8a47210 */ /* 0x008fc40007f3e0ff */
[----:B------:R2:W-:Y:S01]  /*9f70*/  STL [R1+0x460], R165 ;  /* 0x000460a501007387 */ /* 0x0005e20000100800 */
[C---:B------:R-:W-:Y:S02]  /*9f80*/  IMAD R213, R8.reuse, 0x55, RZ ;  /* 0x0000005508d57824 */ /* 0x040fe400078e02ff */
[C---:B------:R-:W-:Y:S01]  /*9f90*/  IMAD R214, R8.reuse, 0x8e, RZ ;  /* 0x0000008e08d67824 */ /* 0x040fe200078e02ff */
[----:B------:R3:W-:Y:S01]  /*9fa0*/  STL [R1+0x4d4], R164 ;  /* 0x0004d4a401007387 */ /* 0x0007e20000100800 */
[C---:B------:R-:W-:Y:S01]  /*9fb0*/  IMAD R215, R8.reuse, 0x53, RZ ;  /* 0x0000005308d77824 */ /* 0x040fe200078e02ff */
[----:B-1----:R-:W-:Y:S01]  /*9fc0*/  LEA.HI.X.SX32 R20, R185, R3, 0x1, P2 ;  /* 0x00000003b9147211 */ /* 0x002fe200010f0eff */
[C---:B------:R-:W-:Y:S02]  /*9fd0*/  IMAD R216, R8.reuse, 0x8a, RZ ;  /* 0x0000008a08d87824 */ /* 0x040fe400078e02ff */
        /* <DEDUP_REMOVED lines=129> */
[C---:B------:R-:W-:Y:S01]  /*a7f0*/  IMAD R86, R8.reuse, 0x70, RZ ;  /* 0x0000007008567824 */ /* 0x040fe200078e02ff */
        /* <DEDUP_REMOVED lines=25> */
[C---:B------:R-:W-:Y:S02]  /*a990*/  IMAD.SHL.U32 R163, R8.reuse, 0x2, RZ ;  /* 0x0000000208a37824 */ /* 0x040fe400078e00ff */
[----:B------:R-:W-:Y:S01]  /*a9a0*/  IMAD.SHL.U32 R166, R8, 0x20, RZ ;  /* 0x0000002008a67824 */ /* 0x000fe200078e00ff */
[----:B--2---:R-:W-:Y:S01]  /*a9b0*/  LEA.HI.X.SX32 R165, R232, R3, 0x1, P1 ;  /* 0x00000003e8a57211 */ /* 0x004fe200008f0eff */
[----:B------:R1:W-:Y:S01]  /*a9c0*/  STL [R1+0x42c], R20 ;  /* 0x00042c1401007387 */ /* 0x0003e20000100800 */
[----:B0-----:R-:W-:Y:S01]  /*a9d0*/  IMAD R6, R6, 0x80, R6 ;  /* 0x0000008006067824 */ /* 0x001fe200078e0206 */
[----:B---3--:R-:W-:-:S02]  /*a9e0*/  IADD3 R164, P1, R233, R7, RZ ;  /* 0x00000007e9a47210 */ /* 0x008fc40007f3e0ff */
[----:B------:R0:W-:Y:S01]  /*a9f0*/  STL [R1+0x5b0], R165 ;  /* 0x0005b0a501007387 */ /* 0x0001e20000100800 */
[----:B------:R-:W-:Y:S02]  /*aa00*/  IMAD.SHL.U32 R6, R6, 0x2, RZ ;  /* 0x0000000206067824 */ /* 0x000fe400078e00ff */
[----:B------:R-:W-:Y:S01]  /*aa10*/  IMAD.SHL.U32 R5, R8, 0x80, RZ ;  /* 0x0000008008057824 */ /* 0x000fe200078e00ff */
[----:B------:R2:W-:Y:S01]  /*aa20*/  STL [R1+0x44c], R164 ;  /* 0x00044ca401007387 */ /* 0x0005e20000100800 */
[----:B------:R-:W-:Y:S01]  /*aa30*/  IMAD.MOV.U32 R2, RZ, RZ, RZ ;  /* 0x000000ffff027224 */ /* 0x000fe200078e00ff */
[----:B-1----:R-:W-:Y:S02]  /*aa40*/  LEA.HI.X.SX32 R20, R235, R3, 0x1, P2 ;  /* 0x00000003eb147211 */ /* 0x002fe400010f0eff */
[----:B------:R-:W-:Y:S02]  /*aa50*/  LOP3.LUT R6, R6, 0x407e, RZ, 0xc0, !PT ;  /* 0x0000407e06067812 */ /* 0x000fe400078ec0ff */
[----:B0-----:R-:W-:Y:S01]  /*aa60*/  IADD3 R165, P2, R237, R7, RZ ;  /* 0x00000007eda57210 */ /* 0x001fe20007f5e0ff */
[----:B------:R0:W-:Y:S01]  /*aa70*/  STL [R1+0x5c0], R20 ;  /* 0x0005c01401007387 */ /* 0x0001e20000100800 */
[----:B------:R-:W-:-:S02]  /*aa80*/  SHF.R.S32.HI R4, RZ, 0x1f, R5 ;  /* 0x0000001fff047819 */ /* 0x000fc40000011405 */
[----:B--2---:R-:W-:Y:S01]  /*aa90*/  LEA.HI.X.SX32 R164, R238, R3, 0x1, P4 ;  /* 0x00000003eea47211 */ /* 0x004fe200020f0eff */
[----:B------:R1:W-:Y:S01]  /*aaa0*/  STL [R1+0x46c], R165 ;  /* 0x00046ca501007387 */ /* 0x0003e20000100800 */
[C---:B------:R-:W-:Y:S01]  /*aab0*/  SHF.L.U64.HI R4, R5.reuse, 0x1, R4 ;  /* 0x0000000105047819 */ /* 0x040fe20000010204 */
[----:B------:R-:W-:Y:S02]  /*aac0*/  IMAD.SHL.U32 R5, R5, 0x2, RZ ;  /* 0x0000000205057824 */ /* 0x000fe400078e00ff */
[----:B------:R2:W-:Y:S01]  /*aad0*/  STL [R1+0x5d0], R164 ;  /* 0x0005d0a401007387 */ /* 0x0005e20000100800 */
[----:B0-----:R-:W-:Y:S02]  /*aae0*/  IADD3 R20, P4, R240, R7, RZ ;  /* 0x00000007f0147210 */ /* 0x001fe40007f9e0ff */
[----:B-1----:R-:W-:-:S03]  /*aaf0*/  LEA.HI.X.SX32 R165, R241, R3, 0x1, P5 ;  /* 0x00000003f1a57211 */ /* 0x002fc600028f0eff */
[----:B------:R0:W-:Y:S01]  /*ab00*/  STL [R1+0x48c], R20 ;  /* 0x00048c1401007387 */ /* 0x0001e20000100800 */
[----:B--2---:R-:W-:-:S03]  /*ab10*/  IADD3 R164, P5, R9, R7, RZ ;  /* 0x0000000709a47210 */ /* 0x004fc60007fbe0ff */
[----:B------:R1:W-:Y:S04]  /*ab20*/  STL [R1+0x5e0], R165 ;  /* 0x0005e0a501007387 */ /* 0x0003e80000100800 */
[----:B------:R2:W-:Y:S01]  /*ab30*/  STL [R1+0x604], R164 ;  /* 0x000604a401007387 */ /* 0x0005e20000100800 */
[----:B0-----:R-:W-:Y:S02]  /*ab40*/  LEA.HI.X.SX32 R20, R243, R3, 0x1, P6 ;  /* 0x00000003f3147211 */ /* 0x001fe400030f0eff */
[----:B-1----:R-:W-:-:S03]  /*ab50*/  IADD3 R165, P6, R245, R7, RZ ;  /* 0x00000007f5a57210 */ /* 0x002fc60007fde0ff */
[----:B------:R0:W-:Y:S01]  /*ab60*/  STL [R1+0x5f0], R20 ;  /* 0x0005f01401007387 */ /* 0x0001e20000100800 */
[----:B--2---:R-:W-:-:S03]  /*ab70*/  LEA.HI.X.SX32 R164, R9, R3, 0x1, P0 ;  /* 0x0000000309a47211 */ /* 0x004fc600000f0eff */
[----:B------:R1:W-:Y:S01]  /*ab80*/  STL [R1+0x4ac], R165 ;  /* 0x0004aca501007387 */ /* 0x0003e20000100800 */
[----:B------:R-:W-:-:S03]  /*ab90*/  LEA.HI.X.SX32 R9, R246, R3, 0x1, P5 ;  /* 0x00000003f6097211 */ /* 0x000fc600028f0eff */
[----:B------:R2:W-:Y:S01]  /*aba0*/  STL [R1+0x408], R164 ;  /* 0x000408a401007387 */ /* 0x0005e20000100800 */
[----:B0-----:R-:W-:Y:S01]  /*abb0*/  IADD3 R20, P0, R10, R7, RZ ;  /* 0x000000070a147210 */ /* 0x001fe20007f1e0ff */
[----:B-1----:R-:W-:-:S04]  /*abc0*/  IMAD.SHL.U32 R165, R8, 0x10, RZ ;  /* 0x0000001008a57824 */ /* 0x002fc800078e00ff */
[----:B------:R0:W-:Y:S01]  /*abd0*/  STL [R1+0x614], R20 ;  /* 0x0006141401007387 */ /* 0x0001e20000100800 */
[----:B--2---:R-:W-:-:S03]  /*abe0*/  IADD3 R164, P5, R249, R7, RZ ;  /* 0x00000007f9a47210 */ /* 0x004fc60007fbe0ff */
[----:B------:R1:W-:Y:S04]  /*abf0*/  STL [R1+0x600], R9 ;  /* 0x0006000901007387 */ /* 0x0003e80000100800 */
[----:B------:R2:W-:Y:S01]  /*ac00*/  STL [R1+0x4cc], R164 ;  /* 0x0004cca401007387 */ /* 0x0005e20000100800 */
[----:B0-----:R-:W-:Y:S01]  /*ac10*/  IMAD R20, R8, 0xc4, RZ ;  /* 0x000000c408147824 */ /* 0x001fe200078e02ff */
[-C--:B-1----:R-:W-:Y:S02]  /*ac20*/  LEA.HI.X.SX32 R9, R10, R3.reuse, 0x1, P3 ;  /* 0x000000030a097211 */ /* 0x082fe400018f0eff */
[----:B------:R-:W-:Y:S02]  /*ac30*/  LEA.HI.X.SX32 R10, R251, R3, 0x1, P0 ;  /* 0x00000003fb0a7211 */ /* 0x000fe400000f0eff */
[-C--:B--2---:R-:W-:Y:S01]  /*ac40*/  IADD3 R164, P3, R11, R7.reuse, RZ ;  /* 0x000000070ba47210 */ /* 0x084fe20007f7e0ff */
[----:B------:R0:W-:Y:S04]  /*ac50*/  STL [R1+0x428], R9 ;  /* 0x0004280901007387 */ /* 0x0001e80000100800 */
[----:B------:R1:W-:Y:S04]  /*ac60*/  STL [R1+0x624], R164 ;  /* 0x000624a401007387 */ /* 0x0003e80000100800 */
[----:B------:R2:W-:Y:S01]  /*ac70*/  STL [R1+0x610], R10 ;  /* 0x0006100a01007387 */ /* 0x0005e20000100800 */
[----:B0-----:R-:W-:Y:S01]  /*ac80*/  IADD3 R9, P0, R20, R7, RZ ;  /* 0x0000000714097210 */ /* 0x001fe20007f1e0ff */
[----:B------:R-:W-:-:S02]  /*ac90*/  IMAD R20, R8, 0xbc, RZ ;  /* 0x000000bc08147824 */ /* 0x000fc400078e02ff */
[----:B-1----:R-:W-:Y:S02]  /*aca0*/  IMAD R164, R8, 0x3b, RZ ;  /* 0x0000003b08a47824 */ /* 0x002fe400078e02ff */
[----:B------:R0:W-:Y:S03]  /*acb0*/  STL [R1+0x4ec], R9 ;  /* 0x0004ec0901007387 */ /* 0x0001e60000100800 */
[-C--:B--2---:R-:W-:Y:S01]  /*acc0*/  LEA.HI.X.SX32 R10, R164, R3.reuse, 0x1, P3 ;  /* 0x00000003a40a7211 */ /* 0x084fe200018f0eff */
[----:B------:R-:W-:Y:S01]  /*acd0*/  IMAD R164, R8, 0x39, RZ ;  /* 0x0000003908a47824 */ /* 0x000fe200078e02ff */
[----:B0-----:R-:W-:Y:S02]  /*ace0*/  LEA.HI.X.SX32 R9, R11, R3, 0x1, P1 ;  /* 0x000000030b097211 */ /* 0x001fe400008f0eff */
[----:B------:R-:W-:-:S03]  /*acf0*/  IADD3 R11, P1, R12, R7, RZ ;  /* 0x000000070c0b7210 */ /* 0x000fc60007f3e0ff */
[----:B------:R0:W-:Y:S04]  /*ad00*/  STL [R1+0x448], R9 ;  /* 0x0004480901007387 */ /* 0x0001e80000100800 */
[----:B------:R-:W-:Y:S04]  /*ad10*/  STL [R1+0x634], R11 ;  /* 0x0006340b01007387 */ /* 0x000fe80000100800 */
[----:B------:R1:W-:Y:S01]  /*ad20*/  STL [R1+0x620], R10 ;  /* 0x0006200a01007387 */ /* 0x0003e20000100800 */
[----:B0-----:R-:W-:Y:S01]  /*ad30*/  IADD3 R9, P3, R20, R7, RZ ;  /* 0x0000000714097210 */ /* 0x001fe20007f7e0ff */
[----:B------:R-:W-:-:S04]  /*ad40*/  IMAD R20, R8, 0xb4, RZ ;  /* 0x000000b408147824 */ /* 0x000fc800078e02ff */
[----:B------:R0:W-:Y:S01]  /*ad50*/  STL [R1+0x50c], R9 ;  /* 0x00050c0901007387 */ /* 0x0001e20000100800 */
[-C--:B-1----:R-:W-:Y:S01]  /*ad60*/  LEA.HI.X.SX32 R10, R164, R3.reuse, 0x1, P1 ;  /* 0x00000003a40a7211 */ /* 0x082fe200008f0eff */
        /* <DEDUP_REMOVED lines=99> */
[----:B-1----:R-:W-:Y:S02]  /*b3a0*/  LEA.HI.X.SX32 R10, R23, R3, 0x1, P5 ;  /* 0x00000003170a7211 */ /* 0x002fe400028f0eff */
[----:B------:R-:W-:-:S03]  /*b3b0*/  IADD3 R11, P5, R56, R7, RZ ;  /* 0x00000007380b7210 */ /* 0x000fc60007fbe0ff */
[----:B------:R1:W-:Y:S01]  /*b3c0*/  STL [R1+0x5a8], R10 ;  /* 0x0005a80a01007387 */ /* 0x0003e20000100800 */
[----:B0-----:R-:W-:Y:S01]  /*b3d0*/  LEA.HI.X.SX32 R9, R164, R3, 0x1, P6 ;  /* 0x00000003a4097211 */ /* 0x001fe200030f0eff */
[----:B------:R-:W-:Y:S02]  /*b3e0*/  IMAD R164, R8, 0xb8, RZ ;  /* 0x000000b808a47824 */ /* 0x000fe400078e02ff */
[----:B------:R0:W-:Y:S04]  /*b3f0*/  STL [R1+0x6e4], R11 ;  /* 0x0006e40b01007387 */ /* 0x0001e80000100800 */
[----:B------:R2:W-:Y:S01]  /*b400*/  STL [R1+0x6d0], R9 ;  /* 0x0006d00901007387 */ /* 0x0005e20000100800 */
[----:B-1----:R-:W-:Y:S01]  /*b410*/  IADD3 R10, P6, R20, R7, RZ ;  /* 0x00000007140a7210 */ /* 0x002fe20007fde0ff */
[----:B------:R-:W-:Y:S01]  /*b420*/  IMAD R20, R8, 0x23, RZ ;  /* 0x0000002308147824 */ /* 0x000fe200078e02ff */
[----:B0-----:R-:W-:-:S03]  /*b430*/  LEA.HI.X.SX32 R11, R57, R3, 0x1, P3 ;  /* 0x00000003390b7211 */ /* 0x001fc600018f0eff */
[----:B------:R0:W-:Y:S01]  /*b440*/  STL [R1+0x4dc], R10 ;  /* 0x0004dc0a01007387 */ /* 0x0001e20000100800 */
[----:B--2---:R-:W-:-:S05]  /*b450*/  LEA.HI.X.SX32 R9, R56, R3, 0x1, P0 ;  /* 0x0000000338097211 */ /* 0x004fca00000f0eff */
[----:B------:R1:W-:Y:S01]  /*b460*/  STL [R1+0x5c8], R9 ;  /* 0x0005c80901007387 */ /* 0x0003e20000100800 */
[----:B0-----:R-:W-:Y:S02]  /*b470*/  IADD3 R10, P0, R57, R7, RZ ;  /* 0x00000007390a7210 */ /* 0x001fe40007f1e0ff */
[----:B------:R-:W-:-:S03]  /*b480*/  CS2R R56, SRZ ;  /* 0x0000000000387805 */ /* 0x000fc6000001ff00 */
[----:B------:R0:W-:Y:S01]  /*b490*/  STL [R1+0x6f4], R10 ;  /* 0x0006f40a01007387 */ /* 0x0001e20000100800 */
[----:B-1----:R-:W-:Y:S01]  /*b4a0*/  LEA.HI.X.SX32 R9, R20, R3, 0x1, P5 ;  /* 0x0000000314097211 */ /* 0x002fe200028f0eff */
[----:B------:R-:W-:-:S04]  /*b4b0*/  IMAD R20, R8, 0x21, RZ ;  /* 0x0000002108147824 */ /* 0x000fc800078e02ff */
[----:B------:R1:W-:Y:S01]  /*b4c0*/  STL [R1+0x6e0], R9 ;  /* 0x0006e00901007387 */ /* 0x0003e20000100800 */
[----:B0-----:R-:W-:Y:S01]  /*b4d0*/  IADD3 R10, P5, R164, R7, RZ ;  /* 0x00000007a40a7210 */ /* 0x001fe20007fbe0ff */
[----:B------:R-:W-:-:S04]  /*b4e0*/  IMAD R164, R8, 0xa8, RZ ;  /* 0x000000a808a47824 */ /* 0x000fc800078e02ff */
[----:B------:R0:W-:Y:S01]  /*b4f0*/  STL [R1+0x51c], R10 ;  /* 0x00051c0a01007387 */ /* 0x0001e20000100800 */
[----:B-1----:R-:W-:-:S03]  /*b500*/  IADD3 R9, P3, R58, R7, RZ ;  /* 0x000000073a097210 */ /* 0x002fc60007f7e0ff */
[----:B------:R1:W-:Y:S04]  /*b510*/  STL [R1+0x5e8], R11 ;  /* 0x0005e80b01007387 */ /* 0x0003e80000100800 */
[----:B------:R2:W-:Y:S01]  /*b520*/  STL [R1+0x60c], R9 ;  /* 0x00060c0901007387 */ /* 0x0005e20000100800 */
[-C--:B0-----:R-:W-:Y:S01]  /*b530*/  LEA.HI.X.SX32 R10, R20, R3.reuse, 0x1, P0 ;  /* 0x00000003140a7211 */ /* 0x081fe200000f0eff */
[----:B------:R-:W-:Y:S01]  /*b540*/  IMAD R20, R8, 0x1f, RZ ;  /* 0x0000001f08147824 */ /* 0x000fe200078e02ff */
[----:B-1----:R-:W-:-:S03]  /*b550*/  LEA.HI.X.SX32 R11, R59, R3, 0x1, P3 ;  /* 0x000000033b0b7211 */ /* 0x002fc600018f0eff */
[----:B------:R0:W-:Y:S01]  /*b560*/  STL [R1+0x6f0], R10 ;  /* 0x0006f00a01007387 */ /* 0x0001e20000100800 */
[----:B--2---:R-:W-:-:S05]  /*b570*/  IADD3 R9, P0, R59, R7, RZ ;  /* 0x000000073b097210 */ /* 0x004fca0007f1e0ff */
[----:B------:R1:W-:Y:S01]  /*b580*/  STL [R1+0x704], R9 ;  /* 0x0007040901007387 */ /* 0x0003e20000100800 */
[----:B0-----:R-:W-:Y:S02]  /*b590*/  LEA.HI.X.SX32 R10, R58, R3, 0x1, P1 ;  /* 0x000000033a0a7211 */ /* 0x001fe400008f0eff */
[----:B------:R-:W-:-:S03]  /*b5a0*/  CS2R R58, SRZ ;  /* 0x00000000003a7805 */ /* 0x000fc6000001ff00 */
[----:B------:R0:W-:Y:S01]  /*b5b0*/  STL [R1+0x418], R10 ;  /* 0x0004180a01007387 */ /* 0x0001e20000100800 */
[----:B-1----:R-:W-:Y:S01]  /*b5c0*/  IADD3 R9, P1, R164, R7, RZ ;  /* 0x00000007a4097210 */ /* 0x002fe20007f3e0ff */
[----:B------:R-:W-:-:S04]  /*b5d0*/  IMAD R164, R8, 0x98, RZ ;  /* 0x0000009808a47824 */ /* 0x000fc800078e02ff */
[----:B------:R1:W-:Y:S01]  /*b5e0*/  STL [R1+0x55c], R9 ;  /* 0x00055c0901007387 */ /* 0x0003e20000100800 */
[----:B0-----:R-:W-:-:S03]  /*b5f0*/  IADD3 R10, P3, R60, R7, RZ ;  /* 0x000000073c0a7210 */ /* 0x001fc60007f7e0ff */
[----:B------:R0:W-:Y:S04]  /*b600*/  STL [R1+0x608], R11 ;  /* 0x0006080b01007387 */ /* 0x0001e80000100800 */
[----:B------:R2:W-:Y:S01]  /*b610*/  STL [R1+0x62c], R10 ;  /* 0x00062c0a01007387 */ /* 0x0005e20000100800 */
[-C--:B-1----:R-:W-:Y:S01]  /*b620*/  LEA.HI.X.SX32 R9, R20, R3.reuse, 0x1, P0 ;  /* 0x0000000314097211 */ /* 0x082fe200000f0eff */
[----:B------:R-:W-:Y:S01]  /*b630*/  IMAD R20, R8, 0x1d, RZ ;  /* 0x0000001d08147824 */ /* 0x000fe200078e02ff */
[----:B0-----:R-:W-:-:S03]  /*b640*/  LEA.HI.X.SX32 R11, R61, R3, 0x1, P3 ;  /* 0x000000033d0b7211 */ /* 0x001fc600018f0eff */
        /* <DEDUP_REMOVED lines=85> */
[----:B------:R-:W-:Y:S04]  /*bba0*/  STL [R1+0x6c8], R11 ;  /* 0x0006c80b01007387 */ /* 0x000fe80000100800 */
[----:B------:R0:W-:Y:S01]  /*bbb0*/  STL [R1+0x6ec], R10 ;  /* 0x0006ec0a01007387 */ /* 0x0001e20000100800 */
[----:B-1----:R-:W-:Y:S01]  /*bbc0*/  LEA.HI.X.SX32 R9, R20, R3, 0x1, P0 ;  /* 0x0000000314097211 */ /* 0x002fe200000f0eff */
[----:B------:R-:W-:-:S04]  /*bbd0*/  IMAD R20, R8, 0x11, RZ ;  /* 0x0000001108147824 */ /* 0x000fc800078e02ff */
[----:B------:R1:W-:Y:S01]  /*bbe0*/  STL [R1+0x760], R9 ;  /* 0x0007600901007387 */ /* 0x0003e20000100800 */
[----:B0-----:R-:W-:-:S05]  /*bbf0*/  IADD3 R10, P0, R73, R7, RZ ;  /* 0x00000007490a7210 */ /* 0x001fca0007f1e0ff */
[----:B------:R0:W-:Y:S01]  /*bc00*/  STL [R1+0x774], R10 ;  /* 0x0007740a01007387 */ /* 0x0001e20000100800 */
[----:B-1----:R-:W-:Y:S02]  /*bc10*/  LEA.HI.X.SX32 R9, R72, R3, 0x1, P4 ;  /* 0x0000000348097211 */ /* 0x002fe400020f0eff */
[----:B------:R-:W-:Y:S01]  /*bc20*/  IADD3 R11, P4, R164, R7, RZ ;  /* 0x00000007a40b7210 */ /* 0x000fe20007f9e0ff */
[----:B------:R-:W-:Y:S02]  /*bc30*/  IMAD R164, R8, 0xa0, RZ ;  /* 0x000000a008a47824 */ /* 0x000fe400078e02ff */
[----:B------:R1:W-:Y:S01]  /*bc40*/  STL [R1+0x5d8], R9 ;  /* 0x0005d80901007387 */ /* 0x0003e20000100800 */
[----:B0-----:R-:W-:-:S03]  /*bc50*/  LEA.HI.X.SX32 R10, R73, R3, 0x1, P3 ;  /* 0x00000003490a7211 */ /* 0x001fc600018f0eff */
[----:B------:R0:W-:Y:S01]  /*bc60*/  STL [R1+0x47c], R11 ;  /* 0x00047c0b01007387 */ /* 0x0001e20000100800 */
[----:B------:R-:W-:-:S03]  /*bc70*/  CS2R R72, SRZ ;  /* 0x0000000000487805 */ /* 0x000fc6000001ff00 */
[----:B------:R2:W-:Y:S01]  /*bc80*/  STL [R1+0x6e8], R10 ;  /* 0x0006e80a01007387 */ /* 0x0005e20000100800 */
[----:B-1----:R-:W-:Y:S02]  /*bc90*/  IADD3 R9, P3, R74, R7, RZ ;  /* 0x000000074a097210 */ /* 0x002fe40007f7e0ff */
[----:B0-----:R-:W-:-:S03]  /*bca0*/  LEA.HI.X.SX32 R11, R20, R3, 0x1, P0 ;  /* 0x00000003140b7211 */ /* 0x001fc600000f0eff */
[----:B------:R0:W-:Y:S01]  /*bcb0*/  STL [R1+0x61c], R9 ;  /* 0x00061c0901007387 */ /* 0x0001e20000100800 */
[----:B------:R-:W-:Y:S01]  /*bcc0*/  IMAD R20, R8, 0xf, RZ ;  /* 0x0000000f08147824 */ /* 0x000fe200078e02ff */
[----:B--2---:R-:W-:Y:S02]  /*bcd0*/  IADD3 R10, P0, R75, R7, RZ ;  /* 0x000000074b0a7210 */ /* 0x004fe40007f1e0ff */
[----:B------:R-:W-:Y:S04]  /*bce0*/  STL [R1+0x770], R11 ;  /* 0x0007700b01007387 */ /* 0x000fe80000100800 */
[----:B------:R1:W-:Y:S01]  /*bcf0*/  STL [R1+0x70c], R10 ;  /* 0x00070c0a01007387 */ /* 0x0003e20000100800 */
[----:B0-----:R-:W-:-:S05]  /*bd00*/  LEA.HI.X.SX32 R9, R74, R3, 0x1, P6 ;  /* 0x000000034a097211 */ /* 0x001fca00030f0eff */
[----:B------:R0:W-:Y:S01]  /*bd10*/  STL [R1+0x438], R9 ;  /* 0x0004380901007387 */ /* 0x0001e20000100800 */
[----:B-1----:R-:W-:-:S05]  /*bd20*/  IADD3 R10, P6, R76, R7, RZ ;  /* 0x000000074c0a7210 */ /* 0x002fca0007fde0ff */
[----:B------:R-:W-:Y:S01]  /*bd30*/  STL [R1+0x784], R10 ;  /* 0x0007840a01007387 */ /* 0x000fe20000100800 */
[----:B0-----:R-:W-:Y:S02]  /*bd40*/  LEA.HI.X.SX32 R9, R75, R3, 0x1, P3 ;  /* 0x000000034b097211 */ /* 0x001fe400018f0eff */
[----:B------:R-:W-:Y:S02]  /*bd50*/  CS2R R74, SRZ ;  /* 0x00000000004a7805 */ /* 0x000fe4000001ff00 */
[----:B------:R-:W-:Y:S01]  /*bd60*/  IADD3 R11, P3, R164, R7, RZ ;  /* 0x00000007a40b7210 */ /* 0x000fe20007f7e0ff */
[----:B------:R-:W-:Y:S01]  /*bd70*/  IMAD R164, R8, 0xc0, RZ ;  /* 0x000000c008a47824 */ /* 0x000fe200078e02ff */
[----:B------:R0:W-:Y:S04]  /*bd80*/  STL [R1+0x618], R9 ;  /* 0x0006180901007387 */ /* 0x0001e80000100800 */
[----:B------:R1:W-:Y:S01]  /*bd90*/  STL [R1+0x57c], R11 ;  /* 0x00057c0b01007387 */ /* 0x0003e20000100800 */
[----:B0-----:R-:W-:-:S02]  /*bda0*/  LEA.HI.X.SX32 R9, R76, R3, 0x1, P0 ;  /* 0x000000034c097211 */ /* 0x001fc400000f0eff */
[----:B------:R-:W-:Y:S02]  /*bdb0*/  IADD3 R10, P0, R77, R7, RZ ;  /* 0x000000074d0a7210 */ /* 0x000fe40007f1e0ff */
[----:B-1----:R-:W-:Y:S01]  /*bdc0*/  LEA.HI.X.SX32 R11, R20, R3, 0x1, P6 ;  /* 0x00000003140b7211 */ /* 0x002fe200030f0eff */
[----:B------:R0:W-:Y:S01]  /*bdd0*/  STL [R1+0x708], R9 ;  /* 0x0007080901007387 */ /* 0x0001e20000100800 */
[----:B------:R-:W-:-:S03]  /*bde0*/  IMAD R20, R8, 0xd, RZ ;  /* 0x0000000d08147824 */ /* 0x000fc600078e02ff */
[----:B------:R1:W-:Y:S04]  /*bdf0*/  STL [R1+0x65c], R10 ;  /* 0x00065c0a01007387 */ /* 0x0003e80000100800 */
[----:B------:R-:W-:Y:S01]  /*be00*/  STL [R1+0x780], R11 ;  /* 0x0007800b01007387 */ /* 0x000fe20000100800 */
[----:B0-----:R-:W-:Y:S02]  /*be10*/  IADD3 R9, P6, R78, R7, RZ ;  /* 0x000000074e097210 */ /* 0x001fe40007fde0ff */
[----:B-1----:R-:W-:-:S03]  /*be20*/  LEA.HI.X.SX32 R10, R77, R3, 0x1, P5 ;  /* 0x000000034d0a7211 */ /* 0x002fc600028f0eff */
[----:B------:R0:W-:Y:S01]  /*be30*/  STL [R1+0x72c], R9 ;  /* 0x00072c0901007387 */ /* 0x0001e20000100800 */
[----:B------:R-:W-:-:S03]  /*be40*/  CS2R R76, SRZ ;  /* 0x00000000004c7805 */ /* 0x000fc6000001ff00 */
[----:B------:R1:W-:Y:S01]  /*be50*/  STL [R1+0x4b8], R10 ;  /* 0x0004b80a01007387 */ /* 0x0003e20000100800 */
[----:B0-----:R-:W-:Y:S02]  /*be60*/  IADD3 R9, P5, R79, R7, RZ ;  /* 0x000000074f097210 */ /* 0x001fe40007fbe0ff */
[----:B-1----:R-:W-:-:S03]  /*be70*/  LEA.HI.X.SX32 R10, R78, R3, 0x1, P0 ;  /* 0x000000034e0a7211 */ /* 0x002fc600000f0eff */
[----:B------:R0:W-:Y:S04]  /*be80*/  STL [R1+0x794], R9 ;  /* 0x0007940901007387 */ /* 0x0001e80000100800 */
[----:B------:R1:W-:Y:S01]  /*be90*/  STL [R1+0x658], R10 ;  /* 0x0006580a01007387 */ /* 0x0003e20000100800 */
[----:B0-----:R-:W-:Y:S01]  /*bea0*/  IADD3 R9, P0, R164, R7, RZ ;  /* 0x00000007a4097210 */ /* 0x001fe20007f1e0ff */
[----:B------:R-:W-:Y:S01]  /*beb0*/  IMAD R164, R8, 0x3, RZ ;  /* 0x0000000308a47824 */ /* 0x000fe200078e02ff */
[----:B-1----:R-:W-:-:S03]  /*bec0*/  LEA.HI.X.SX32 R10, R79, R3, 0x1, P6 ;  /* 0x000000034f0a7211 */ /* 0x002fc600030f0eff */
[----:B------:R0:W-:Y:S01]  /*bed0*/  STL [R1+0x4fc], R9 ;  /* 0x0004fc0901007387 */ /* 0x0001e20000100800 */
[----:B------:R-:W-:Y:S02]  /*bee0*/  IADD3 R11, P6, R80, R7, RZ ;  /* 0x00000007500b7210 */ /* 0x000fe40007fde0ff */
[----:B------:R-:W-:Y:S01]  /*bef0*/  CS2R R78, SRZ ;  /* 0x00000000004e7805 */ /* 0x000fe2000001ff00 */
[----:B------:R1:W-:Y:S04]  /*bf00*/  STL [R1+0x728], R10 ;  /* 0x0007280a01007387 */ /* 0x0003e80000100800 */
[----:B------:R2:W-:Y:S01]  /*bf10*/  STL [R1+0x69c], R11 ;  /* 0x00069c0b01007387 */ /* 0x0005e20000100800 */
[----:B0-----:R-:W-:Y:S01]  /*bf20*/  LEA.HI.X.SX32 R9, R20, R3, 0x1, P5 ;  /* 0x0000000314097211 */ /* 0x001fe200028f0eff */
[----:B------:R-:W-:Y:S01]  /*bf30*/  IMAD R20, R8, 0xb, RZ ;  /* 0x0000000b08147824 */ /* 0x000fe200078e02ff */
[----:B-1----:R-:W-:-:S03]  /*bf40*/  IADD3 R10, P5, R81, R7, RZ ;  /* 0x00000007510a7210 */ /* 0x002fc60007fbe0ff */
[----:B------:R0:W-:Y:S01]  /*bf50*/  STL [R1+0x790], R9 ;  /* 0x0007900901007387 */ /* 0x0001e20000100800 */
[----:B--2---:R-:W-:-:S03]  /*bf60*/  LEA.HI.X.SX32 R11, R80, R3, 0x1, P1 ;  /* 0x00000003500b7211 */ /* 0x004fc600008f0eff */
        /* <DEDUP_REMOVED lines=9> */
[----:B------:R0:W-:Y:S01]  /*c000*/  STL [R1+0x6dc], R9 ;  /* 0x0006dc0901007387 */ /* 0x0001e20000100800 */
[----:B------:R-:W-:-:S03]  /*c010*/  IADD3 R11, P5, R84, R7, RZ ;  /* 0x00000007540b7210 */ /* 0x000fc60007fbe0ff */
[----:B------:R1:W-:Y:S04]  /*c020*/  STL [R1+0x748], R10 ;  /* 0x0007480a01007387 */ /* 0x0003e80000100800 */
[----:B------:R2:W-:Y:S01]  /*c030*/  STL [R1+0x76c], R11 ;  /* 0x00076c0b01007387 */ /* 0x0005e20000100800 */
[----:B0-----:R-:W-:Y:S01]  /*c040*/  LEA.HI.X.SX32 R9, R20, R3, 0x1, P1 ;  /* 0x0000000314097211 */ /* 0x001fe200008f0eff */
[----:B------:R-:W-:Y:S01]  /*c050*/  IMAD R20, R8, 0x9, RZ ;  /* 0x0000000908147824 */ /* 0x000fe200078e02ff */
[----:B-1----:R-:W-:-:S03]  /*c060*/  IADD3 R10, P1, R85, R7, RZ ;  /* 0x00000007550a7210 */ /* 0x002fc60007f3e0ff */
[----:B------:R0:W-:Y:S01]  /*c070*/  STL [R1+0x7a0], R9 ;  /* 0x0007a00901007387 */ /* 0x0001e20000100800 */
[----:B--2---:R-:W-:-:S03]  /*c080*/  LEA.HI.X.SX32 R11, R83, R3, 0x1, P2 ;  /* 0x00000003530b7211 */ /* 0x004fc600010f0eff */
[----:B------:R1:W-:Y:S01]  /*c090*/  STL [R1+0x7b4], R10 ;  /* 0x0007b40a01007387 */ /* 0x0003e20000100800 */
[----:B------:R-:W-:-:S03]  /*c0a0*/  CS2R R82, SRZ ;  /* 0x0000000000527805 */ /* 0x000fc6000001ff00 */
[----:B------:R2:W-:Y:S01]  /*c0b0*/  STL [R1+0x5b8], R11 ;  /* 0x0005b80b01007387 */ /* 0x0005e20000100800 */
[----:B0-----:R-:W-:Y:S02]  /*c0c0*/  IADD3 R9, P2, R86, R7, RZ ;  /* 0x0000000756097210 */ /* 0x001fe40007f5e0ff */
[----:B-1----:R-:W-:-:S03]  /*c0d0*/  LEA.HI.X.SX32 R10, R84, R3, 0x1, P6 ;  /* 0x00000003540a7211 */ /* 0x002fc600030f0eff */
[----:B------:R0:W-:Y:S01]  /*c0e0*/  STL [R1+0x63c], R9 ;  /* 0x00063c0901007387 */ /* 0x0001e20000100800 */
[----:B--2---:R-:W-:-:S03]  /*c0f0*/  LEA.HI.X.SX32 R11, R85, R3, 0x1, P5 ;  /* 0x00000003550b7211 */ /* 0x004fc600028f0eff */
[----:B------:R1:W-:Y:S01]  /*c100*/  STL [R1+0x6d8], R10 ;  /* 0x0006d80a01007387 */ /* 0x0003e20000100800 */
[----:B------:R-:W-:Y:S02]  /*c110*/  CS2R R84, SRZ ;  /* 0x0000000000547805 */ /* 0x000fe4000001ff00 */
[-C--:B0-----:R-:W-:Y:S02]  /*c120*/  IADD3 R9, P6, R87, R7.reuse, RZ ;  /* 0x0000000757097210 */ /* 0x081fe40007fde0ff */
[----:B-1----:R-:W-:-:S03]  /*c130*/  IADD3 R10, P5, R152, R7, RZ ;  /* 0x00000007980a7210 */ /* 0x002fc60007fbe0ff */
[----:B------:R0:W-:Y:S04]  /*c140*/  STL [R1+0x71c], R9 ;  /* 0x00071c0901007387 */ /* 0x0001e80000100800 */
        /* <DEDUP_REMOVED lines=8> */
[----:B------:R2:W-:Y:S01]  /*c1d0*/  STL [R1+0x478], R10 ;  /* 0x0004780a01007387 */ /* 0x0005e20000100800 */
[----:B0-----:R-:W-:Y:S02]  /*c1e0*/  IADD3 R9, P4, R154, R7, RZ ;  /* 0x000000079a097210 */ /* 0x001fe40007f9e0ff */
[----:B-1----:R-:W-:-:S03]  /*c1f0*/  LEA.HI.X.SX32 R11, R87, R3, 0x1, P2 ;  /* 0x00000003570b7211 */ /* 0x002fc600010f0eff */
[----:B------:R0:W-:Y:S01]  /*c200*/  STL [R1+0x6bc], R9 ;  /* 0x0006bc0901007387 */ /* 0x0001e20000100800 */
[----:B------:R-:W-:Y:S02]  /*c210*/  CS2R R86, SRZ ;  /* 0x0000000000567805 */ /* 0x000fe4000001ff00 */
[----:B--2---:R-:W-:Y:S01]  /*c220*/  IADD3 R10, P2, R155, R7, RZ ;  /* 0x000000079b0a7210 */ /* 0x004fe20007f5e0ff */
[----:B------:R1:W-:Y:S04]  /*c230*/  STL [R1+0x638], R11 ;  /* 0x0006380b01007387 */ /* 0x0003e80000100800 */
[----:B------:R2:W-:Y:S01]  /*c240*/  STL [R1+0x75c], R10 ;  /* 0x00075c0a01007387 */ /* 0x0005e20000100800 */
[-C--:B0-----:R-:W-:Y:S02]  /*c250*/  LEA.HI.X.SX32 R9, R152, R3.reuse, 0x1, P6 ;  /* 0x0000000398097211 */ /* 0x081fe400030f0eff */
[----:B-1----:R-:W-:-:S03]  /*c260*/  LEA.HI.X.SX32 R11, R153, R3, 0x1, P5 ;  /* 0x00000003990b7211 */ /* 0x002fc600028f0eff */
[----:B------:R0:W-:Y:S01]  /*c270*/  STL [R1+0x718], R9 ;  /* 0x0007180901007387 */ /* 0x0001e20000100800 */
[----:B--2---:R-:W-:-:S05]  /*c280*/  IADD3 R10, P6, R156, R7, RZ ;  /* 0x000000079c0a7210 */ /* 0x004fca0007fde0ff */
[----:B------:R1:W-:Y:S01]  /*c290*/  STL [R1+0x7ac], R10 ;  /* 0x0007ac0a01007387 */ /* 0x0003e20000100800 */
[----:B0-----:R-:W-:-:S03]  /*c2a0*/  IADD3 R9, P5, R157, R7, RZ ;  /* 0x000000079d097210 */ /* 0x001fc60007fbe0ff */
[----:B------:R0:W-:Y:S04]  /*c2b0*/  STL [R1+0x788], R11 ;  /* 0x0007880b01007387 */ /* 0x0001e80000100800 */
[----:B------:R2:W-:Y:S01]  /*c2c0*/  STL [R1+0x7d4], R9 ;  /* 0x0007d40901007387 */ /* 0x0005e20000100800 */
[----:B-1----:R-:W-:Y:S01]  /*c2d0*/  LEA.HI.X.SX32 R10, R20, R3, 0x1, P1 ;  /* 0x00000003140a7211 */ /* 0x002fe200008f0eff */
[----:B------:R-:W-:Y:S01]  /*c2e0*/  IMAD R20, R8, 0x5, RZ ;  /* 0x0000000508147824 */ /* 0x000fe200078e02ff */
[----:B0-----:R-:W-:-:S03]  /*c2f0*/  IADD3 R11, P1, R158, R7, RZ ;  /* 0x000000079e0b7210 */ /* 0x001fc60007f3e0ff */
[----:B------:R0:W-:Y:S01]  /*c300*/  STL [R1+0x7c0], R10 ;  /* 0x0007c00a01007387 */ /* 0x0001e20000100800 */
[----:B--2---:R-:W-:-:S03]  /*c310*/  LEA.HI.X.SX32 R9, R154, R3, 0x1, P3 ;  /* 0x000000039a097211 */ /* 0x004fc600018f0eff */
[----:B------:R1:W-:Y:S04]  /*c320*/  STL [R1+0x67c], R11 ;  /* 0x00067c0b01007387 */ /* 0x0003e80000100800 */
[----:B------:R2:W-:Y:S01]  /*c330*/  STL [R1+0x578], R9 ;  /* 0x0005780901007387 */ /* 0x0005e20000100800 */
[----:B0-----:R-:W-:Y:S02]  /*c340*/  IADD3 R10, P3, R159, R7, RZ ;  /* 0x000000079f0a7210 */ /* 0x001fe40007f7e0ff */
[----:B-1----:R-:W-:-:S03]  /*c350*/  LEA.HI.X.SX32 R11, R155, R3, 0x1, P4 ;  /* 0x000000039b0b7211 */ /* 0x002fc600020f0eff */
[----:B------:R0:W-:Y:S01]  /*c360*/  STL [R1+0x73c], R10 ;  /* 0x00073c0a01007387 */ /* 0x0001e20000100800 */
[----:B--2---:R-:W-:-:S03]  /*c370*/  IADD3 R9, P4, R160, R7, RZ ;  /* 0x00000007a0097210 */ /* 0x004fc60007f9e0ff */
        /* <DEDUP_REMOVED lines=11> */
[C---:B------:R-:W-:Y:S01]  /*c430*/  IMAD.SHL.U32 R20, R8.reuse, 0x40, RZ ;  /* 0x0000004008147824 */ /* 0x040fe200078e00ff */
[----:B0-----:R-:W-:-:S03]  /*c440*/  LEA R11, P5, R8, R7, 0x7 ;  /* 0x00000007080b7211 */ /* 0x001fc600078a38ff */
        /* <DEDUP_REMOVED lines=19> */
[----:B------:R-:W-:Y:S01]  /*c580*/  IMAD.SHL.U32 R164, R8, 0x8, RZ ;  /* 0x0000000808a47824 */ /* 0x000fe200078e00ff */
[----:B--2---:R-:W-:-:S05]  /*c590*/  LEA.HI.X.SX32 R10, R162, R3, 0x1, P2 ;  /* 0x00000003a20a7211 */ /* 0x004fca00010f0eff */
[----:B------:R1:W-:Y:S01]  /*c5a0*/  STL [R1+0x7c8], R10 ;  /* 0x0007c80a01007387 */ /* 0x0003e20000100800 */
[----:B0-----:R-:W-:-:S05]  /*c5b0*/  IADD3 R9, P2, R163, R7, RZ ;  /* 0x00000007a3097210 */ /* 0x001fca0007f5e0ff */
[----:B------:R0:W-:Y:S01]  /*c5c0*/  STL [R1+0x7f4], R9 ;  /* 0x0007f40901007387 */ /* 0x0001e20000100800 */
[----:B-1----:R-:W-:-:S03]  /*c5d0*/  LEA R10, P6, R8, R7, 0x2 ;  /* 0x00000007080a7211 */ /* 0x002fc600078c10ff */
[----:B------:R1:W-:Y:S04]  /*c5e0*/  STL [R1+0x7e0], R11 ;  /* 0x0007e00b01007387 */ /* 0x0003e80000100800 */
[----:B------:R2:W-:Y:S01]  /*c5f0*/  STL [R1+0x7ec], R10 ;  /* 0x0007ec0a01007387 */ /* 0x0005e20000100800 */
[-C--:B0-----:R-:W-:Y:S01]  /*c600*/  LEA.HI.X.SX32 R9, R20, R3.reuse, 0x1, P5 ;  /* 0x0000000314097211 */ /* 0x081fe200028f0eff */
[----:B------:R-:W-:Y:S01]  /*c610*/  IMAD.SHL.U32 R20, R8, 0x4, RZ ;  /* 0x0000000408147824 */ /* 0x000fe200078e00ff */
[----:B-1----:R-:W-:-:S03]  /*c620*/  LEA.HI.X.SX32 R11, R164, R3, 0x1, P3 ;  /* 0x00000003a40b7211 */ /* 0x002fc600018f0eff */
[----:B------:R0:W-:Y:S01]  /*c630*/  STL [R1+0x5f8], R9 ;  /* 0x0005f80901007387 */ /* 0x0001e20000100800 */
[----:B--2---:R-:W-:-:S05]  /*c640*/  LEA.HI.X.SX32 R10, R166, R3, 0x1, P0 ;  /* 0x00000003a60a7211 */ /* 0x004fca00000f0eff */
[----:B------:R1:W-:Y:S01]  /*c650*/  STL [R1+0x6f8], R10 ;  /* 0x0006f80a01007387 */ /* 0x0003e20000100800 */
[----:B0-----:R-:W-:-:S05]  /*c660*/  LEA.HI.X.SX32 R9, R165, R3, 0x1, P1 ;  /* 0x00000003a5097211 */ /* 0x001fca00008f0eff */
[----:B------:R0:W-:Y:S01]  /*c670*/  STL [R1+0x778], R9 ;  /* 0x0007780901007387 */ /* 0x0001e20000100800 */
[----:B-1----:R-:W-:-:S03]  /*c680*/  LEA.HI.X.SX32 R10, R20, R3, 0x1, P4 ;  /* 0x00000003140a7211 */ /* 0x002fc600020f0eff */
[----:B------:R-:W-:Y:S04]  /*c690*/  STL [R1+0x7b8], R11 ;  /* 0x0007b80b01007387 */ /* 0x000fe80000100800 */
[----:B------:R1:W-:Y:S01]  /*c6a0*/  STL [R1+0x7d8], R10 ;  /* 0x0007d80a01007387 */ /* 0x0003e20000100800 */
[-C--:B0-----:R-:W-:Y:S02]  /*c6b0*/  LEA.HI.X.SX32 R9, R8, R3.reuse, 0x1, P2 ;  /* 0x0000000308097211 */ /* 0x081fe400010f0eff */
[----:B------:R-:W-:-:S03]  /*c6c0*/  LEA.HI.X.SX32 R8, R163, R3, 0x1, P6 ;  /* 0x00000003a3087211 */ /* 0x000fc600030f0eff */
[----:B------:R0:W-:Y:S01]  /*c6d0*/  STL [R1+0x7f0], R9 ;  /* 0x0007f00901007387 */ /* 0x0001e20000100800 */
[----:B-1----:R-:W-:-:S03]  /*c6e0*/  LOP3.LUT R10, R6, 0x20, RZ, 0x3c, !PT ;  /* 0x00000020060a7812 */ /* 0x002fc600078e3cff */
[----:B------:R1:W-:Y:S01]  /*c6f0*/  STL [R1+0x7e8], R8 ;  /* 0x0007e80801007387 */ /* 0x0003e20000100800 */
[C---:B------:R-:W-:Y:S02]  /*c700*/  LOP3.LUT R10, R6.reuse, 0x50, RZ, 0x3c, !PT ;  /* 0x00000050060a7812 */ /* 0x040fe400078e3cff */
[C---:B0-----:R-:W-:Y:S02]  /*c710*/  LOP3.LUT R9, R6.reuse, 0x30, RZ, 0x3c, !PT ;  /* 0x0000003006097812 */ /* 0x041fe400078e3cff */
[C---:B------:R-:W-:Y:S02]  /*c720*/  LOP3.LUT R9, R6.reuse, 0x60, RZ, 0x3c, !PT ;  /* 0x0000006006097812 */ /* 0x040fe400078e3cff */
[C---:B-1----:R-:W-:Y:S02]  /*c730*/  LOP3.LUT R8, R6.reuse, 0x10, RZ, 0x3c, !PT ;  /* 0x0000001006087812 */ /* 0x042fe400078e3cff */
[C---:B------:R-:W-:Y:S02]  /*c740*/  LOP3.LUT R8, R6.reuse, 0x40, RZ, 0x3c, !PT ;  /* 0x0000004006087812 */ /* 0x040fe400078e3cff */
[----:B------:R-:W-:-:S07]  /*c750*/  LOP3.LUT R8, R6, 0x70, RZ, 0x3c, !PT ;  /* 0x0000007006087812 */ /* 0x000fce00078e3cff */
.L_x_1:
[----:B------:R-:W0:Y:S01]  /*c760*/  LDC R16, c[0x0][0x230] ;  /* 0x00008c00ff107b82 */ /* 0x000e220000000800 */
[----:B------:R-:W-:Y:S04]  /*c770*/  STL [R1+0x908], R242 ;  /* 0x000908f201007387 */ /* 0x000fe80000100800 */
[----:B------:R-:W-:Y:S04]  /*c780*/  STL [R1+0x904], R239 ;  /* 0x000904ef01007387 */ /* 0x000fe80000100800 */
[----:B------:R-:W-:Y:S04]  /*c790*/  STL [R1+0x900], R236 ;  /* 0x000900ec01007387 */ /* 0x000fe80000100800 */
[----:B------:R-:W-:Y:S04]  /*c7a0*/  STL [R1+0x8d0], R234 ;  /* 0x0008d0ea01007387 */ /* 0x000fe80000100800 */
[----:B------:R-:W-:Y:S04]  /*c7b0*/  STL [R1+0x8cc], R231 ;  /* 0x0008cce701007387 */ /* 0x000fe80000100800 */
[----:B------:R-:W-:Y:S01]  /*c7c0*/  STL [R1+0x8c8], R229 ;  /* 0x0008c8e501007387 */ /* 0x000fe20000100800 */
[----:B------:R-:W-:-:S03]  /*c7d0*/  MOV R8, UR49 ;  /* 0x0000003100087c02 */ /* 0x000fc60008000f00 */
[----:B------:R-:W-:Y:S01]  /*c7e0*/  STL [R1+0x8c4], R227 ;  /* 0x0008c4e301007387 */ /* 0x000fe20000100800 */
[----:B0-----:R-:W-:-:S03]  /*c7f0*/  IMAD R16, R2, -0x80, R16 ;  /* 0xffffff8002107824 */ /* 0x001fc600078e0210 */
[----:B------:R-:W-:Y:S01]  /*c800*/  STL [R1+0x8c0], R224 ;  /* 0x0008c0e001007387 */ /* 0x000fe20000100800 */
[----:B------:R-:W-:-:S03]  /*c810*/  MOV R5, UR48 ;  /* 0x0000003000057c02 */ /* 0x000fc60008000f00 */
[----:B------:R-:W-:Y:S04]  /*c820*/  STL [R1+0x8bc], R222 ;  /* 0x0008bcde01007387 */ /* 0x000fe80000100800 */
[----:B------:R-:W-:Y:S01]  /*c830*/  STL [R1+0x8b8], R220 ;  /* 0x0008b8dc01007387 */ /* 0x000fe20000100800 */
[----:B------:R-:W-:-:S03]  /*c840*/  MOV R9, UR53 ;  /* 0x0000003500097c02 */ /* 0x000fc60008000f00 */
[----:B------:R-:W-:Y:S01]  /*c850*/  STL [R1+0x8b4], R217 ;  /* 0x0008b4d901007387 */ /* 0x000fe20000100800 */
[----:B------:R-:W-:-:S03]  /*c860*/  ISETP.GT.AND P0, PT, R16, RZ, PT ;  /* 0x000000ff1000720c */ /* 0x000fc60003f04270 */
[----:B------:R0:W-:Y:S04]  /*c870*/  STL [R1+0x89c], R4 ;  /* 0x00089c0401007387 */ /* 0x0001e80000100800 */
[----:B0-----:R-:W2:Y:S04]  /*c880*/  LDL.LU R4, [R1+0x7e4] ;  /* 0x0007e40001047983 */ /* 0x001ea80000300800 */
[----:B-----5:R-:W-:Y:S04]  /*c890*/  STL [R1+0x84c], R0 ;  /* 0x00084c0001007387 */ /* 0x020fe80000100800 */
[----:B------:R0:W-:Y:S04]  /*c8a0*/  STL [R1+0x824], R8 ;  /* 0x0008240801007387 */ /* 0x0001e80000100800 */
[----:B------:R1:W-:Y:S04]  /*c8b0*/  STL [R1+0x820], R5 ;  /* 0x0008200501007387 */ /* 0x0003e80000100800 */
[----:B------:R-:W-:Y:S01]  /*c8c0*/  STL [R1+0x81c], R9 ;  /* 0x00081c0901007387 */ /* 0x000fe20000100800 */
[----:B0-----:R-:W-:-:S03]  /*c8d0*/  MOV R8, UR52 ;  /* 0x0000003400087c02 */ /* 0x001fc60008000f00 */
[----:B------:R-:W3:Y:S01]  /*c8e0*/  LDL R10, [R1+0x7f4] ;  /* 0x0007f400010a7983 */ /* 0x000ee20000100800 */
[----:B-1----:R-:W-:-:S03]  /*c8f0*/  MOV R5, UR57 ;  /* 0x0000003900057c02 */ /* 0x002fc60008000f00 */
[----:B------:R0:W-:Y:S04]  /*c900*/  STL [R1+0x818], R8 ;  /* 0x0008180801007387 */ /* 0x0001e80000100800 */
[----:B------:R-:W4:Y:S04]  /*c910*/  LDL R13, [R1+0x7e8] ;  /* 0x0007e800010d7983 */ /* 0x000f280000100800 */
[----:B------:R1:W-:Y:S01]  /*c920*/  STL [R1+0x814], R5 ;  /* 0x0008140501007387 */ /* 0x0003e20000100800 */
[----:B------:R-:W-:Y:S01]  /*c930*/  PRMT R154, RZ, 0x7610, R154 ;  /* 0x00007610ff9a7816 */ /* 0x000fe2000000009a */
[----:B0-----:R-:W-:-:S02]  /*c940*/  @P0 IMAD.MOV.U32 R8, RZ, RZ, R7 ;  /* 0x000000ffff080224 */ /* 0x001fc400078e0007 */
[----:B------:R-:W2:Y:S01]  /*c950*/  LDL R12, [R1+0x7e0] ;  /* 0x0007e000010c7983 */ /* 0x000ea20000100800 */
[----:B------:R-:W-:Y:S01]  /*c960*/  @P0 IMAD.MOV.U32 R9, RZ, RZ, R3 ;  /* 0x000000ffff090224 */ /* 0x000fe200078e0003 */
[----:B-1----:R-:W-:-:S04]  /*c970*/  MOV R5, UR56 ;  /* 0x0000003800057c02 */ /* 0x002fc80008000f00 */
[----:B------:R3:W2:Y:S04]  /*c980*/  @P0 LDG.E.U16 R154, desc[UR6][R8.64] ;  /* 0x00000006089a0981 */ /* 0x0006a8000c1e1500 */
[----:B------:R-:W-:Y:S04]  /*c990*/  STL [R1+0x8a4], R5 ;  /* 0x0008a40501007387 */ /* 0x000fe80000100800 */
[----:B------:R-:W-:Y:S04]  /*c9a0*/  STL [R1+0x8a8], R2 ;  /* 0x0008a80201007387 */ /* 0x000fe80000100800 */
[----:B------:R-:W-:Y:S04]  /*c9b0*/  STL [R1+0x8ac], R7 ;  /* 0x0008ac0701007387 */ /* 0x000fe80000100800 */
[----:B------:R0:W-:Y:S04]  /*c9c0*/  STL [R1+0x8a0], R3 ;  /* 0x0008a00301007387 */ /* 0x0001e80000100800 */
[----:B0-----:R-:W4:Y:S04]  /*c9d0*/  LDL.LU R3, [R1+0x7ec] ;  /* 0x0007ec0001037983 */ /* 0x001f280000300800 */
[----:B------:R-:W2:Y:S01]  /*c9e0*/  LDL R9, [R1+0x7f0] ;  /* 0x0007f00001097983 */ /* 0x000ea20000100800 */
[----:B------:R-:W-:-:S02]  /*c9f0*/  ISETP.GT.AND P1, PT, R16, 0x1, PT ;  /* 0x000000011000780c */ /* 0x000fc40003f24270 */
[C---:B------:R-:W-:Y:S02]  /*ca00*/  ISETP.GT.AND P2, PT, R16.reuse, 0x2, PT ;  /* 0x000000021000780c */ /* 0x040fe40003f44270 */
[----:B------:R-:W-:Y:S02]  /*ca10*/  PRMT R170, RZ, 0x7610, R170 ;  /* 0x00007610ffaa7816 */ /* 0x000fe400000000aa */
[----:B------:R-:W-:Y:S02]  /*ca20*/  ISETP.GT.AND P3, PT, R16, 0x3, PT ;  /* 0x000000031000780c */ /* 0x000fe40003f64270 */
[----:B------:R-:W-:Y:S02]  /*ca30*/  PRMT R186, RZ, 0x7610, R186 ;  /* 0x00007610ffba7816 */ /* 0x000fe400000000ba */
[----:B------:R-:W-:-:S03]  /*ca40*/  PRMT R203, RZ, 0x7610, R203 ;  /* 0x00007610ffcb7816 */ /* 0x000fc600000000cb */
[----:B---3--:R-:W-:Y:S02]  /*ca50*/  @P1 IMAD.MOV.U32 R8, RZ, RZ, R10 ;  /* 0x000000ffff081224 */ /* 0x008fe400078e000a */
[----:B------:R-:W3:Y:S04]  /*ca60*/  LDL R10, [R1+0x7d4] ;  /* 0x0007d400010a7983 */ /* 0x000ee80000100800 */
[----:B--2---:R4:W2:Y:S02]  /*ca70*/  @P1 LDG.E.U16 R170, desc[UR6][R8.64] ;  /* 0x0000000608aa1981 */ /* 0x0048a4000c1e1500 */
[----:B----4-:R-:W-:Y:S02]  /*ca80*/  @P2 IMAD.MOV.U32 R8, RZ, RZ, R3 ;  /* 0x000000ffff082224 */ /* 0x010fe400078e0003 */
[----:B------:R-:W-:-:S02]  /*ca90*/  @P2 IMAD.MOV.U32 R9, RZ, RZ, R13 ;  /* 0x000000ffff092224 */ /* 0x000fc400078e000d */
[----:B------:R-:W4:Y:S04]  /*caa0*/  LDL R13, [R1+0x7cc] ;  /* 0x0007cc00010d7983 */ /* 0x000f280000100800 */
[----:B------:R0:W2:Y:S04]  /*cab0*/  @P2 LDG.E.U16 R186, desc[UR6][R8.64] ;  /* 0x0000000608ba2981 */ /* 0x0000a8000c1e1500 */
[----:B------:R1:W-:Y:S01]  /*cac0*/  STL [R1+0x8b0], R3 ;  /* 0x0008b00301007387 */ /* 0x0003e20000100800 */
[----:B0-----:R-:W-:Y:S02]  /*cad0*/  @P3 IMAD.MOV.U32 R8, RZ, RZ, R4 ;  /* 0x000000ffff083224 */ /* 0x001fe400078e0004 */
[----:B------:R-:W-:-:S02]  /*cae0*/  @P3 IMAD.MOV.U32 R9, RZ, RZ, R12 ;  /* 0x000000ffff093224 */ /* 0x000fc400078e000c */
[----:B------:R-:W2:Y:S04]  /*caf0*/  LDL R12, [R1+0x7c4] ;  /* 0x0007c400010c7983 */ /* 0x000ea80000100800 */
[----:B------:R-:W-:Y:S04]  /*cb00*/  STL [R1+0x8d4], R4 ;  /* 0x0008d40401007387 */ /* 0x000fe80000100800 */
[----:B------:R0:W2:Y:S04]  /*cb10*/  @P3 LDG.E.U16 R203, desc[UR6][R8.64] ;  /* 0x0000000608cb3981 */ /* 0x0000a8000c1e1500 */
[----:B------:R-:W0:Y:S04]  /*cb20*/  LDL R8, [R1+0x7d8] ;  /* 0x0007d80001087983 */ /* 0x000e280000100800 */
[----:B------:R-:W0:Y:S01]  /*cb30*/  LDL R9, [R1+0x7dc] ;  /* 0x0007dc0001097983 */ /* 0x000e220000100800 */
[----:B------:R-:W-:-:S02]  /*cb40*/  ISETP.GT.AND P0, PT, R16, 0x4, PT ;  /* 0x000000041000780c */ /* 0x000fc40003f04270 */
[----:B------:R-:W-:-:S11]  /*cb50*/  PRMT R242, RZ, 0x7610, R242 ;  /* 0x00007610fff27816 */ /* 0x000fd600000000f2 */
[----:B0-----:R-:W-:-:S04]  /*cb60*/  @P0 LOP3.LUT R9, R9, R8, RZ, 0x3c, !PT ;  /* 0x0000000809090212 */ /* 0x001fc800078e3cff */
[----:B------:R-:W-:-:S04]  /*cb70*/  @P0 LOP3.LUT R8, R9, R8, RZ, 0x3c, !PT ;  /* 0x0000000809080212 */ /* 0x000fc800078e3cff */
[----:B------:R-:W-:-:S05]  /*cb80*/  @P0 LOP3.LUT R9, R9, R8, RZ, 0x3c, !PT ;  /* 0x0000000809090212 */ /* 0x000fca00078e3cff */
[----:B------:R-:W3:Y:S01]  /*cb90*/  @P0 LDG.E.U16 R242, desc[UR6][R8.64] ;  /* 0x0000000608f20981 */ /* 0x000ee2000c1e1500 */
[C---:B------:R-:W-:Y:S02]  /*cba0*/  ISETP.GT.AND P1, PT, R16.reuse, 0x5, PT ;  /* 0x000000051000780c */ /* 0x040fe40003f24270 */
[----:B-1----:R-:W-:Y:S01]  /*cbb0*/  PRMT R3, RZ, 0x7610, R3 ;  /* 0x00007610ff037816 */ /* 0x002fe20000000003 */
[----:B---3--:R0:W-:Y:S04]  /*cbc0*/  STL [R1+0x70], R242 ;  /* 0x000070f201007387 */ /* 0x0081e80000100800 */
[----:B0-----:R-:W3:Y:S04]  /*cbd0*/  LDL.LU R242, [R1+0x908] ;  /* 0x0009080001f27983 */ /* 0x001ee80000300800 */
[----:B------:R-:W4:Y:S02]  /*cbe0*/  LDL R9, [R1+0x7d0] ;  /* 0x0007d00001097983 */ /* 0x000f240000100800 */
[----:B------:R-:W-:Y:S01]  /*cbf0*/  @P1 IMAD.MOV.U32 R8, RZ, RZ, R10 ;  /* 0x000000ffff081224 */ /* 0x000fe200078e000a */
[----:B------:R-:W-:-:S02]  /*cc00*/  ISETP.GT.AND P2, PT, R16, 0x6, PT ;  /* 0x000000061000780c */ /* 0x000fc40003f44270 */
[----:B------:R-:W-:Y:S01]  /*cc10*/  PRMT R11, RZ, 0x7610, R11 ;  /* 0x00007610ff0b7816 */ /* 0x000fe2000000000b */
[----:B------:R-:W3:Y:S04]  /*cc20*/  LDL R10, [R1+0x7b0] ;  /* 0x0007b000010a7983 */ /* 0x000ee80000100800 */
[----:B----4-:R0:W4:Y:S04]  /*cc30*/  @P1 LDG.E.U16 R3, desc[UR6][R8.64] ;  /* 0x0000000608031981 */ /* 0x010128000c1e1500 */
[----:B------:R-:W2:Y:S02]  /*cc40*/  LDL R9, [R1+0x7c8] ;  /* 0x0007c80001097983 */ /* 0x000ea40000100800 */
[----:B0-----:R-:W-:Y:S01]  /*cc50*/  @P2 IMAD.MOV.U32 R8, RZ, RZ, R13 ;  /* 0x000000ffff082224 */ /* 0x001fe200078e000d */
[----:B------:R-:W-:Y:S01]  /*cc60*/  ISETP.GT.AND P3, PT, R16, 0x7, PT ;  /* 0x000000071000780c */ /* 0x000fe20003f64270 */
[----:B----4-:R0:W-:Y:S01]  /*cc70*/  STL [R1+0x6c], R3 ;  /* 0x00006c0301007387 */ /* 0x0101e20000100800 */
[----:B------:R-:W-:-:S03]  /*cc80*/  PRMT R0, RZ, 0x7610, R0 ;  /* 0x00007610ff007816 */ /* 0x000fc60000000000 */
[----:B------:R-:W4:Y:S04]  /*cc90*/  LDL R13, [R1+0x7a8] ;  /* 0x0007a800010d7983 */ /* 0x000f280000100800 */
[----:B--2---:R1:W2:Y:S04]  /*cca0*/  @P2 LDG.E.U16 R11, desc[UR6][R8.64] ;  /* 0x00000006080b2981 */ /* 0x0042a8000c1e1500 */
[----:B0-----:R-:W3:Y:S04]  /*ccb0*/  LDL R3, [R1+0x7b4] ;  /* 0x0007b40001037983 */ /* 0x001ee80000100800 */
[----:B------:R-:W4:Y:S01]  /*ccc0*/  LDL R9, [R1+0x7c0] ;  /* 0x0007c00001097983 */ /* 0x000f220000100800 */
[----:B-1----:R-:W-:-:S05]  /*ccd0*/  @P3 IMAD.MOV.U32 R8, RZ, RZ, R12 ;  /* 0x000000ffff083224 */ /* 0x002fca00078e000c */
[----:B----4-:R-:W4:Y:S04]  /*cce0*/  @P3 LDG.E.U16 R0, desc[UR6][R8.64] ;  /* 0x0000000608003981 */ /* 0x010f28000c1e1500 */
[----:B--2---:R0:W-:Y:S04]  /*ccf0*/  STL [R1+0x68], R11 ;  /* 0x0000680b01007387 */ /* 0x0041e80000100800 */
[----:B------:R-:W2:Y:S04]  /*cd00*/  LDL R12, [R1+0x7a0] ;  /* 0x0007a000010c7983 */ /* 0x000ea80000100800 */
[----:B------:R-:W3:Y:S04]  /*cd10*/  LDL R8, [R1+0x7b8] ;  /* 0x0007b80001087983 */ /* 0x000ee80000100800 */
[----:B------:R-:W3:Y:S04]  /*cd20*/  LDL R9, [R1+0x7bc] ;  /* 0x0007bc0001097983 */ /* 0x000ee80000100800 */
[----:B0-----:R-:W2:Y:S01]  /*cd30*/  LDL R11, [R1+0x7ac] ;  /* 0x0007ac00010b7983 */ /* 0x001ea20000100800 */
[----:B------:R-:W-:-:S02]  /*cd40*/  ISETP.GT.AND P0, PT, R16, 0x8, PT ;  /* 0x000000081000780c */ /* 0x000fc40003f04270 */
[----:B------:R-:W-:Y:S01]  /*cd50*/  ISETP.GT.AND P1, PT, R16, 0x9, PT ;  /* 0x000000091000780c */ /* 0x000fe20003f24270 */
[----:B----4-:R0:W-:Y:S04]  /*cd60*/  STL [R1+0x64], R0 ;  /* 0x0000640001007387 */ /* 0x0101e80000100800 */
[----:B0-----:R-:W4:Y:S06]  /*cd70*/  LDL R0, [R1+0x7a4] ;  /* 0x0007a40001007983 */ /* 0x001f2c0000100800 */
[----:B---3--:R-:W-:-:S04]  /*cd80*/  @P0 LOP3.LUT R9, R9, R8, RZ, 0x3c, !PT ;  /* 0x0000000809090212 */ /* 0x008fc800078e3cff */
[C---:B------:R-:W-:Y:S02]  /*cd90*/  @P0 LOP3.LUT R8, R9.reuse, R8, RZ, 0x3c, !PT ;  /* 0x0000000809080212 */ /* 0x040fe400078e3cff */
[----:B------:R-:W-:Y:S02]  /*cda0*/  PRMT R157, RZ, 0x7610, R157 ;  /* 0x00007610ff9d7816 */ /* 0x000fe4000000009d */
[C---:B------:R-:W-:Y:S02]  /*cdb0*/  ISETP.GT.AND P2, PT, R16.reuse, 0xa, PT ;  /* 0x0000000a1000780c */ /* 0x040fe40003f44270 */
[----:B------:R-:W-:Y:S02]  /*cdc0*/  @P0 LOP3.LUT R9, R9, R8, RZ, 0x3c, !PT ;  /* 0x0000000809090212 */ /* 0x000fe400078e3cff */
[----:B------:R-:W-:Y:S02]  /*cdd0*/  PRMT R173, RZ, 0x7610, R173 ;  /* 0x00007610ffad7816 */ /* 0x000fe400000000ad */
[----:B------:R-:W-:Y:S01]  /*cde0*/  ISETP.GT.AND P3, PT, R16, 0xb, PT ;  /* 0x0000000b1000780c */ /* 0x000fe20003f64270 */
[----:B------:R0:W3:Y:S01]  /*cdf0*/  @P0 LDG.E.U16 R157, desc[UR6][R8.64] ;  /* 0x00000006089d0981 */ /* 0x0000e2000c1e1500 */
[----:B------:R-:W-:Y:S01]  /*ce00*/  PRMT R189, RZ, 0x7610, R189 ;  /* 0x00007610ffbd7816 */ /* 0x000fe200000000bd */
[----:B0-----:R-:W-:-:S02]  /*ce10*/  @P1 IMAD.MOV.U32 R8, RZ, RZ, R3 ;  /* 0x000000ffff081224 */ /* 0x001fc400078e0003 */
[----:B------:R-:W-:Y:S01]  /*ce20*/  @P1 IMAD.MOV.U32 R9, RZ, RZ, R10 ;  /* 0x000000ffff091224 */ /* 0x000fe200078e000a */
[----:B------:R-:W-:Y:S01]  /*ce30*/  PRMT R202, RZ, 0x7610, R202 ;  /* 0x00007610ffca7816 */ /* 0x000fe200000000ca */
[----:B------:R-:W3:Y:S04]  /*ce40*/  LDL R10, [R1+0x790] ;  /* 0x00079000010a7983 */ /* 0x000ee80000100800 */
[----:B------:R2:W3:Y:S01]  /*ce50*/  @P1 LDG.E.U16 R173, desc[UR6][R8.64] ;  /* 0x0000000608ad1981 */ /* 0x0004e2000c1e1500 */
[----:B------:R-:W-:-:S03]  /*ce60*/  ISETP.GT.AND P0, PT, R16, 0xc, PT ;  /* 0x0000000c1000780c */ /* 0x000fc60003f04270 */
[----:B------:R-:W3:Y:S01]  /*ce70*/  LDL R3, [R1+0x794] ;  /* 0x0007940001037983 */ /* 0x000ee20000100800 */
[----:B--2---:R-:W-:Y:S02]  /*ce80*/  @P2 IMAD.MOV.U32 R8, RZ, RZ, R11 ;  /* 0x000000ffff082224 */ /* 0x004fe400078e000b */
[----:B------:R-:W-:Y:S01]  /*ce90*/  @P2 IMAD.MOV.U32 R9, RZ, RZ, R13 ;  /* 0x000000ffff092224 */ /* 0x000fe200078e000d */
[----:B------:R-:W2:Y:S04]  /*cea0*/  LDL R11, [R1+0x78c] ;  /* 0x00078c00010b7983 */ /* 0x000ea80000100800 */
[----:B------:R0:W2:Y:S01]  /*ceb0*/  @P2 LDG.E.U16 R189, desc[UR6][R8.64] ;  /* 0x0000000608bd2981 */ /* 0x0000a2000c1e1500 */
[----:B------:R-:W-:-:S03]  /*cec0*/  PRMT R239, RZ, 0x7610, R239 ;  /* 0x00007610ffef7816 */ /* 0x000fc600000000ef */
[----:B------:R-:W2:Y:S01]  /*ced0*/  LDL R13, [R1+0x788] ;  /* 0x00078800010d7983 */ /* 0x000ea20000100800 */
[----:B0-----:R-:W-:-:S03]  /*cee0*/  @P3 IMAD.MOV.U32 R9, RZ, RZ, R12 ;  /* 0x000000ffff093224 */ /* 0x001fc600078e000c */
[----:B------:R-:W2:Y:S01]  /*cef0*/  LDL R12, [R1+0x780] ;  /* 0x00078000010c7983 */ /* 0x000ea20000100800 */
[----:B----4-:R-:W-:-:S03]  /*cf00*/  @P3 IMAD.MOV.U32 R8, RZ, RZ, R0 ;  /* 0x000000ffff083224 */ /* 0x010fc600078e0000 */
[----:B------:R-:W4:Y:S04]  /*cf10*/  LDL R0, [R1+0x784] ;  /* 0x0007840001007983 */ /* 0x000f280000100800 */
[----:B------:R0:W4:Y:S04]  /*cf20*/  @P3 LDG.E.U16 R202, desc[UR6][R8.64] ;  /* 0x0000000608ca3981 */ /* 0x000128000c1e1500 */
[----:B------:R-:W0:Y:S04]  /*cf30*/  LDL R8, [R1+0x798] ;  /* 0x0007980001087983 */ /* 0x000e280000100800 */
[----:B------:R-:W0:Y:S01]  /*cf40*/  LDL R9, [R1+0x79c] ;  /* 0x00079c0001097983 */ /* 0x000e220000100800 */
[----:B------:R-:W-:-:S02]  /*cf50*/  ISETP.GT.AND P1, PT, R16, 0xd, PT ;  /* 0x0000000d1000780c */ /* 0x000fc40003f24270 */
[----:B------:R-:W-:Y:S02]  /*cf60*/  ISETP.GT.AND P2, PT, R16, 0xe, PT ;  /* 0x0000000e1000780c */ /* 0x000fe40003f44270 */
[----:B0-----:R-:W-:-:S04]  /*cf70*/  @P0 LOP3.LUT R9, R9, R8, RZ, 0x3c, !PT ;  /* 0x0000000809090212 */ /* 0x001fc800078e3cff */
[----:B------:R-:W-:-:S04]  /*cf80*/  @P0 LOP3.LUT R8, R9, R8, RZ, 0x3c, !PT ;  /* 0x0000000809080212 */ /* 0x000fc800078e3cff */
[----:B------:R-:W-:-:S05]  /*cf90*/  @P0 LOP3.LUT R9, R9, R8, RZ, 0x3c, !PT ;  /* 0x0000000809090212 */ /* 0x000fca00078e3cff */
[----:B------:R3:W4:Y:S01]  /*cfa0*/  @P0 LDG.E.U16 R239, desc[UR6][R8.64] ;  /* 0x0000000608ef0981 */ /* 0x000722000c1e1500 */
[----:B------:R-:W-:Y:S02]  /*cfb0*/  PRMT R236, RZ, 0x7610, R236 ;  /* 0x00007610ffec7816 */ /* 0x000fe400000000ec */
[----:B------:R-:W-:Y:S01]  /*cfc0*/  ISETP.GT.AND P3, PT, R16, 0xf, PT ;  /* 0x0000000f1000780c */ /* 0x000fe20003f64270 */
[----:B---3--:R-:W-:Y:S02]  /*cfd0*/  @P1 IMAD.MOV.U32 R8, RZ, RZ, R3 ;  /* 0x000000ffff081224 */ /* 0x008fe400078e0003 */
[----:B------:R-:W-:Y:S01]  /*cfe0*/  @P1 IMAD.MOV.U32 R9, RZ, RZ, R10 ;  /* 0x000000ffff091224 */ /* 0x000fe200078e000a */
[----:B------:R-:W-:-:S04]  /*cff0*/  PRMT R217, RZ, 0x7610, R217 ;  /* 0x00007610ffd97816 */ /* 0x000fc800000000d9 */
[----:B------:R2:W3:Y:S01]  /*d000*/  @P1 LDG.E.U16 R236, desc[UR6][R8.64] ;  /* 0x0000000608ec1981 */ /* 0x0004e2000c1e1500 */
[----:B------:R-:W-:Y:S01]  /*d010*/  PRMT R4, RZ, 0x7610, R4 ;  /* 0x00007610ff047816 */ /* 0x000fe20000000004 */
[----:B--2---:R-:W-:Y:S02]  /*d020*/  @P2 IMAD.MOV.U32 R8, RZ, RZ, R11 ;  /* 0x000000ffff082224 */ /* 0x004fe400078e000b */
[----:B------:R-:W-:-:S05]  /*d030*/  @P2 IMAD.MOV.U32 R9, RZ, RZ, R13 ;  /* 0x000000ffff092224 */ /* 0x000fca00078e000d */
[----:B------:R4:W2:Y:S02]  /*d040*/  @P2 LDG.E.U16 R217, desc[UR6][R8.64] ;  /* 0x0000000608d92981 */ /* 0x0008a4000c1e1500 */
[----:B----4-:R-:W-:Y:S02]  /*d050*/  @P3 IMAD.MOV.U32 R8, RZ, RZ, R0 ;  /* 0x000000ffff083224 */ /* 0x010fe400078e0000 */
[----:B------:R-:W-:-:S05]  /*d060*/  @P3 IMAD.MOV.U32 R9, RZ, RZ, R12 ;  /* 0x000000ffff093224 */ /* 0x000fca00078e000c */
[----:B------:R-:W4:Y:S04]  /*d070*/  @P3 LDG.E.U16 R4, desc[UR6][R8.64] ;  /* 0x0000000608043981 */ /* 0x000f28000c1e1500 */
[----:B------:R0:W-:Y:S04]  /*d080*/  STL [R1+0x60], R239 ;  /* 0x000060ef01007387 */ /* 0x0001e80000100800 */
[----:B0-----:R-:W2:Y:S04]  /*d090*/  LDL.LU R239, [R1+0x904] ;  /* 0x0009040001ef7983 */ /* 0x001ea80000300800 */
[----:B------:R-:W2:Y:S04]  /*d0a0*/  LDL R10, [R1+0x778] ;  /* 0x00077800010a7983 */ /* 0x000ea80000100800 */
[----:B------:R-:W2:Y:S01]  /*d0b0*/  LDL R3, [R1+0x77c] ;  /* 0x00077c0001037983 */ /* 0x000ea20000100800 */
[----:B------:R-:W-:-:S03]  /*d0c0*/  ISETP.GT.AND P0, PT, R16, 0x10, PT ;  /* 0x000000101000780c */ /* 0x000fc60003f04270 */
[----:B---3--:R0:W-:Y:S04]  /*d0d0*/  STL [R1+0x5c], R236 ;  /* 0x00005cec01007387 */ /* 0x0081e80000100800 */
[----:B0-----:R-:W3:Y:S04]  /*d0e0*/  LDL.LU R236, [R1+0x900] ;  /* 0x0009000001ec7983 */ /* 0x001ee80000300800 */
[----:B------:R-:W3:Y:S04]  /*d0f0*/  LDL R13, [R1+0x770] ;  /* 0x00077000010d7983 */ /* 0x000ee80000100800 */
[----:B------:R-:W3:Y:S04]  /*d100*/  LDL R11, [R1+0x774] ;  /* 0x00077400010b7983 */ /* 0x000ee80000100800 */
[----:B------:R-:W3:Y:S04]  /*d110*/  LDL R12, [R1+0x768] ;  /* 0x00076800010c7983 */ /* 0x000ee80000100800 */
[----:B------:R-:W3:Y:S04]  /*d120*/  LDL R0, [R1+0x76c] ;  /* 0x00076c0001007983 */ /* 0x000ee80000100800 */
[----:B----4-:R-:W-:Y:S01]  /*d130*/  STL [R1+0x8d8], R4 ;  /* 0x0008d80401007387 */ /* 0x010fe20000100800 */
[----:B--2---:R-:W-:-:S03]  /*d140*/  @P0 IMAD.MOV.U32 R9, RZ, RZ, R10 ;  /* 0x000000ffff090224 */ /* 0x004fc600078e000a */
[----:B------:R-:W2:Y:S01]  /*d150*/  LDL R10, [R1+0x760] ;  /* 0x00076000010a7983 */ /* 0x000ea20000100800 */
[----:B------:R-:W-:-:S03]  /*d160*/  @P0 IMAD.MOV.U32 R8, RZ, RZ, R3 ;  /* 0x000000ffff080224 */ /* 0x000fc600078e0003 */
[----:B------:R-:W4:Y:S01]  /*d170*/  LDL R3, [R1+0x764] ;  /* 0x0007640001037983 */ /* 0x000f220000100800 */
[C---:B------:R-:W-:Y:S02]  /*d180*/  ISETP.GT.AND P1, PT, R16.reuse, 0x11, PT ;  /* 0x000000111000780c */ /* 0x040fe40003f24270 */
[----:B------:R-:W-:Y:S02]  /*d190*/  PRMT R156, RZ, 0x7610, R156 ;  /* 0x00007610ff9c7816 */ /* 0x000fe4000000009c */
[C---:B------:R-:W-:Y:S02]  /*d1a0*/  ISETP.GT.AND P2, PT, R16.reuse, 0x12, PT ;  /* 0x000000121000780c */ /* 0x040fe40003f44270 */
[----:B------:R-:W-:Y:S02]  /*d1b0*/  PRMT R172, RZ, 0x7610, R172 ;  /* 0x00007610ffac7816 */ /* 0x000fe400000000ac */
[----:B------:R-:W-:Y:S01]  /*d1c0*/  ISETP.GT.AND P3, PT, R16, 0x13, PT ;  /* 0x000000131000780c */ /* 0x000fe20003f64270 */
[----:B------:R3:W4:Y:S01]  /*d1d0*/  @P0 LDG.E.U16 R156, desc[UR6][R8.64] ;  /* 0x00000006089c0981 */ /* 0x000722000c1e1500 */
[----:B------:R-:W-:-:S03]  /*d1e0*/  PRMT R188, RZ, 0x7610, R188 ;  /* 0x00007610ffbc7816 */ /* 0x000fc600000000bc */
[----:B---3--:R-:W-:Y:S02]  /*d1f0*/  @P1 IMAD.MOV.U32 R8, RZ, RZ, R11 ;  /* 0x000000ffff081224 */ /* 0x008fe400078e000b */
[----:B------:R-:W-:-:S05]  /*d200*/  @P1 IMAD.MOV.U32 R9, RZ, RZ, R13 ;  /* 0x000000ffff091224 */ /* 0x000fca00078e000d */
[----:B------:R0:W3:Y:S01]  /*d210*/  @P1 LDG.E.U16 R172, desc[UR6][R8.64] ;  /* 0x0000000608ac1981 */ /* 0x0000e2000c1e1500 */
[----:B------:R-:W-:-:S03]  /*d220*/  PRMT R201, RZ, 0x7610, R201 ;  /* 0x00007610ffc97816 */ /* 0x000fc600000000c9 */
[----:B------:R1:W-:Y:S04]  /*d230*/  STL [R1+0x58], R217 ;  /* 0x000058d901007387 */ /* 0x0003e80000100800 */
[----:B------:R-:W3:Y:S01]  /*d240*/  LDL R13, [R1+0x750] ;  /* 0x00075000010d7983 */ /* 0x000ee20000100800 */
[----:B0-----:R-:W-:Y:S02]  /*d250*/  @P2 IMAD.MOV.U32 R8, RZ, RZ, R0 ;  /* 0x000000ffff082224 */ /* 0x001fe400078e0000 */
[----:B------:R-:W-:Y:S01]  /*d260*/  @P2 IMAD.MOV.U32 R9, RZ, RZ, R12 ;  /* 0x000000ffff092224 */ /* 0x000fe200078e000c */
[----:B------:R-:W3:Y:S04]  /*d270*/  LDL R11, [R1+0x754] ;  /* 0x00075400010b7983 */ /* 0x000ee80000100800 */
[----:B------:R2:W3:Y:S04]  /*d280*/  @P2 LDG.E.U16 R188, desc[UR6][R8.64] ;  /* 0x0000000608bc2981 */ /* 0x0004e8000c1e1500 */
[----:B-1----:R-:W3:Y:S04]  /*d290*/  LDL R217, [R1+0x75c] ;  /* 0x00075c0001d97983 */ /* 0x002ee80000100800 */
[----:B------:R-:W3:Y:S04]  /*d2a0*/  LDL R12, [R1+0x748] ;  /* 0x00074800010c7983 */ /* 0x000ee80000100800 */
[----:B------:R-:W3:Y:S01]  /*d2b0*/  LDL R0, [R1+0x74c] ;  /* 0x00074c0001007983 */ /* 0x000ee20000100800 */
[----:B--2---:R-:W-:-:S03]  /*d2c0*/  @P3 IMAD.MOV.U32 R9, RZ, RZ, R10 ;  /* 0x000000ffff093224 */ /* 0x004fc600078e000a */
[----:B------:R-:W2:Y:S01]  /*d2d0*/  LDL R10, [R1+0x740] ;  /* 0x00074000010a7983 */ /* 0x000ea20000100800 */
[----:B----4-:R-:W-:-:S03]  /*d2e0*/  @P3 IMAD.MOV.U32 R8, RZ, RZ, R3 ;  /* 0x000000ffff083224 */ /* 0x010fc600078e0003 */
[----:B------:R-:W4:Y:S04]  /*d2f0*/  LDL R3, [R1+0x744] ;  /* 0x0007440001037983 */ /* 0x000f280000100800 */
[----:B------:R3:W2:Y:S04]  /*d300*/  @P3 LDG.E.U16 R201, desc[UR6][R8.64] ;  /* 0x0000000608c93981 */ /* 0x0006a8000c1e1500 */
[----:B------:R-:W4:Y:S01]  /*d310*/  LDL R9, [R1+0x758] ;  /* 0x0007580001097983 */ /* 0x000f220000100800 */
[C---:B------:R-:W-:Y:S02]  /*d320*/  ISETP.GT.AND P0, PT, R16.reuse, 0x14, PT ;  /* 0x000000141000780c */ /* 0x040fe40003f04270 */
[----:B------:R-:W-:-:S02]  /*d330*/  ISETP.GT.AND P1, PT, R16, 0x15, PT ;  /* 0x000000151000780c */ /* 0x000fc40003f24270 */
[----:B------:R-:W-:Y:S02]  /*d340*/  PRMT R155, RZ, 0x7610, R155 ;  /* 0x00007610ff9b7816 */ /* 0x000fe4000000009b */
[C---:B------:R-:W-:Y:S02]  /*d350*/  ISETP.GT.AND P2, PT, R16.reuse, 0x16, PT ;  /* 0x000000161000780c */ /* 0x040fe40003f44270 */
[----:B------:R-:W-:Y:S02]  /*d360*/  PRMT R153, RZ, 0x7610, R153 ;  /* 0x00007610ff997816 */ /* 0x000fe40000000099 */
[----:B------:R-:W-:Y:S02]  /*d370*/  ISETP.GT.AND P3, PT, R16, 0x17, PT ;  /* 0x000000171000780c */ /* 0x000fe40003f64270 */
[----:B------:R-:W-:Y:S02]  /*d380*/  PRMT R152, RZ, 0x7610, R152 ;  /* 0x00007610ff987816 */ /* 0x000fe40000000098 */
[----:B------:R-:W-:Y:S01]  /*d390*/  PRMT R234, RZ, 0x7610, R234 ;  /* 0x00007610ffea7816 */ /* 0x000fe200000000ea */
[----:B---3--:R-:W-:-:S05]  /*d3a0*/  @P0 IMAD.MOV.U32 R8, RZ, RZ, R217 ;  /* 0x000000ffff080224 */ /* 0x008fca00078e00d9 */
[----:B----4-:R0:W3:Y:S02]  /*d3b0*/  @P0 LDG.E.U16 R155, desc[UR6][R8.64] ;  /* 0x00000006089b0981 */ /* 0x0100e4000c1e1500 */
[----:B0-----:R-:W-:Y:S02]  /*d3c0*/  @P1 IMAD.MOV.U32 R8, RZ, RZ, R11 ;  /* 0x000000ffff081224 */ /* 0x001fe400078e000b */
[----:B------:R-:W-:Y:S01]  /*d3d0*/  @P1 IMAD.MOV.U32 R9, RZ, RZ, R13 ;  /* 0x000000ffff091224 */ /* 0x000fe200078e000d */
[----:B------:R-:W4:Y:S04]  /*d3e0*/  LDL R11, [R1+0x73c] ;  /* 0x00073c00010b7983 */ /* 0x000f280000100800 */
[----:B------:R0:W3:Y:S04]  /*d3f0*/  @P1 LDG.E.U16 R153, desc[UR6][R8.64] ;  /* 0x0000000608991981 */ /* 0x0000e8000c1e1500 */
[----:B------:R-:W3:Y:S01]  /*d400*/  LDL R13, [R1+0x738] ;  /* 0x00073800010d7983 */ /* 0x000ee20000100800 */
[----:B0-----:R-:W-:-:S02]  /*d410*/  @P2 IMAD.MOV.U32 R8, RZ, RZ, R0 ;  /* 0x000000ffff082224 */ /* 0x001fc400078e0000 */
[----:B------:R-:W-:Y:S01]  /*d420*/  @P2 IMAD.MOV.U32 R9, RZ, RZ, R12 ;  /* 0x000000ffff092224 */ /* 0x000fe200078e000c */
[----:B------:R-:W-:Y:S01]  /*d430*/  ISETP.GT.AND P0, PT, R16, 0x18, PT ;  /* 0x000000181000780c */ /* 0x000fe20003f04270 */
[----:B------:R-:W3:Y:S04]  /*d440*/  LDL R12, [R1+0x730] ;  /* 0x00073000010c7983 */ /* 0x000ee80000100800 */
[----:B------:R0:W3:Y:S04]  /*d450*/  @P2 LDG.E.U16 R152, desc[UR6][R8.64] ;  /* 0x0000000608982981 */ /* 0x0000e8000c1e1500 */
[----:B------:R-:W3:Y:S01]  /*d460*/  LDL R0, [R1+0x734] ;  /* 0x0007340001007983 */ /* 0x000ee20000100800 */
[----:B0-----:R-:W-:-:S02]  /*d470*/  @P3 IMAD.MOV.U32 R8, RZ, RZ, R3 ;  /* 0x000000ffff083224 */ /* 0x001fc400078e0003 */
[----:B--2---:R-:W-:Y:S01]  /*d480*/  @P3 IMAD.MOV.U32 R9, RZ, RZ, R10 ;  /* 0x000000ffff093224 */ /* 0x004fe200078e000a */
[----:B------:R-:W2:Y:S04]  /*d490*/  LDL R3, [R1+0x72c] ;  /* 0x00072c0001037983 */ /* 0x000ea80000100800 */
[----:B------:R4:W2:Y:S04]  /*d4a0*/  @P3 LDG.E.U16 R234, desc[UR6][R8.64] ;  /* 0x0000000608ea3981 */ /* 0x0008a8000c1e1500 */
[----:B------:R-:W2:Y:S01]  /*d4b0*/  LDL R10, [R1+0x728] ;  /* 0x00072800010a7983 */ /* 0x000ea20000100800 */
[----:B----4-:R-:W-:-:S02]  /*d4c0*/  @P0 IMAD.MOV.U32 R8, RZ, RZ, R11 ;  /* 0x000000ffff080224 */ /* 0x010fc400078e000b */
[----:B---3--:R-:W-:Y:S01]  /*d4d0*/  @P0 IMAD.MOV.U32 R9, RZ, RZ, R13 ;  /* 0x000000ffff090224 */ /* 0x008fe200078e000d */
[----:B--2---:R-:W-:Y:S04]  /*d4e0*/  STL [R1+0x8dc], R234 ;  /* 0x0008dcea01007387 */ /* 0x004fe80000100800 */
[----:B------:R-:W2:Y:S04]  /*d4f0*/  LDL R13, [R1+0x720] ;  /* 0x00072000010d7983 */ /* 0x000ea80000100800 */
[----:B------:R-:W3:Y:S01]  /*d500*/  LDL R11, [R1+0x724] ;  /* 0x00072400010b7983 */ /* 0x000ee20000100800 */
[----:B------:R-:W-:-:S03]  /*d510*/  ISETP.GT.AND P1, PT, R16, 0x19, PT ;  /* 0x000000191000780c */ /* 0x000fc60003f24270 */
[----:B------:R0:W-:Y:S01]  /*d520*/  STL [R1+0x50], R153 ;  /* 0x0000509901007387 */ /* 0x0001e20000100800 */
[----:B------:R-:W-:Y:S02]  /*d530*/  PRMT R159, RZ, 0x7610, R159 ;  /* 0x00007610ff9f7816 */ /* 0x000fe4000000009f */
[C---:B------:R-:W-:Y:S02]  /*d540*/  ISETP.GT.AND P2, PT, R16.reuse, 0x1a, PT ;  /* 0x0000001a1000780c */ /* 0x040fe40003f44270 */
[----:B------:R-:W-:Y:S02]  /*d550*/  PRMT R175, RZ, 0x7610, R175 ;  /* 0x00007610ffaf7816 */ /* 0x000fe400000000af */
[----:B------:R-:W-:Y:S01]  /*d560*/  ISETP.GT.AND P3, PT, R16, 0x1b, PT ;  /* 0x0000001b1000780c */ /* 0x000fe20003f64270 */
[----:B------:R1:W4:Y:S04]  /*d570*/  @P0 LDG.E.U16 R159, desc[UR6][R8.64] ;  /* 0x00000006089f0981 */ /* 0x000328000c1e1500 */
[----:B0-----:R-:W4:Y:S04]  /*d580*/  LDL R153, [R1+0x718] ;  /* 0x0007180001997983 */ /* 0x001f280000100800 */
[----:B------:R0:W-:Y:S04]  /*d590*/  STL [R1+0x4c], R152 ;  /* 0x00004c9801007387 */ /* 0x0001e80000100800 */
[----:B------:R-:W-:Y:S01]  /*d5a0*/  STL [R1+0x54], R155 ;  /* 0x0000549b01007387 */ /* 0x000fe20000100800 */
[----:B-1----:R-:W-:-:S02]  /*d5b0*/  @P1 IMAD.MOV.U32 R8, RZ, RZ, R0 ;  /* 0x000000ffff081224 */ /* 0x002fc400078e0000 */
[----:B------:R-:W-:Y:S01]  /*d5c0*/  @P1 IMAD.MOV.U32 R9, RZ, RZ, R12 ;  /* 0x000000ffff091224 */ /* 0x000fe200078e000c */
[----:B------:R-:W4:Y:S04]  /*d5d0*/  LDL R0, [R1+0x714] ;  /* 0x0007140001007983 */ /* 0x000f280000100800 */
[----:B0-----:R-:W4:Y:S04]  /*d5e0*/  LDL R152, [R1+0x71c] ;  /* 0x00071c0001987983 */ /* 0x001f280000100800 */
[----:B------:R-:W4:Y:S01]  /*d5f0*/  LDL R12, [R1+0x710] ;  /* 0x00071000010c7983 */ /* 0x000f220000100800 */
[----:B------:R-:W-:-:S03]  /*d600*/  PRMT R191, RZ, 0x7610, R191 ;  /* 0x00007610ffbf7816 */ /* 0x000fc600000000bf */
[----:B------:R0:W4:Y:S02]  /*d610*/  @P1 LDG.E.U16 R175, desc[UR6][R8.64] ;  /* 0x0000000608af1981 */ /* 0x000124000c1e1500 */
[----:B0-----:R-:W-:Y:S02]  /*d620*/  @P2 IMAD.MOV.U32 R8, RZ, RZ, R3 ;  /* 0x000000ffff082224 */ /* 0x001fe400078e0003 */
[----:B------:R-:W-:Y:S01]  /*d630*/  @P2 IMAD.MOV.U32 R9, RZ, RZ, R10 ;  /* 0x000000ffff092224 */ /* 0x000fe200078e000a */
[----:B------:R-:W4:Y:S04]  /*d640*/  LDL R3, [R1+0x70c] ;  /* 0x00070c0001037983 */ /* 0x000f280000100800 */
[----:B------:R-:W4:Y:S04]  /*d650*/  LDL R10, [R1+0x708] ;  /* 0x00070800010a7983 */ /* 0x000f280000100800 */
[----:B------:R2:W4:Y:S02]  /*d660*/  @P2 LDG.E.U16 R191, desc[UR6][R8.64] ;  /* 0x0000000608bf2981 */ /* 0x000524000c1e1500 */
[----:B--2---:R-:W-:-:S02]  /*d670*/  @P3 IMAD.MOV.U32 R9, RZ, RZ, R13 ;  /* 0x000000ffff093224 */ /* 0x004fc400078e000d */
[----:B------:R-:W2:Y:S01]  /*d680*/  LDL R13, [R1+0x700] ;  /* 0x00070000010d7983 */ /* 0x000ea20000100800 */
[----:B---3--:R-:W-:-:S03]  /*d690*/  @P3 IMAD.MOV.U32 R8, RZ, RZ, R11 ;  /* 0x000000ffff083224 */ /* 0x008fc600078e000b */
[----:B------:R-:W3:Y:S01]  /*d6a0*/  LDL R11, [R1+0x704] ;  /* 0x00070400010b7983 */ /* 0x000ee20000100800 */
[C---:B------:R-:W-:Y:S02]  /*d6b0*/  ISETP.GT.AND P0, PT, R16.reuse, 0x1c, PT ;  /* 0x0000001c1000780c */ /* 0x040fe40003f04270 */
[----:B------:R-:W-:Y:S02]  /*d6c0*/  PRMT R200, RZ, 0x7610, R200 ;  /* 0x00007610ffc87816 */ /* 0x000fe400000000c8 */
[C---:B------:R-:W-:Y:S02]  /*d6d0*/  ISETP.GT.AND P1, PT, R16.reuse, 0x1d, PT ;  /* 0x0000001d1000780c */ /* 0x040fe40003f24270 */
[----:B------:R-:W-:Y:S02]  /*d6e0*/  PRMT R23, RZ, 0x7610, R23 ;  /* 0x00007610ff177816 */ /* 0x000fe40000000017 */
[----:B------:R-:W-:Y:S01]  /*d6f0*/  ISETP.GT.AND P2, PT, R16, 0x1e, PT ;  /* 0x0000001e1000780c */ /* 0x000fe20003f44270 */
[----:B------:R4:W3:Y:S01]  /*d700*/  @P3 LDG.E.U16 R200, desc[UR6][R8.64] ;  /* 0x0000000608c83981 */ /* 0x0008e2000c1e1500 */
[----:B------:R-:W-:-:S02]  /*d710*/  PRMT R22, RZ, 0x7610, R22 ;  /* 0x00007610ff167816 */ /* 0x000fc40000000016 */
[----:B------:R-:W-:Y:S01]  /*d720*/  ISETP.GT.AND P3, PT, R16, 0x1f, PT ;  /* 0x0000001f1000780c */ /* 0x000fe20003f64270 */
[----:B----4-:R-:W-:Y:S02]  /*d730*/  @P0 IMAD.MOV.U32 R9, RZ, RZ, R153 ;  /* 0x000000ffff090224 */ /* 0x010fe400078e0099 */
[----:B------:R-:W-:-:S05]  /*d740*/  @P0 IMAD.MOV.U32 R8, RZ, RZ, R152 ;  /* 0x000000ffff080224 */ /* 0x000fca00078e0098 */
[----:B------:R0:W4:Y:S01]  /*d750*/  @P0 LDG.E.U16 R23, desc[UR6][R8.64] ;  /* 0x0000000608170981 */ /* 0x000122000c1e1500 */
[----:B------:R-:W-:Y:S01]  /*d760*/  PRMT R21, RZ, 0x7610, R21 ;  /* 0x00007610ff157816 */ /* 0x000fe20000000015 */
[----:B0-----:R-:W-:Y:S02]  /*d770*/  @P1 IMAD.MOV.U32 R8, RZ, RZ, R0 ;  /* 0x000000ffff081224 */ /* 0x001fe400078e0000 */
[----:B------:R-:W-:Y:S01]  /*d780*/  @P1 IMAD.MOV.U32 R9, RZ, RZ, R12 ;  /* 0x000000ffff091224 */ /* 0x000fe200078e000c */
[----:B------:R-:W-:Y:S01]  /*d790*/  PRMT R231, RZ, 0x7610, R231 ;  /* 0x00007610ffe77816 */ /* 0x000fe200000000e7 */
[----:B------:R-:W4:Y:S04]  /*d7a0*/  LDL R12, [R1+0x6f8] ;  /* 0x0006f800010c7983 */ /* 0x000f280000100800 */
[----:B------:R0:W4:Y:S04]  /*d7b0*/  @P1 LDG.E.U16 R22, desc[UR6][R8.64] ;  /* 0x0000000608161981 */ /* 0x000128000c1e1500 */
[----:B------:R-:W4:Y:S01]  /*d7c0*/  LDL R0, [R1+0x6fc] ;  /* 0x0006fc0001007983 */ /* 0x000f220000100800 */
[----:B0-----:R-:W-:-:S02]  /*d7d0*/  @P2 IMAD.MOV.U32 R8, RZ, RZ, R3 ;  /* 0x000000ffff082224 */ /* 0x001fc400078e0003 */
[----:B------:R-:W-:Y:S01]  /*d7e0*/  @P2 IMAD.MOV.U32 R9, RZ, RZ, R10 ;  /* 0x000000ffff092224 */ /* 0x000fe200078e000a */
[----:B------:R-:W-:Y:S01]  /*d7f0*/  ISETP.GT.AND P0, PT, R16, 0x20, PT ;  /* 0x000000201000780c */ /* 0x000fe20003f04270 */
[----:B------:R-:W4:Y:S04]  /*d800*/  LDL R10, [R1+0x6f0] ;  /* 0x0006f000010a7983 */ /* 0x000f280000100800 */
[----:B------:R2:W4:Y:S04]  /*d810*/  @P2 LDG.E.U16 R21, desc[UR6][R8.64] ;  /* 0x0000000608152981 */ /* 0x000528000c1e1500 */
[----:B------:R-:W4:Y:S01]  /*d820*/  LDL R3, [R1+0x6f4] ;  /* 0x0006f40001037983 */ /* 0x000f220000100800 */
[----:B--2---:R-:W-:-:S03]  /*d830*/  @P3 IMAD.MOV.U32 R9, RZ, RZ, R13 ;  /* 0x000000ffff093224 */ /* 0x004fc600078e000d */
[----:B------:R-:W2:Y:S01]  /*d840*/  LDL R13, [R1+0x6e8] ;  /* 0x0006e800010d7983 */ /* 0x000ea20000100800 */
[----:B---3--:R-:W-:-:S03]  /*d850*/  @P3 IMAD.MOV.U32 R8, RZ, RZ, R11 ;  /* 0x000000ffff083224 */ /* 0x008fc600078e000b */
[----:B------:R-:W3:Y:S04]  /*d860*/  LDL R11, [R1+0x6ec] ;  /* 0x0006ec00010b7983 */ /* 0x000ee80000100800 */
[----:B------:R4:W2:Y:S02]  /*d870*/  @P3 LDG.E.U16 R231, desc[UR6][R8.64] ;  /* 0x0000000608e73981 */ /* 0x0008a4000c1e1500 */
[----:B----4-:R-:W-:Y:S02]  /*d880*/  @P0 IMAD.MOV.U32 R9, RZ, RZ, R12 ;  /* 0x000000ffff090224 */ /* 0x010fe400078e000c */
[----:B------:R-:W-:Y:S01]  /*d890*/  @P0 IMAD.MOV.U32 R8, RZ, RZ, R0 ;  /* 0x000000ffff080224 */ /* 0x000fe200078e0000 */
[----:B--2---:R-:W-:Y:S04]  /*d8a0*/  STL [R1+0x8e0], R231 ;  /* 0x0008e0e701007387 */ /* 0x004fe80000100800 */
[----:B------:R-:W2:Y:S04]  /*d8b0*/  LDL R12, [R1+0x6e0] ;  /* 0x0006e000010c7983 */ /* 0x000ea80000100800 */
[----:B------:R-:W4:Y:S01]  /*d8c0*/  LDL R0, [R1+0x6e4] ;  /* 0x0006e40001007983 */ /* 0x000f220000100800 */
        /* <DEDUP_REMOVED lines=17> */
[----:B---3--:R-:W-:Y:S02]  /*d9e0*/  @P2 IMAD.MOV.U32 R8, RZ, RZ, R11 ;  /* 0x000000ffff082224 */ /* 0x008fe400078e000b */
[----:B------:R-:W-:Y:S01]  /*d9f0*/  @P2 IMAD.MOV.U32 R9, RZ, RZ, R13 ;  /* 0x000000ffff092224 */ /* 0x000fe200078e000d */
[----:B------:R-:W3:Y:S04]  /*da00*/  LDL R11, [R1+0x6cc] ;  /* 0x0006cc00010b7983 */ /* 0x000ee80000100800 */
[----:B------:R-:W3:Y:S04]  /*da10*/  LDL R13, [R1+0x6c8] ;  /* 0x0006c800010d7983 */ /* 0x000ee80000100800 */
[----:B------:R2:W3:Y:S02]  /*da20*/  @P2 LDG.E.U16 R190, desc[UR6][R8.64] ;  /* 0x0000000608be2981 */ /* 0x0004e4000c1e1500 */
[----:B--2---:R-:W-:-:S02]  /*da30*/  @P3 IMAD.MOV.U32 R9, RZ, RZ, R12 ;  /* 0x000000ffff093224 */ /* 0x004fc400078e000c */
[----:B------:R-:W2:Y:S01]  /*da40*/  LDL R12, [R1+0x6c0] ;  /* 0x0006c000010c7983 */ /* 0x000ea20000100800 */
[----:B----4-:R-:W-:-:S03]  /*da50*/  @P3 IMAD.MOV.U32 R8, RZ, RZ, R0 ;  /* 0x000000ffff083224 */ /* 0x010fc600078e0000 */
[----:B------:R-:W4:Y:S01]  /*da60*/  LDL R0, [R1+0x6c4] ;  /* 0x0006c40001007983 */ /* 0x000f220000100800 */
[C---:B------:R-:W-:Y:S02]  /*da70*/  ISETP.GT.AND P0, PT, R16.reuse, 0x24, PT ;  /* 0x000000241000780c */ /* 0x040fe40003f04270 */
[----:B------:R-:W-:Y:S02]  /*da80*/  PRMT R199, RZ, 0x7610, R199 ;  /* 0x00007610ffc77816 */ /* 0x000fe400000000c7 */
[C---:B------:R-:W-:Y:S02]  /*da90*/  ISETP.GT.AND P1, PT, R16.reuse, 0x25, PT ;  /* 0x000000251000780c */ /* 0x040fe40003f24270 */
[----:B------:R-:W-:Y:S02]  /*daa0*/  PRMT R20, RZ, 0x7610, R20 ;  /* 0x00007610ff147816 */ /* 0x000fe40000000014 */
[----:B------:R-:W-:Y:S01]  /*dab0*/  ISETP.GT.AND P2, PT, R16, 0x26, PT ;  /* 0x000000261000780c */ /* 0x000fe20003f44270 */
[----:B------:R0:W4:Y:S01]  /*dac0*/  @P3 LDG.E.U16 R199, desc[UR6][R8.64] ;  /* 0x0000000608c73981 */ /* 0x000122000c1e1500 */
[----:B------:R-:W-:-:S02]  /*dad0*/  PRMT R19, RZ, 0x7610, R19 ;  /* 0x00007610ff137816 */ /* 0x000fc40000000013 */
[----:B------:R-:W-:Y:S01]  /*dae0*/  ISETP.GT.AND P3, PT, R16, 0x27, PT ;  /* 0x000000271000780c */ /* 0x000fe20003f64270 */
[----:B0-----:R-:W-:Y:S02]  /*daf0*/  @P0 IMAD.MOV.U32 R9, RZ, RZ, R22 ;  /* 0x000000ffff090224 */ /* 0x001fe400078e0016 */
        /* <DEDUP_REMOVED lines=9> */
[----:B---3--:R-:W-:-:S02]  /*db90*/  @P2 IMAD.MOV.U32 R8, RZ, RZ, R11 ;  /* 0x000000ffff082224 */ /* 0x008fc400078e000b */
[----:B------:R-:W-:Y:S01]  /*dba0*/  @P2 IMAD.MOV.U32 R9, RZ, RZ, R13 ;  /* 0x000000ffff092224 */ /* 0x000fe200078e000d */
[----:B------:R-:W3:Y:S04]  /*dbb0*/  LDL R11, [R1+0x6b4] ;  /* 0x0006b400010b7983 */ /* 0x000ee80000100800 */
[----:B------:R2:W3:Y:S04]  /*dbc0*/  @P2 LDG.E.U16 R18, desc[UR6][R8.64] ;  /* 0x0000000608122981 */ /* 0x0004e8000c1e1500 */
[----:B------:R-:W3:Y:S01]  /*dbd0*/  LDL R13, [R1+0x6b0] ;  /* 0x0006b000010d7983 */ /* 0x000ee20000100800 */
[----:B--2---:R-:W-:Y:S01]  /*dbe0*/  @P3 IMAD.MOV.U32 R9, RZ, RZ, R12 ;  /* 0x000000ffff093224 */ /* 0x004fe200078e000c */
[----:B------:R-:W-:-:S02]  /*dbf0*/  ISETP.GT.AND P0, PT, R16, 0x28, PT ;  /* 0x000000281000780c */ /* 0x000fc40003f04270 */
[----:B------:R-:W2:Y:S01]  /*dc00*/  LDL R12, [R1+0x6a8] ;  /* 0x0006a800010c7983 */ /* 0x000ea20000100800 */
[----:B----4-:R-:W-:-:S03]  /*dc10*/  @P3 IMAD.MOV.U32 R8, RZ, RZ, R0 ;  /* 0x000000ffff083224 */ /* 0x010fc600078e0000 */
[----:B------:R-:W4:Y:S04]  /*dc20*/  LDL R0, [R1+0x6ac] ;  /* 0x0006ac0001007983 */ /* 0x000f280000100800 */
[----:B------:R0:W3:Y:S03]  /*dc30*/  @P3 LDG.E.U16 R229, desc[UR6][R8.64] ;  /* 0x0000000608e53981 */ /* 0x0000e6000c1e1500 */
[----:B0-----:R-:W-:Y:S02]  /*dc40*/  @P0 IMAD.MOV.U32 R9, RZ, RZ, R10 ;  /* 0x000000ffff090224 */ /* 0x001fe400078e000a */
[----:B------:R-:W-:Y:S01]  /*dc50*/  @P0 IMAD.MOV.U32 R8, RZ, RZ, R3 ;  /* 0x000000ffff080224 */ /* 0x000fe200078e0003 */
[----:B---3--:R-:W-:Y:S04]  /*dc60*/  STL [R1+0x8e4], R229 ;  /* 0x0008e4e501007387 */ /* 0x008fe80000100800 */
[----:B------:R0:W-:Y:S04]  /*dc70*/  STL [R1+0x38], R19 ;  /* 0x0000381301007387 */ /* 0x0001e80000100800 */
[----:B0-----:R-:W3:Y:S04]  /*dc80*/  LDL R19, [R1+0x6a0] ;  /* 0x0006a00001137983 */ /* 0x001ee80000100800 */
[----:B------:R0:W-:Y:S04]  /*dc90*/  STL [R1+0x34], R18 ;  /* 0x0000341201007387 */ /* 0x0001e80000100800 */
[----:B------:R-:W3:Y:S04]  /*dca0*/  LDL R10, [R1+0x698] ;  /* 0x00069800010a7983 */ /* 0x000ee80000100800 */
[----:B------:R-:W3:Y:S04]  /*dcb0*/  LDL R3, [R1+0x69c] ;  /* 0x00069c0001037983 */ /* 0x000ee80000100800 */
[----:B0-----:R-:W3:Y:S01]  /*dcc0*/  LDL R18, [R1+0x6a4] ;  /* 0x0006a40001127983 */ /* 0x001ee20000100800 */
[----:B------:R-:W-:-:S02]  /*dcd0*/  ISETP.GT.AND P1, PT, R16, 0x29, PT ;  /* 0x000000291000780c */ /* 0x000fc40003f24270 */
[----:B------:R-:W-:Y:S01]  /*dce0*/  PRMT R161, RZ, 0x7610, R161 ;  /* 0x00007610ffa17816 */ /* 0x000fe200000000a1 */
[----:B------:R-:W-:Y:S01]  /*dcf0*/  STL [R1+0x3c], R20 ;  /* 0x00003c1401007387 */ /* 0x000fe20000100800 */
[----:B------:R-:W-:-:S04]  /*dd00*/  ISETP.GT.AND P2, PT, R16, 0x2a, PT ;  /* 0x0000002a1000780c */ /* 0x000fc80003f44270 */
[----:B------:R0:W3:Y:S01]  /*dd10*/  @P0 LDG.E.U16 R161, desc[UR6][R8.64] ;  /* 0x0000000608a10981 */ /* 0x0000e2000c1e1500 */
[----:B------:R-:W-:Y:S02]  /*dd20*/  PRMT R177, RZ, 0x7610, R177 ;  /* 0x00007610ffb17816 */ /* 0x000fe400000000b1 */
[----:B------:R-:W-:Y:S02]  /*dd30*/  ISETP.GT.AND P3, PT, R16, 0x2b, PT ;  /* 0x0000002b1000780c */ /* 0x000fe40003f64270 */
[----:B0-----:R-:W-:Y:S02]  /*dd40*/  @P1 IMAD.MOV.U32 R8, RZ, RZ, R11 ;  /* 0x000000ffff081224 */ /* 0x001fe400078e000b */
[----:B------:R-:W-:Y:S01]  /*dd50*/  @P1 IMAD.MOV.U32 R9, RZ, RZ, R13 ;  /* 0x000000ffff091224 */ /* 0x000fe200078e000d */
[----:B------:R-:W3:Y:S04]  /*dd60*/  LDL R11, [R1+0x694] ;  /* 0x00069400010b7983 */ /* 0x000ee80000100800 */
[----:B------:R-:W3:Y:S01]  /*dd70*/  LDL R13, [R1+0x690] ;  /* 0x00069000010d7983 */ /* 0x000ee20000100800 */
[----:B------:R-:W-:-:S02]  /*dd80*/  PRMT R211, RZ, 0x7610, R211 ;  /* 0x00007610ffd37816 */ /* 0x000fc400000000d3 */
[----:B------:R-:W-:Y:S01]  /*dd90*/  ISETP.GT.AND P0, PT, R16, 0x2c, PT ;  /* 0x0000002c1000780c */ /* 0x000fe20003f04270 */
[----:B------:R4:W3:Y:S01]  /*dda0*/  @P1 LDG.E.U16 R177, desc[UR6][R8.64] ;  /* 0x0000000608b11981 */ /* 0x0008e2000c1e1500 */
[----:B------:R-:W-:Y:S01]  /*ddb0*/  PRMT R198, RZ, 0x7610, R198 ;  /* 0x00007610ffc67816 */ /* 0x000fe200000000c6 */
[----:B----4-:R-:W-:Y:S02]  /*ddc0*/  @P2 IMAD.MOV.U32 R8, RZ, RZ, R0 ;  /* 0x000000ffff082224 */ /* 0x010fe400078e0000 */
[----:B--2---:R-:W-:Y:S01]  /*ddd0*/  @P2 IMAD.MOV.U32 R9, RZ, RZ, R12 ;  /* 0x000000ffff092224 */ /* 0x004fe200078e000c */
[----:B------:R-:W2:Y:S04]  /*dde0*/  LDL R0, [R1+0x68c] ;  /* 0x00068c0001007983 */ /* 0x000ea80000100800 */
[----:B------:R-:W4:Y:S04]  /*ddf0*/  LDL R12, [R1+0x688] ;  /* 0x00068800010c7983 */ /* 0x000f280000100800 */
[----:B------:R3:W4:Y:S02]  /*de00*/  @P2 LDG.E.U16 R211, desc[UR6][R8.64] ;  /* 0x0000000608d32981 */ /* 0x000724000c1e1500 */
[----:B---3--:R-:W-:-:S02]  /*de10*/  @P3 IMAD.MOV.U32 R9, RZ, RZ, R19 ;  /* 0x000000ffff093224 */ /* 0x008fc400078e0013 */
[----:B------:R-:W-:-:S05]  /*de20*/  @P3 IMAD.MOV.U32 R8, RZ, RZ, R18 ;  /* 0x000000ffff083224 */ /* 0x000fca00078e0012 */
[----:B------:R0:W3:Y:S02]  /*de30*/  @P3 LDG.E.U16 R198, desc[UR6][R8.64] ;  /* 0x0000000608c63981 */ /* 0x0000e4000c1e1500 */
[----:B0-----:R-:W-:Y:S02]  /*de40*/  @P0 IMAD.MOV.U32 R8, RZ, RZ, R3 ;  /* 0x000000ffff080224 */ /* 0x001fe400078e0003 */
[----:B------:R-:W-:Y:S01]  /*de50*/  @P0 IMAD.MOV.U32 R9, RZ, RZ, R10 ;  /* 0x000000ffff090224 */ /* 0x000fe200078e000a */
[----:B------:R-:W3:Y:S04]  /*de60*/  LDL R3, [R1+0x684] ;  /* 0x0006840001037983 */ /* 0x000ee80000100800 */
[----:B------:R-:W3:Y:S01]  /*de70*/  LDL R10, [R1+0x680] ;  /* 0x00068000010a7983 */ /* 0x000ee20000100800 */
[----:B------:R-:W-:-:S02]  /*de80*/  ISETP.GT.AND P1, PT, R16, 0x2d, PT ;  /* 0x0000002d1000780c */ /* 0x000fc40003f24270 */
[----:B------:R-:W-:Y:S02]  /*de90*/  PRMT R17, RZ, 0x7610, R17 ;  /* 0x00007610ff117816 */ /* 0x000fe40000000011 */
[----:B------:R-:W-:Y:S02]  /*dea0*/  ISETP.GT.AND P2, PT, R16, 0x2e, PT ;  /* 0x0000002e1000780c */ /* 0x000fe40003f44270 */
[----:B------:R-:W-:Y:S02]  /*deb0*/  PRMT R14, RZ, 0x7610, R14 ;  /* 0x00007610ff0e7816 */ /* 0x000fe4000000000e */
[----:B------:R0:W3:Y:S05]  /*dec0*/  @P0 LDG.E.U16 R17, desc[UR6][R8.64] ;  /* 0x0000000608110981 */ /* 0x0000ea000c1e1500 */
[----:B0-----:R-:W-:-:S02]  /*ded0*/  @P1 IMAD.MOV.U32 R8, RZ, RZ, R11 ;  /* 0x000000ffff081224 */ /* 0x001fc400078e000b */
[----:B------:R-:W-:Y:S01]  /*dee0*/  @P1 IMAD.MOV.U32 R9, RZ, RZ, R13 ;  /* 0x000000ffff091224 */ /* 0x000fe200078e000d */
[----:B------:R-:W-:Y:S01]  /*def0*/  PRMT R231, RZ, 0x7610, R231 ;  /* 0x00007610ffe77816 */ /* 0x000fe200000000e7 */
[----:B------:R-:W3:Y:S04]  /*df00*/  LDL R13, [R1+0x678] ;  /* 0x00067800010d7983 */ /* 0x000ee80000100800 */
[----:B------:R2:W3:Y:S01]  /*df10*/  @P1 LDG.E.U16 R14, desc[UR6][R8.64] ;  /* 0x00000006080e1981 */ /* 0x0004e2000c1e1500 */
[----:B------:R-:W-:Y:S02]  /*df20*/  ISETP.GT.AND P3, PT, R16, 0x2f, PT ;  /* 0x0000002f1000780c */ /* 0x000fe40003f64270 */
[----:B------:R-:W-:Y:S01]  /*df30*/  PRMT R227, RZ, 0x7610, R227 ;  /* 0x00007610ffe37816 */ /* 0x000fe200000000e3 */
[----:B------:R-:W3:Y:S01]  /*df40*/  LDL R11, [R1+0x67c] ;  /* 0x00067c00010b7983 */ /* 0x000ee20000100800 */
[----:B--2---:R-:W-:-:S02]  /*df50*/  @P2 IMAD.MOV.U32 R8, RZ, RZ, R0 ;  /* 0x000000ffff082224 */ /* 0x004fc400078e0000 */
[----:B----4-:R-:W-:-:S05]  /*df60*/  @P2 IMAD.MOV.U32 R9, RZ, RZ, R12 ;  /* 0x000000ffff092224 */ /* 0x010fca00078e000c */
[----:B------:R3:W2:Y:S02]  /*df70*/  @P2 LDG.E.U16 R231, desc[UR6][R8.64] ;  /* 0x0000000608e72981 */ /* 0x0006a4000c1e1500 */
[----:B---3--:R-:W-:Y:S02]  /*df80*/  @P3 IMAD.MOV.U32 R8, RZ, RZ, R3 ;  /* 0x000000ffff083224 */ /* 0x008fe400078e0003 */
[----:B------:R-:W-:-:S05]  /*df90*/  @P3 IMAD.MOV.U32 R9, RZ, RZ, R10 ;  /* 0x000000ffff093224 */ /* 0x000fca00078e000a */
[----:B------:R0:W3:Y:S04]  /*dfa0*/  @P3 LDG.E.U16 R227, desc[UR6][R8.64] ;  /* 0x0000000608e33981 */ /* 0x0000e8000c1e1500 */
[----:B------:R1:W-:Y:S04]  /*dfb0*/  STL [R1+0x30], R17 ;  /* 0x0000301101007387 */ /* 0x0003e80000100800 */
[----:B-1----:R-:W4:Y:S04]  /*dfc0*/  LDL R17, [R1+0x670] ;  /* 0x0006700001117983 */ /* 0x002f280000100800 */
[----:B------:R1:W-:Y:S04]  /*dfd0*/  STL [R1+0x2c], R14 ;  /* 0x00002c0e01007387 */ /* 0x0003e80000100800 */
[----:B------:R-:W4:Y:S04]  /*dfe0*/  LDL R12, [R1+0x668] ;  /* 0x00066800010c7983 */ /* 0x000f280000100800 */
[----:B------:R-:W4:Y:S04]  /*dff0*/  LDL R0, [R1+0x66c] ;  /* 0x00066c0001007983 */ /* 0x000f280000100800 */
[----:B-1----:R-:W4:Y:S01]  /*e000*/  LDL R14, [R1+0x674] ;  /* 0x00067400010e7983 */ /* 0x002f220000100800 */
[----:B------:R-:W-:-:S03]  /*e010*/  ISETP.GT.AND P0, PT, R16, 0x30, PT ;  /* 0x000000301000780c */ /* 0x000fc60003f04270 */
[----:B--2---:R-:W-:Y:S04]  /*e020*/  STL [R1+0x8e8], R231 ;  /* 0x0008e8e701007387 */ /* 0x004fe80000100800 */
[----:B------:R-:W2:Y:S04]  /*e030*/  LDL R10, [R1+0x660] ;  /* 0x00066000010a7983 */ /* 0x000ea80000100800 */
[----:B------:R-:W2:Y:S02]  /*e040*/  LDL R3, [R1+0x664] ;  /* 0x0006640001037983 */ /* 0x000ea40000100800 */
[----:B0-----:R-:W-:-:S02]  /*e050*/  @P0 IMAD.MOV.U32 R9, RZ, RZ, R13 ;  /* 0x000000ffff090224 */ /* 0x001fc400078e000d */
[----:B---3--:R0:W-:Y:S04]  /*e060*/  STL [R1+0x8ec], R227 ;  /* 0x0008ece301007387 */ /* 0x0081e80000100800 */
[----:B------:R-:W3:Y:S01]  /*e070*/  LDL R13, [R1+0x658] ;  /* 0x00065800010d7983 */ /* 0x000ee20000100800 */
[C---:B------:R-:W-:Y:S01]  /*e080*/  ISETP.GT.AND P1, PT, R16.reuse, 0x31, PT ;  /* 0x000000311000780c */ /* 0x040fe20003f24270 */
[----:B------:R-:W-:Y:S01]  /*e090*/  @P0 IMAD.MOV.U32 R8, RZ, RZ, R11 ;  /* 0x000000ffff080224 */ /* 0x000fe200078e000b */
[----:B------:R-:W-:Y:S01]  /*e0a0*/  PRMT R160, RZ, 0x7610, R160 ;  /* 0x00007610ffa07816 */ /* 0x000fe200000000a0 */
[----:B------:R-:W3:Y:S01]  /*e0b0*/  LDL R11, [R1+0x65c] ;  /* 0x00065c00010b7983 */ /* 0x000ee20000100800 */
[----:B------:R-:W-:Y:S02]  /*e0c0*/  ISETP.GT.AND P2, PT, R16, 0x32, PT ;  /* 0x000000321000780c */ /* 0x000fe40003f44270 */
[----:B------:R-:W-:-:S02]  /*e0d0*/  PRMT R176, RZ, 0x7610, R176 ;  /* 0x00007610ffb07816 */ /* 0x000fc400000000b0 */
[----:B------:R-:W-:Y:S01]  /*e0e0*/  ISETP.GT.AND P3, PT, R16, 0x33, PT ;  /* 0x000000331000780c */ /* 0x000fe20003f64270 */
[----:B------:R4:W3:Y:S01]  /*e0f0*/  @P0 LDG.E.U16 R160, desc[UR6][R8.64] ;  /* 0x0000000608a00981 */ /* 0x0008e2000c1e1500 */
[----:B------:R-:W-:-:S03]  /*e100*/  PRMT R192, RZ, 0x7610, R192 ;  /* 0x00007610ffc07816 */ /* 0x000fc600000000c0 */
[----:B----4-:R-:W-:Y:S02]  /*e110*/  @P1 IMAD.MOV.U32 R9, RZ, RZ, R17 ;  /* 0x000000ffff091224 */ /* 0x010fe400078e0011 */
[----:B------:R-:W-:Y:S01]  /*e120*/  @P1 IMAD.MOV.U32 R8, RZ, RZ, R14 ;  /* 0x000000ffff081224 */ /* 0x000fe200078e000e */
[----:B------:R-:W-:Y:S01]  /*e130*/  ISETP.GT.AND P0, PT, R16, 0x34, PT ;  /* 0x000000341000780c */ /* 0x000fe20003f04270 */
[----:B------:R-:W4:Y:S04]  /*e140*/  LDL R14, [R1+0x640] ;  /* 0x00064000010e7983 */ /* 0x000f280000100800 */
[----:B------:R1:W4:Y:S02]  /*e150*/  @P1 LDG.E.U16 R176, desc[UR6][R8.64] ;  /* 0x0000000608b01981 */ /* 0x000324000c1e1500 */
[----:B-1----:R-:W-:-:S02]  /*e160*/  @P2 IMAD.MOV.U32 R8, RZ, RZ, R0 ;  /* 0x000000ffff082224 */ /* 0x002fc400078e0000 */
[----:B------:R-:W-:Y:S01]  /*e170*/  @P2 IMAD.MOV.U32 R9, RZ, RZ, R12 ;  /* 0x000000ffff092224 */ /* 0x000fe200078e000c */
[----:B------:R-:W4:Y:S04]  /*e180*/  LDL R0, [R1+0x654] ;  /* 0x0006540001007983 */ /* 0x000f280000100800 */
[----:B------:R-:W4:Y:S04]  /*e190*/  LDL R12, [R1+0x650] ;  /* 0x00065000010c7983 */ /* 0x000f280000100800 */
[----:B------:R2:W4:Y:S01]  /*e1a0*/  @P2 LDG.E.U16 R192, desc[UR6][R8.64] ;  /* 0x0000000608c02981 */ /* 0x000522000c1e1500 */
[----:B------:R-:W-:Y:S01]  /*e1b0*/  PRMT R197, RZ, 0x7610, R197 ;  /* 0x00007610ffc57816 */ /* 0x000fe200000000c5 */
[----:B--2---:R-:W-:-:S02]  /*e1c0*/  @P3 IMAD.MOV.U32 R8, RZ, RZ, R3 ;  /* 0x000000ffff083224 */ /* 0x004fc400078e0003 */
[----:B------:R-:W-:Y:S01]  /*e1d0*/  @P3 IMAD.MOV.U32 R9, RZ, RZ, R10 ;  /* 0x000000ffff093224 */ /* 0x000fe200078e000a */
[----:B------:R-:W2:Y:S04]  /*e1e0*/  LDL R3, [R1+0x64c] ;  /* 0x00064c0001037983 */ /* 0x000ea80000100800 */
[----:B------:R-:W2:Y:S04]  /*e1f0*/  LDL R10, [R1+0x648] ;  /* 0x00064800010a7983 */ /* 0x000ea80000100800 */
[----:B------:R3:W2:Y:S02]  /*e200*/  @P3 LDG.E.U16 R197, desc[UR6][R8.64] ;  /* 0x0000000608c53981 */ /* 0x0006a4000c1e1500 */
[----:B---3--:R-:W-:-:S02]  /*e210*/  @P0 IMAD.MOV.U32 R9, RZ, RZ, R13 ;  /* 0x000000ffff090224 */ /* 0x008fc400078e000d */
[----:B------:R-:W3:Y:S01]  /*e220*/  LDL R13, [R1+0x644] ;  /* 0x00064400010d7983 */ /* 0x000ee20000100800 */
[C---:B------:R-:W-:Y:S01]  /*e230*/  ISETP.GT.AND P1, PT, R16.reuse, 0x35, PT ;  /* 0x000000351000780c */ /* 0x040fe20003f24270 */
[----:B------:R-:W-:Y:S01]  /*e240*/  @P0 IMAD.MOV.U32 R8, RZ, RZ, R11 ;  /* 0x000000ffff080224 */ /* 0x000fe200078e000b */
[----:B------:R-:W-:Y:S01]  /*e250*/  PRMT R15, RZ, 0x7610, R15 ;  /* 0x00007610ff0f7816 */ /* 0x000fe2000000000f */
[----:B------:R-:W3:Y:S01]  /*e260*/  LDL R11, [R1+0x63c] ;  /* 0x00063c00010b7983 */ /* 0x000ee20000100800 */
[----:B------:R-:W-:Y:S02]  /*e270*/  ISETP.GT.AND P2, PT, R16, 0x36, PT ;  /* 0x000000361000780c */ /* 0x000fe40003f44270 */
[----:B0-----:R-:W-:Y:S02]  /*e280*/  PRMT R227, RZ, 0x7610, R227 ;  /* 0x00007610ffe37816 */ /* 0x001fe400000000e3 */
[----:B------:R4:W3:Y:S01]  /*e290*/  @P0 LDG.E.U16 R15, desc[UR6][R8.64] ;  /* 0x00000006080f0981 */ /* 0x0008e2000c1e1500 */
[----:B------:R-:W-:-:S02]  /*e2a0*/  PRMT R234, RZ, 0x7610, R234 ;  /* 0x00007610ffea7816 */ /* 0x000fc400000000ea */
[----:B------:R-:W-:Y:S02]  /*e2b0*/  ISETP.GT.AND P3, PT, R16, 0x37, PT ;  /* 0x000000371000780c */ /* 0x000fe40003f64270 */
[----:B------:R-:W-:Y:S01]  /*e2c0*/  PRMT R224, RZ, 0x7610, R224 ;  /* 0x00007610ffe07816 */ /* 0x000fe200000000e0 */
[----:B----4-:R-:W-:Y:S02]  /*e2d0*/  @P1 IMAD.MOV.U32 R8, RZ, RZ, R0 ;  /* 0x000000ffff081224 */ /* 0x010fe400078e0000 */
[----:B------:R-:W4:Y:S01]  /*e2e0*/  LDL R0, [R1+0x634] ;  /* 0x0006340001007983 */ /* 0x000f220000100800 */
[----:B------:R-:W-:-:S03]  /*e2f0*/  @P1 IMAD.MOV.U32 R9, RZ, RZ, R12 ;  /* 0x000000ffff091224 */ /* 0x000fc600078e000c */
[----:B------:R-:W4:Y:S04]  /*e300*/  LDL R12, [R1+0x638] ;  /* 0x00063800010c7983 */ /* 0x000f280000100800 */
[----:B------:R2:W4:Y:S02]  /*e310*/  @P1 LDG.E.U16 R227, desc[UR6][R8.64] ;  /* 0x0000000608e31981 */ /* 0x000524000c1e1500 */
[----:B--2---:R-:W-:Y:S02]  /*e320*/  @P2 IMAD.MOV.U32 R8, RZ, RZ, R3 ;  /* 0x000000ffff082224 */ /* 0x004fe400078e0003 */
[----:B------:R-:W-:-:S05]  /*e330*/  @P2 IMAD.MOV.U32 R9, RZ, RZ, R10 ;  /* 0x000000ffff092224 */ /* 0x000fca00078e000a */
[----:B------:R0:W2:Y:S02]  /*e340*/  @P2 LDG.E.U16 R234, desc[UR6][R8.64] ;  /* 0x0000000608ea2981 */ /* 0x0000a4000c1e1500 */
[----:B0-----:R-:W-:Y:S02]  /*e350*/  @P3 IMAD.MOV.U32 R9, RZ, RZ, R14 ;  /* 0x000000ffff093224 */ /* 0x001fe400078e000e */
[----:B---3--:R-:W-:-:S05]  /*e360*/  @P3 IMAD.MOV.U32 R8, RZ, RZ, R13 ;  /* 0x000000ffff083224 */ /* 0x008fca00078e000d */
[----:B------:R0:W3:Y:S01]  /*e370*/  @P3 LDG.E.U16 R224, desc[UR6][R8.64] ;  /* 0x0000000608e03981 */ /* 0x0000e2000c1e1500 */
[----:B------:R-:W-:-:S13]  /*e380*/  ISETP.GT.AND P0, PT, R16, 0x38, PT ;  /* 0x000000381000780c */ /* 0x000fda0003f04270 */
[----:B0-----:R-:W-:Y:S01]  /*e390*/  @P0 IMAD.MOV.U32 R8, RZ, RZ, R11 ;  /* 0x000000ffff080224 */ /* 0x001fe200078e000b */
[----:B----4-:R-:W-:Y:S04]  /*e3a0*/  STL [R1+0x8f0], R227 ;  /* 0x0008f0e301007387 */ /* 0x010fe80000100800 */
[----:B------:R-:W4:Y:S04]  /*e3b0*/  LDL R10, [R1+0x630] ;  /* 0x00063000010a7983 */ /* 0x000f280000100800 */
[----:B------:R-:W4:Y:S04]  /*e3c0*/  LDL R3, [R1+0x62c] ;  /* 0x00062c0001037983 */ /* 0x000f280000100800 */
[----:B--2---:R-:W-:Y:S04]  /*e3d0*/  STL [R1+0x8f4], R234 ;  /* 0x0008f4ea01007387 */ /* 0x004fe80000100800 */
[----:B------:R0:W-:Y:S04]  /*e3e0*/  STL [R1+0x28], R15 ;  /* 0x0000280f01007387 */ /* 0x0001e80000100800 */
[----:B------:R-:W2:Y:S04]  /*e3f0*/  LDL R14, [R1+0x620] ;  /* 0x00062000010e7983 */ /* 0x000ea80000100800 */
[----:B------:R-:W2:Y:S04]  /*e400*/  LDL R13, [R1+0x624] ;  /* 0x00062400010d7983 */ /* 0x000ea80000100800 */
[----:B0-----:R-:W2:Y:S01]  /*e410*/  LDL R15, [R1+0x628] ;  /* 0x00062800010f7983 */ /* 0x001ea20000100800 */
[----:B------:R-:W-:-:S03]  /*e420*/  @P0 IMAD.MOV.U32 R9, RZ, RZ, R12 ;  /* 0x000000ffff090224 */ /* 0x000fc600078e000c */
[----:B---3--:R-:W-:Y:S04]  /*e430*/  STL [R1+0x8f8], R224 ;  /* 0x0008f8e001007387 */ /* 0x008fe80000100800 */
[----:B------:R-:W3:Y:S04]  /*e440*/  LDL R12, [R1+0x618] ;  /* 0x00061800010c7983 */ /* 0x000ee80000100800 */
[----:B------:R-:W3:Y:S01]  /*e450*/  LDL R11, [R1+0x61c] ;  /* 0x00061c00010b7983 */ /* 0x000ee20000100800 */
[----:B------:R-:W-:Y:S02]  /*e460*/  ISETP.GT.AND P1, PT, R16, 0x39, PT ;  /* 0x000000391000780c */ /* 0x000fe40003f24270 */
[----:B------:R-:W-:-:S02]  /*e470*/  PRMT R163, RZ, 0x7610, R163 ;  /* 0x00007610ffa37816 */ /* 0x000fc400000000a3 */
[C---:B------:R-:W-:Y:S02]  /*e480*/  ISETP.GT.AND P2, PT, R16.reuse, 0x3a, PT ;  /* 0x0000003a1000780c */ /* 0x040fe40003f44270 */
[----:B------:R-:W-:Y:S02]  /*e490*/  PRMT R179, RZ, 0x7610, R179 ;  /* 0x00007610ffb37816 */ /* 0x000fe400000000b3 */
[C---:B------:R-:W-:Y:S01]  /*e4a0*/  ISETP.GT.AND P3, PT, R16.reuse, 0x3b, PT ;  /* 0x0000003b1000780c */ /* 0x040fe20003f64270 */
[----:B------:R0:W3:Y:S01]  /*e4b0*/  @P0 LDG.E.U16 R163, desc[UR6][R8.64] ;  /* 0x0000000608a30981 */ /* 0x0000e2000c1e1500 */
[----:B------:R-:W-:Y:S02]  /*e4c0*/  PRMT R193, RZ, 0x7610, R193 ;  /* 0x00007610ffc17816 */ /* 0x000fe400000000c1 */
[----:B------:R-:W-:Y:S01]  /*e4d0*/  ISETP.GT.AND P0, PT, R16, 0x3c, PT ;  /* 0x0000003c1000780c */ /* 0x000fe20003f04270 */
[----:B0-----:R-:W-:Y:S01]  /*e4e0*/  @P1 IMAD.MOV.U32 R8, RZ, RZ, R0 ;  /* 0x000000ffff081224 */ /* 0x001fe200078e0000 */
[----:B------:R-:W-:Y:S01]  /*e4f0*/  PRMT R196, RZ, 0x7610, R196 ;  /* 0x00007610ffc47816 */ /* 0x000fe200000000c4 */
[----:B------:R-:W3:Y:S01]  /*e500*/  LDL R0, [R1+0x614] ;  /* 0x0006140001007983 */ /* 0x000ee20000100800 */
[----:B------:R-:W-:Y:S01]  /*e510*/  PRMT R234, RZ, 0x7610, R234 ;  /* 0x00007610ffea7816 */ /* 0x000fe200000000ea */
[----:B----4-:R-:W-:-:S02]  /*e520*/  @P1 IMAD.MOV.U32 R9, RZ, RZ, R10 ;  /* 0x000000ffff091224 */ /* 0x010fc400078e000a */
[----:B------:R-:W4:Y:S04]  /*e530*/  LDL R10, [R1+0x610] ;  /* 0x00061000010a7983 */ /* 0x000f280000100800 */
[----:B------:R0:W4:Y:S02]  /*e540*/  @P1 LDG.E.U16 R179, desc[UR6][R8.64] ;  /* 0x0000000608b31981 */ /* 0x000124000c1e1500 */
[----:B0-----:R-:W-:Y:S02]  /*e550*/  @P2 IMAD.MOV.U32 R8, RZ, RZ, R3 ;  /* 0x000000ffff082224 */ /* 0x001fe400078e0003 */
[----:B------:R-:W4:Y:S01]  /*e560*/  LDL R3, [R1+0x60c] ;  /* 0x00060c0001037983 */ /* 0x000f220000100800 */
[----:B--2---:R-:W-:-:S03]  /*e570*/  @P2 IMAD.MOV.U32 R9, RZ, RZ, R15 ;  /* 0x000000ffff092224 */ /* 0x004fc600078e000f */
[----:B------:R-:W2:Y:S04]  /*e580*/  LDL R15, [R1+0x608] ;  /* 0x00060800010f7983 */ /* 0x000ea80000100800 */
[----:B------:R0:W2:Y:S02]  /*e590*/  @P2 LDG.E.U16 R193, desc[UR6][R8.64] ;  /* 0x0000000608c12981 */ /* 0x0000a4000c1e1500 */
[----:B0-----:R-:W-:Y:S02]  /*e5a0*/  @P3 IMAD.MOV.U32 R8, RZ, RZ, R13 ;  /* 0x000000ffff083224 */ /* 0x001fe400078e000d */
[----:B------:R-:W-:Y:S01]  /*e5b0*/  @P3 IMAD.MOV.U32 R9, RZ, RZ, R14 ;  /* 0x000000ffff093224 */ /* 0x000fe200078e000e */
[----:B------:R-:W2:Y:S04]  /*e5c0*/  LDL R13, [R1+0x604] ;  /* 0x00060400010d7983 */ /* 0x000ea80000100800 */
[----:B------:R3:W2:Y:S04]  /*e5d0*/  @P3 LDG.E.U16 R196, desc[UR6][R8.64] ;  /* 0x0000000608c43981 */ /* 0x0006a8000c1e1500 */
[----:B------:R-:W2:Y:S01]  /*e5e0*/  LDL R14, [R1+0x600] ;  /* 0x00060000010e7983 */ /* 0x000ea20000100800 */
[----:B---3--:R-:W-:Y:S01]  /*e5f0*/  @P0 IMAD.MOV.U32 R9, RZ, RZ, R12 ;  /* 0x000000ffff090224 */ /* 0x008fe200078e000c */
[----:B------:R-:W-:-:S02]  /*e600*/  ISETP.GT.AND P1, PT, R16, 0x3d, PT ;  /* 0x0000003d1000780c */ /* 0x000fc40003f24270 */
[----:B------:R-:W3:Y:S01]  /*e610*/  LDL R12, [R1+0x5f8] ;  /* 0x0005f800010c7983 */ /* 0x000ee20000100800 */
[----:B------:R-:W-:-:S03]  /*e620*/  @P0 IMAD.MOV.U32 R8, RZ, RZ, R11 ;  /* 0x000000ffff080224 */ /* 0x000fc600078e000b */
[----:B------:R-:W3:Y:S04]  /*e630*/  LDL R11, [R1+0x5fc] ;  /* 0x0005fc00010b7983 */ /* 0x000ee80000100800 */
[----:B------:R0:W2:Y:S01]  /*e640*/  @P0 LDG.E.U16 R234, desc[UR6][R8.64] ;  /* 0x0000000608ea0981 */ /* 0x0000a2000c1e1500 */
[----:B------:R-:W-:Y:S02]  /*e650*/  ISETP.GT.AND P2, PT, R16, 0x3e, PT ;  /* 0x0000003e1000780c */ /* 0x000fe40003f44270 */
[----:B------:R-:W-:Y:S01]  /*e660*/  PRMT R231, RZ, 0x7610, R231 ;  /* 0x00007610ffe77816 */ /* 0x000fe200000000e7 */
[----:B0-----:R-:W-:Y:S02]  /*e670*/  @P1 IMAD.MOV.U32 R8, RZ, RZ, R0 ;  /* 0x000000ffff081224 */ /* 0x001fe400078e0000 */
[----:B----4-:R-:W-:-:S05]  /*e680*/  @P1 IMAD.MOV.U32 R9, RZ, RZ, R10 ;  /* 0x000000ffff091224 */ /* 0x010fca00078e000a */
[----:B------:R0:W4:Y:S03]  /*e690*/  @P1 LDG.E.U16 R231, desc[UR6][R8.64] ;  /* 0x0000000608e71981 */ /* 0x000126000c1e1500 */
[----:B0-----:R-:W-:Y:S01]  /*e6a0*/  @P2 IMAD.MOV.U32 R8, RZ, RZ, R3 ;  /* 0x000000ffff082224 */ /* 0x001fe200078e0003 */
[----:B--2---:R0:W-:Y:S04]  /*e6b0*/  STL [R1+0x8fc], R234 ;  /* 0x0008fcea01007387 */ /* 0x0041e80000100800 */
[----:B------:R-:W2:Y:S04]  /*e6c0*/  LDL R10, [R1+0x5f0] ;  /* 0x0005f000010a7983 */ /* 0x000ea80000100800 */
[----:B------:R-:W4:Y:S04]  /*e6d0*/  LDL R0, [R1+0x5f4] ;  /* 0x0005f40001007983 */ /* 0x000f280000100800 */
[----:B------:R-:W4:Y:S01]  /*e6e0*/  LDL R3, [R1+0x5ec] ;  /* 0x0005ec0001037983 */ /* 0x000f220000100800 */
[----:B------:R-:W-:Y:S01]  /*e6f0*/  ISETP.GT.AND P3, PT, R16, 0x3f, PT ;  /* 0x0000003f1000780c */ /* 0x000fe20003f64270 */
[----:B------:R-:W-:-:S02]  /*e700*/  @P2 IMAD.MOV.U32 R9, RZ, RZ, R15 ;  /* 0x000000ffff092224 */ /* 0x000fc400078e000f */
[----:B------:R-:W4:Y:S01]  /*e710*/  LDL R15, [R1+0x5e8] ;  /* 0x0005e800010f7983 */ /* 0x000f220000100800 */
[----:B------:R-:W-:Y:S02]  /*e720*/  PRMT R4, RZ, 0x7610, R4 ;  /* 0x00007610ff047816 */ /* 0x000fe40000000004 */
[----:B------:R-:W-:Y:S01]  /*e730*/  ISETP.GT.AND P0, PT, R16, 0x40, PT ;  /* 0x000000401000780c */ /* 0x000fe20003f04270 */
[----:B------:R-:W4:Y:S01]  /*e740*/  LDL R17, [R1+0x470] ;  /* 0x0004700001117983 */ /* 0x000f220000100800 */
[----:B------:R-:W-:-:S03]  /*e750*/  PRMT R222, RZ, 0x7610, R222 ;  /* 0x00007610ffde7816 */ /* 0x000fc600000000de */
[----:B------:R1:W4:Y:S01]  /*e760*/  @P2 LDG.E.U16 R4, desc[UR6][R8.64] ;  /* 0x0000000608042981 */ /* 0x000322000c1e1500 */
[C---:B------:R-:W-:Y:S02]  /*e770*/  ISETP.GT.AND P1, PT, R16.reuse, 0x41, PT ;  /* 0x000000411000780c */ /* 0x040fe40003f24270 */
[----:B------:R-:W-:Y:S01]  /*e780*/  PRMT R162, RZ, 0x7610, R162 ;  /* 0x00007610ffa27816 */ /* 0x000fe200000000a2 */
[----:B------:R-:W4:Y:S01]  /*e790*/  LDL R20, [R1+0x428] ;  /* 0x0004280001147983 */ /* 0x000f220000100800 */
[----:B------:R-:W-:Y:S02]  /*e7a0*/  PRMT R178, RZ, 0x7610, R178 ;  /* 0x00007610ffb27816 */ /* 0x000fe400000000b2 */
[----:B------:R-:W-:Y:S01]  /*e7b0*/  PRMT R194, RZ, 0x7610, R194 ;  /* 0x00007610ffc27816 */ /* 0x000fe200000000c2 */
[----:B------:R-:W4:Y:S01]  /*e7c0*/  LDL R19, [R1+0x42c] ;  /* 0x00042c0001137983 */ /* 0x000f220000100800 */
[----:B-1----:R-:W-:Y:S02]  /*e7d0*/  @P3 IMAD.MOV.U32 R8, RZ, RZ, R13 ;  /* 0x000000ffff083224 */ /* 0x002fe400078e000d */
[----:B------:R-:W-:Y:S01]  /*e7e0*/  @P3 IMAD.MOV.U32 R9, RZ, RZ, R14 ;  /* 0x000000ffff093224 */ /* 0x000fe200078e000e */
[----:B------:R-:W4:Y:S04]  /*e7f0*/  LDL R13, [R1+0x5e4] ;  /* 0x0005e400010d7983 */ /* 0x000f280000100800 */
[----:B------:R-:W4:Y:S04]  /*e800*/  LDL R14, [R1+0x5e0] ;  /* 0x0005e000010e7983 */ /* 0x000f280000100800 */
[----:B------:R3:W4:Y:S01]  /*e810*/  @P3 LDG.E.U16 R222, desc[UR6][R8.64] ;  /* 0x0000000608de3981 */ /* 0x000722000c1e1500 */
[----:B------:R-:W-:-:S02]  /*e820*/  ISETP.GT.AND P2, PT, R16, 0x42, PT ;  /* 0x000000421000780c */ /* 0x000fc40003f44270 */
[----:B------:R-:W-:Y:S01]  /*e830*/  PRMT R195, RZ, 0x7610, R195 ;  /* 0x00007610ffc37816 */ /* 0x000fe200000000c3 */
[----:B------:R-:W4:Y:S01]  /*e840*/  LDL R18, [R1+0x420] ;  /* 0x0004200001127983 */ /* 0x000f220000100800 */
[----:B------:R-:W-:Y:S02]  /*e850*/  PRMT R227, RZ, 0x7610, R227 ;  /* 0x00007610ffe37816 */ /* 0x000fe400000000e3 */
[----:B------:R-:W-:Y:S01]  /*e860*/  PRMT R229, RZ, 0x7610, R229 ;  /* 0x00007610ffe57816 */ /* 0x000fe200000000e5 */
[----:B------:R-:W4:Y:S01]  /*e870*/  LDL R22, [R1+0x400] ;  /* 0x0004000001167983 */ /* 0x000f220000100800 */
[----:B---3--:R-:W-:Y:S02]  /*e880*/  @P0 IMAD.MOV.U32 R8, RZ, RZ, R11 ;  /* 0x000000ffff080224 */ /* 0x008fe400078e000b */
[----:B------:R-:W-:Y:S01]  /*e890*/  @P0 IMAD.MOV.U32 R9, RZ, RZ, R12 ;  /* 0x000000ffff090224 */ /* 0x000fe200078e000c */
[----:B------:R-:W3:Y:S04]  /*e8a0*/  LDL R11, [R1+0x5dc] ;  /* 0x0005dc00010b7983 */ /* 0x000ee80000100800 */
[----:B------:R-:W3:Y:S04]  /*e8b0*/  LDL R12, [R1+0x5d8] ;  /* 0x0005d800010c7983 */ /* 0x000ee80000100800 */
[----:B------:R2:W3:Y:S01]  /*e8c0*/  @P0 LDG.E.U16 R162, desc[UR6][R8.64] ;  /* 0x0000000608a20981 */ /* 0x0004e2000c1e1500 */
[----:B------:R-:W-:-:S02]  /*e8d0*/  PRMT R5, RZ, 0x7610, R5 ;  /* 0x00007610ff057816 */ /* 0x000fc40000000005 */
[----:B------:R-:W-:Y:S01]  /*e8e0*/  PRMT R220, RZ, 0x7610, R220 ;  /* 0x00007610ffdc7816 */ /* 0x000fe200000000dc */
[----:B------:R-:W3:Y:S01]  /*e8f0*/  LDL R153, [R1+0x3d0] ;  /* 0x0003d00001997983 */ /* 0x000ee20000100800 */
[----:B------:R-:W-:Y:S02]  /*e900*/  PRMT R165, RZ, 0x7610, R165 ;  /* 0x00007610ffa57816 */ /* 0x000fe400000000a5 */
[----:B------:R-:W-:Y:S01]  /*e910*/  PRMT R181, RZ, 0x7610, R181 ;  /* 0x00007610ffb57816 */ /* 0x000fe200000000b5 */
[----:B------:R-:W3:Y:S01]  /*e920*/  LDL R152, [R1+0x3d4] ;  /* 0x0003d40001987983 */ /* 0x000ee20000100800 */
[----:B--2---:R-:W-:-:S03]  /*e930*/  @P1 IMAD.MOV.U32 R9, RZ, RZ, R10 ;  /* 0x000000ffff091224 */ /* 0x004fc600078e000a */
[----:B------:R-:W2:Y:S01]  /*e940*/  LDL R10, [R1+0x5d0] ;  /* 0x0005d000010a7983 */ /* 0x000ea20000100800 */
[----:B----4-:R-:W-:-:S03]  /*e950*/  @P1 IMAD.MOV.U32 R8, RZ, RZ, R0 ;  /* 0x000000ffff081224 */ /* 0x010fc600078e0000 */
[----:B------:R-:W4:Y:S04]  /*e960*/  LDL R0, [R1+0x5d4] ;  /* 0x0005d40001007983 */ /* 0x000f280000100800 */
[----:B------:R1:W4:Y:S02]  /*e970*/  @P1 LDG.E.U16 R178, desc[UR6][R8.64] ;  /* 0x0000000608b21981 */ /* 0x000324000c1e1500 */
[----:B-1----:R-:W-:Y:S02]  /*e980*/  @P2 IMAD.MOV.U32 R8, RZ, RZ, R3 ;  /* 0x000000ffff082224 */ /* 0x002fe400078e0003 */
[----:B------:R-:W4:Y:S01]  /*e990*/  LDL R3, [R1+0x5cc] ;  /* 0x0005cc0001037983 */ /* 0x000f220000100800 */
[----:B------:R-:W-:Y:S01]  /*e9a0*/  ISETP.GT.AND P3, PT, R16, 0x43, PT ;  /* 0x000000431000780c */ /* 0x000fe20003f64270 */
[----:B------:R-:W-:-:S02]  /*e9b0*/  @P2 IMAD.MOV.U32 R9, RZ, RZ, R15 ;  /* 0x000000ffff092224 */ /* 0x000fc400078e000f */
[----:B------:R-:W4:Y:S01]  /*e9c0*/  LDL R15, [R1+0x5c8] ;  /* 0x0005c800010f7983 */ /* 0x000f220000100800 */
[----:B------:R-:W-:-:S03]  /*e9d0*/  ISETP.GT.AND P0, PT, R16, 0x44, PT ;  /* 0x000000441000780c */ /* 0x000fc60003f04270 */
[----:B------:R1:W4:Y:S01]  /*e9e0*/  @P2 LDG.E.U16 R194, desc[UR6][R8.64] ;  /* 0x0000000608c22981 */ /* 0x000322000c1e1500 */
[----:B------:R-:W-:-:S05]  /*e9f0*/  ISETP.GT.AND P1, PT, R16, 0x45, PT ;  /* 0x000000451000780c */ /* 0x000fca0003f24270 */
[----:B-1----:R-:W-:Y:S02]  /*ea00*/  @P3 IMAD.MOV.U32 R8, RZ, RZ, R13 ;  /* 0x000000ffff083224 */ /* 0x002fe400078e000d */
[----:B------:R-:W-:Y:S01]  /*ea10*/  @P3 IMAD.MOV.U32 R9, RZ, RZ, R14 ;  /* 0x000000ffff093224 */ /* 0x000fe200078e000e */
[----:B------:R-:W4:Y:S04]  /*ea20*/  LDL R13, [R1+0x5c4] ;  /* 0x0005c400010d7983 */ /* 0x000f280000100800 */
[----:B------:R-:W4:Y:S04]  /*ea30*/  LDL R14, [R1+0x5c0] ;  /* 0x0005c000010e7983 */ /* 0x000f280000100800 */
[----:B------:R3:W4:Y:S01]  /*ea40*/  @P3 LDG.E.U16 R195, desc[UR6][R8.64] ;  /* 0x0000000608c33981 */ /* 0x000722000c1e1500 */
[----:B------:R-:W-:Y:S01]  /*ea50*/  ISETP.GT.AND P2, PT, R16, 0x46, PT ;  /* 0x000000461000780c */ /* 0x000fe20003f44270 */
[----:B---3--:R-:W-:-:S02]  /*ea60*/  @P0 IMAD.MOV.U32 R8, RZ, RZ, R11 ;  /* 0x000000ffff080224 */ /* 0x008fc400078e000b */
[----:B------:R-:W-:Y:S01]  /*ea70*/  @P0 IMAD.MOV.U32 R9, RZ, RZ, R12 ;  /* 0x000000ffff090224 */ /* 0x000fe200078e000c */
[----:B------:R-:W3:Y:S04]  /*ea80*/  LDL R11, [R1+0x5bc] ;  /* 0x0005bc00010b7983 */ /* 0x000ee80000100800 */
[----:B------:R-:W3:Y:S04]  /*ea90*/  LDL R12, [R1+0x5b8] ;  /* 0x0005b800010c7983 */ /* 0x000ee80000100800 */
[----:B------:R2:W3:Y:S02]  /*eaa0*/  @P0 LDG.E.U16 R227, desc[UR6][R8.64] ;  /* 0x0000000608e30981 */ /* 0x0004e4000c1e1500 */
[----:B--2---:R-:W-:-:S02]  /*eab0*/  @P1 IMAD.MOV.U32 R9, RZ, RZ, R10 ;  /* 0x000000ffff091224 */ /* 0x004fc400078e000a */
        /* <DEDUP_REMOVED lines=13> */
[----:B------:R-:W4:Y:S01]  /*eb90*/  LDL R13, [R1+0x5a4] ;  /* 0x0005a400010d7983 */ /* 0x000f220000100800 */
[----:B------:R-:W-:-:S03]  /*eba0*/  @P3 IMAD.MOV.U32 R9, RZ, RZ, R14 ;  /* 0x000000ffff093224 */ /* 0x000fc600078e000e */
[----:B------:R-:W4:Y:S04]  /*ebb0*/  LDL R14, [R1+0x5a0] ;  /* 0x0005a000010e7983 */ /* 0x000f280000100800 */
[----:B------:R3:W4:Y:S01]  /*ebc0*/  @P3 LDG.E.U16 R220, desc[UR6][R8.64] ;  /* 0x0000000608dc3981 */ /* 0x000722000c1e1500 */
[----:B------:R-:W-:Y:S01]  /*ebd0*/  ISETP.GT.AND P2, PT, R16, 0x4a, PT ;  /* 0x0000004a1000780c */ /* 0x000fe20003f44270 */
[----:B---3--:R-:W-:Y:S02]  /*ebe0*/  @P0 IMAD.MOV.U32 R8, RZ, RZ, R11 ;  /* 0x000000ffff080224 */ /* 0x008fe400078e000b */
[----:B------:R-:W3:Y:S01]  /*ebf0*/  LDL R11, [R1+0x59c] ;  /* 0x00059c00010b7983 */ /* 0x000ee20000100800 */
[----:B------:R-:W-:-:S03]  /*ec00*/  @P0 IMAD.MOV.U32 R9, RZ, RZ, R12 ;  /* 0x000000ffff090224 */ /* 0x000fc600078e000c */
[----:B------:R-:W3:Y:S04]  /*ec10*/  LDL R12, [R1+0x598] ;  /* 0x00059800010c7983 */ /* 0x000ee80000100800 */
[----:B------:R2:W3:Y:S02]  /*ec20*/  @P0 LDG.E.U16 R165, desc[UR6][R8.64] ;  /* 0x0000000608a50981 */ /* 0x0004e4000c1e1500 */
[----:B--2---:R-:W-:Y:S02]  /*ec30*/  @P1 IMAD.MOV.U32 R9, RZ, RZ, R10 ;  /* 0x000000ffff091224 */ /* 0x004fe400078e000a */
        /* <DEDUP_REMOVED lines=9> */
[----:B------:R-:W-:Y:S02]  /*ecd0*/  PRMT R210, RZ, 0x7610, R210 ;  /* 0x00007610ffd27816 */ /* 0x000fe400000000d2 */
[C---:B------:R-:W-:Y:S02]  /*ece0*/  ISETP.GT.AND P0, PT, R16.reuse, 0x4c, PT ;  /* 0x0000004c1000780c */ /* 0x040fe40003f04270 */
[----:B------:R-:W-:Y:S02]  /*ecf0*/  PRMT R214, RZ, 0x7610, R214 ;  /* 0x00007610ffd67816 */ /* 0x000fe400000000d6 */
[----:B------:R1:W4:Y:S01]  /*ed00*/  @P2 LDG.E.U16 R210, desc[UR6][R8.64] ;  /* 0x0000000608d22981 */ /* 0x000322000c1e1500 */
[----:B------:R-:W-:Y:S02]  /*ed10*/  ISETP.GT.AND P1, PT, R16, 0x4d, PT ;  /* 0x0000004d1000780c */ /* 0x000fe40003f24270 */
[----:B-1----:R-:W-:-:S02]  /*ed20*/  @P3 IMAD.MOV.U32 R8, RZ, RZ, R13 ;  /* 0x000000ffff083224 */ /* 0x002fc400078e000d */
[----:B------:R-:W-:Y:S01]  /*ed30*/  @P3 IMAD.MOV.U32 R9, RZ, RZ, R14 ;  /* 0x000000ffff093224 */ /* 0x000fe200078e000e */
[----:B------:R-:W4:Y:S04]  /*ed40*/  LDL R13, [R1+0x584] ;  /* 0x00058400010d7983 */ /* 0x000f280000100800 */
[----:B------:R-:W4:Y:S04]  /*ed50*/  LDL R14, [R1+0x580] ;  /* 0x00058000010e7983 */ /* 0x000f280000100800 */
[----:B------:R3:W4:Y:S01]  /*ed60*/  @P3 LDG.E.U16 R214, desc[UR6][R8.64] ;  /* 0x0000000608d63981 */ /* 0x000722000c1e1500 */
[----:B------:R-:W-:-:S02]  /*ed70*/  PRMT R7, RZ, 0x7610, R7 ;  /* 0x00007610ff077816 */ /* 0x000fc40000000007 */
[----:B------:R-:W-:Y:S01]  /*ed80*/  ISETP.GT.AND P2, PT, R16, 0x4e, PT ;  /* 0x0000004e1000780c */ /* 0x000fe20003f44270 */
[----:B---3--:R-:W-:Y:S02]  /*ed90*/  @P0 IMAD.MOV.U32 R8, RZ, RZ, R11 ;  /* 0x000000ffff080224 */ /* 0x008fe400078e000b */
[----:B------:R-:W-:Y:S01]  /*eda0*/  @P0 IMAD.MOV.U32 R9, RZ, RZ, R12 ;  /* 0x000000ffff090224 */ /* 0x000fe200078e000c */
[----:B------:R-:W3:Y:S04]  /*edb0*/  LDL R11, [R1+0x57c] ;  /* 0x00057c00010b7983 */ /* 0x000ee80000100800 */
[----:B------:R-:W3:Y:S01]  /*edc0*/  LDL R12, [R1+0x578] ;  /* 0x00057800010c7983 */ /* 0x000ee20000100800 */
[----:B------:R-:W-:-:S03]  /*edd0*/  PRMT R2, RZ, 0x7610, R2 ;  /* 0x00007610ff027816 */ /* 0x000fc60000000002 */
        /* <DEDUP_REMOVED lines=17> */
[----:B------:R-:W4:Y:S01]  /*eef0*/  LDL R13, [R1+0x564] ;  /* 0x00056400010d7983 */ /* 0x000f220000100800 */
[----:B------:R-:W-:-:S03]  /*ef00*/  @P3 IMAD.MOV.U32 R9, RZ, RZ, R14 ;  /* 0x000000ffff093224 */ /* 0x000fc600078e000e */
[----:B------:R-:W4:Y:S04]  /*ef10*/  LDL R14, [R1+0x560] ;  /* 0x00056000010e7983 */ /* 0x000f280000100800 */
[----:B------:R3:W4:Y:S01]  /*ef20*/  @P3 LDG.E.U16 R249, desc[UR6][R8.64] ;  /* 0x0000000608f93981 */ /* 0x000722000c1e1500 */
[----:B------:R-:W-:Y:S02]  /*ef30*/  PRMT R164, RZ, 0x7610, R164 ;  /* 0x00007610ffa47816 */ /* 0x000fe400000000a4 */
[----:B------:R-:W-:Y:S01]  /*ef40*/  ISETP.GT.AND P0, PT, R16, 0x52, PT ;  /* 0x000000521000780c */ /* 0x000fe20003f04270 */
[----:B---3--:R-:W-:Y:S02]  /*ef50*/  @P4 IMAD.MOV.U32 R8, RZ, RZ, R11 ;  /* 0x000000ffff084224 */ /* 0x008fe400078e000b */
[----:B------:R-:W3:Y:S01]  /*ef60*/  LDL R11, [R1+0x55c] ;  /* 0x00055c00010b7983 */ /* 0x000ee20000100800 */
[----:B------:R-:W-:-:S03]  /*ef70*/  @P4 IMAD.MOV.U32 R9, RZ, RZ, R12 ;  /* 0x000000ffff094224 */ /* 0x000fc600078e000c */
        /* <DEDUP_REMOVED lines=13> */
[----:B------:R-:W-:Y:S02]  /*f050*/  ISETP.GT.AND P3, PT, R16, 0x54, PT ;  /* 0x000000541000780c */ /* 0x000fe40003f64270 */
[----:B------:R-:W-:Y:S02]  /*f060*/  PRMT R209, RZ, 0x7610, R209 ;  /* 0x00007610ffd17816 */ /* 0x000fe400000000d1 */
[----:B------:R-:W-:-:S04]  /*f070*/  PRMT R241, RZ, 0x7610, R241 ;  /* 0x00007610fff17816 */ /* 0x000fc800000000f1 */
[----:B------:R1:W4:Y:S01]  /*f080*/  @P0 LDG.E.U16 R209, desc[UR6][R8.64] ;  /* 0x0000000608d10981 */ /* 0x000322000c1e1500 */
[----:B------:R-:W-:Y:S01]  /*f090*/  ISETP.GT.AND P1, PT, R16, 0x55, PT ;  /* 0x000000551000780c */ /* 0x000fe20003f24270 */
[----:B-1----:R-:W-:Y:S02]  /*f0a0*/  @P2 IMAD.MOV.U32 R8, RZ, RZ, R13 ;  /* 0x000000ffff082224 */ /* 0x002fe400078e000d */
[----:B------:R-:W4:Y:S01]  /*f0b0*/  LDL R13, [R1+0x544] ;  /* 0x00054400010d7983 */ /* 0x000f220000100800 */
[----:B------:R-:W-:-:S03]  /*f0c0*/  @P2 IMAD.MOV.U32 R9, RZ, RZ, R14 ;  /* 0x000000ffff092224 */ /* 0x000fc600078e000e */
[----:B------:R-:W4:Y:S04]  /*f0d0*/  LDL R14, [R1+0x540] ;  /* 0x00054000010e7983 */ /* 0x000f280000100800 */
[----:B------:R3:W4:Y:S01]  /*f0e0*/  @P2 LDG.E.U16 R241, desc[UR6][R8.64] ;  /* 0x0000000608f12981 */ /* 0x000722000c1e1500 */
[----:B------:R-:W-:Y:S02]  /*f0f0*/  ISETP.GT.AND P4, PT, R16, 0x56, PT ;  /* 0x000000561000780c */ /* 0x000fe40003f84270 */
[----:B------:R-:W-:Y:S01]  /*f100*/  PRMT R246, RZ, 0x7610, R246 ;  /* 0x00007610fff67816 */ /* 0x000fe200000000f6 */
        /* <DEDUP_REMOVED lines=17> */
[----:B------:R-:W-:Y:S02]  /*f220*/  ISETP.GT.AND P1, PT, R16, 0x58, PT ;  /* 0x000000581000780c */ /* 0x000fe40003f24270 */
[----:B------:R-:W-:Y:S02]  /*f230*/  PRMT R240, RZ, 0x7610, R240 ;  /* 0x00007610fff07816 */ /* 0x000fe400000000f0 */
[----:B------:R1:W4:Y:S01]  /*f240*/  @P4 LDG.E.U16 R243, desc[UR6][R8.64] ;  /* 0x0000000608f34981 */ /* 0x000322000c1e1500 */
[----:B------:R-:W-:Y:S02]  /*f250*/  PRMT R167, RZ, 0x7610, R167 ;  /* 0x00007610ffa77816 */ /* 0x000fe400000000a7 */
[----:B-1----:R-:W-:-:S02]  /*f260*/  @P0 IMAD.MOV.U32 R8, RZ, RZ, R13 ;  /* 0x000000ffff080224 */ /* 0x002fc400078e000d */
        /* <DEDUP_REMOVED lines=9> */
[----:B------:R2:W3:Y:S01]  /*f300*/  @P1 LDG.E.U16 R167, desc[UR6][R8.64] ;  /* 0x0000000608a71981 */ /* 0x0004e2000c1e1500 */
[----:B------:R-:W-:Y:S02]  /*f310*/  ISETP.GT.AND P1, PT, R16, 0x5a, PT ;  /* 0x0000005a1000780c */ /* 0x000fe40003f24270 */
[----:B------:R-:W-:Y:S01]  /*f320*/  PRMT R183, RZ, 0x7610, R183 ;  /* 0x00007610ffb77816 */ /* 0x000fe200000000b7 */
[----:B--2---:R-:W-:Y:S02]  /*f330*/  @P0 IMAD.MOV.U32 R9, RZ, RZ, R10 ;  /* 0x000000ffff090224 */ /* 0x004fe400078e000a */
[----:B------:R-:W2:Y:S01]  /*f340*/  LDL R10, [R1+0x510] ;  /* 0x00051000010a7983 */ /* 0x000ea20000100800 */
[----:B----4-:R-:W-:-:S03]  /*f350*/  @P0 IMAD.MOV.U32 R8, RZ, RZ, R0 ;  /* 0x000000ffff080224 */ /* 0x010fc600078e0000 */
[----:B------:R-:W4:Y:S04]  /*f360*/  LDL R0, [R1+0x514] ;  /* 0x0005140001007983 */ /* 0x000f280000100800 */
[----:B------:R1:W4:Y:S02]  /*f370*/  @P0 LDG.E.U16 R183, desc[UR6][R8.64] ;  /* 0x0000000608b70981 */ /* 0x000324000c1e1500 */
[----:B-1----:R-:W-:Y:S02]  /*f380*/  @P1 IMAD.MOV.U32 R8, RZ, RZ, R3 ;  /* 0x000000ffff081224 */ /* 0x002fe400078e0003 */
[----:B------:R-:W4:Y:S01]  /*f390*/  LDL R3, [R1+0x50c] ;  /* 0x00050c0001037983 */ /* 0x000f220000100800 */
[----:B------:R-:W-:Y:S01]  /*f3a0*/  PRMT R208, RZ, 0x7610, R208 ;  /* 0x00007610ffd07816 */ /* 0x000fe200000000d0 */
[----:B------:R-:W-:Y:S01]  /*f3b0*/  @P1 IMAD.MOV.U32 R9, RZ, RZ, R15 ;  /* 0x000000ffff091224 */ /* 0x000fe200078e000f */
[C---:B------:R-:W-:Y:S01]  /*f3c0*/  ISETP.GT.AND P0, PT, R16.reuse, 0x5b, PT ;  /* 0x0000005b1000780c */ /* 0x040fe20003f04270 */
[----:B------:R-:W4:Y:S04]  /*f3d0*/  LDL R15, [R1+0x508] ;  /* 0x00050800010f7983 */ /* 0x000f280000100800 */
[----:B------:R1:W4:Y:S01]  /*f3e0*/  @P1 LDG.E.U16 R208, desc[UR6][R8.64] ;  /* 0x0000000608d01981 */ /* 0x000322000c1e1500 */
[----:B------:R-:W-:-:S02]  /*f3f0*/  ISETP.GT.AND P1, PT, R16, 0x5c, PT ;  /* 0x0000005c1000780c */ /* 0x000fc40003f24270 */
[----:B------:R-:W-:Y:S02]  /*f400*/  PRMT R233, RZ, 0x7610, R233 ;  /* 0x00007610ffe97816 */ /* 0x000fe400000000e9 */
[----:B------:R-:W-:-:S03]  /*f410*/  PRMT R238, RZ, 0x7610, R238 ;  /* 0x00007610ffee7816 */ /* 0x000fc600000000ee */
        /* <DEDUP_REMOVED lines=111> */
[----:B------:R-:W-:Y:S02]  /*fb10*/  PRMT R206, RZ, 0x7610, R206 ;  /* 0x00007610ffce7816 */ /* 0x000fe400000000ce */
[----:B------:R-:W-:Y:S01]  /*fb20*/  ISETP.GT.AND P1, PT, R16, 0x6b, PT ;  /* 0x0000006b1000780c */ /* 0x000fe20003f24270 */
[----:B-1----:R-:W-:-:S02]  /*fb30*/  @P2 IMAD.MOV.U32 R8, RZ, RZ, R13 ;  /* 0x000000ffff082224 */ /* 0x002fc400078e000d */
[----:B------:R-:W4:Y:S01]  /*fb40*/  LDL R13, [R1+0x494] ;  /* 0x00049400010d7983 */ /* 0x000f220000100800 */
[----:B------:R-:W-:-:S03]  /*fb50*/  @P2 IMAD.MOV.U32 R9, RZ, RZ, R14 ;  /* 0x000000ffff092224 */ /* 0x000fc600078e000e */
[----:B------:R-:W4:Y:S04]  /*fb60*/  LDL R14, [R1+0x490] ;  /* 0x00049000010e7983 */ /* 0x000f280000100800 */
[----:B------:R3:W4:Y:S02]  /*fb70*/  @P2 LDG.E.U16 R171, desc[UR6][R8.64] ;  /* 0x0000000608ab2981 */ /* 0x000724000c1e1500 */
        /* <DEDUP_REMOVED lines=28> */
[----:B---3--:R-:W-:Y:S01]  /*fd40*/  @P0 IMAD.MOV.U32 R8, RZ, RZ, R11 ;  /* 0x000000ffff080224 */ /* 0x008fe200078e000b */
[----:B------:R-:W-:Y:S01]  /*fd50*/  PRMT R215, RZ, 0x7610, R215 ;  /* 0x00007610ffd77816 */ /* 0x000fe200000000d7 */
[----:B------:R-:W3:Y:S01]  /*fd60*/  LDL R11, [R1+0x458] ;  /* 0x00045800010b7983 */ /* 0x000ee20000100800 */
[----:B------:R-:W-:-:S03]  /*fd70*/  @P0 IMAD.MOV.U32 R9, RZ, RZ, R12 ;  /* 0x000000ffff090224 */ /* 0x000fc600078e000c */
[----:B------:R-:W3:Y:S04]  /*fd80*/  LDL R12, [R1+0x464] ;  /* 0x00046400010c7983 */ /* 0x000ee80000100800 */
[----:B------:R2:W3:Y:S01]  /*fd90*/  @P0 LDG.E.U16 R216, desc[UR6][R8.64] ;  /* 0x0000000608d80981 */ /* 0x0004e2000c1e1500 */
[----:B------:R-:W-:Y:S01]  /*fda0*/  ISETP.GT.AND P0, PT, R16, 0x71, PT ;  /* 0x000000711000780c */ /* 0x000fe20003f04270 */
[----:B--2---:R-:W-:Y:S02]  /*fdb0*/  @P1 IMAD.MOV.U32 R9, RZ, RZ, R10 ;  /* 0x000000ffff091224 */ /* 0x004fe400078e000a */
[----:B------:R-:W2:Y:S01]  /*fdc0*/  LDL R10, [R1+0x45c] ;  /* 0x00045c00010a7983 */ /* 0x000ea20000100800 */
[----:B----4-:R-:W-:-:S03]  /*fdd0*/  @P1 IMAD.MOV.U32 R8, RZ, RZ, R0 ;  /* 0x000000ffff081224 */ /* 0x010fc600078e0000 */
[----:B------:R-:W4:Y:S04]  /*fde0*/  LDL R0, [R1+0x454] ;  /* 0x0004540001007983 */ /* 0x000f280000100800 */
[----:B------:R1:W4:Y:S02]  /*fdf0*/  @P1 LDG.E.U16 R215, desc[UR6][R8.64] ;  /* 0x0000000608d71981 */ /* 0x000324000c1e1500 */
[----:B-1----:R-:W-:Y:S02]  /*fe00*/  @P0 IMAD.MOV.U32 R8, RZ, RZ, R3 ;  /* 0x000000ffff080224 */ /* 0x002fe400078e0003 */
[----:B------:R-:W2:Y:S01]  /*fe10*/  LDL R3, [R1+0x450] ;  /* 0x0004500001037983 */ /* 0x000ea20000100800 */
        /* <DEDUP_REMOVED lines=14> */
[----:B-1----:R-:W-:Y:S02]  /*ff00*/  @P0 IMAD.MOV.U32 R9, RZ, RZ, R13 ;  /* 0x000000ffff090224 */ /* 0x002fe400078e000d */
[----:B------:R-:W4:Y:S01]  /*ff10*/  LDL R13, [R1+0x440] ;  /* 0x00044000010d7983 */ /* 0x000f220000100800 */
[----:B---3--:R-:W-:-:S03]  /*ff20*/  @P0 IMAD.MOV.U32 R8, RZ, RZ, R12 ;  /* 0x000000ffff080224 */ /* 0x008fc600078e000c */
[----:B------:R-:W3:Y:S04]  /*ff30*/  LDL R12, [R1+0x444] ;  /* 0x00044400010c7983 */ /* 0x000ee80000100800 */
[----:B------:R1:W3:Y:S01]  /*ff40*/  @P0 LDG.E.U16 R213, desc[UR6][R8.64] ;  /* 0x0000000608d50981 */ /* 0x0002e2000c1e1500 */
[----:B------:R-:W-:Y:S01]  /*ff50*/  ISETP.GT.AND P0, PT, R16, 0x75, PT ;  /* 0x000000751000780c */ /* 0x000fe20003f04270 */
[----:B-1----:R-:W-:-:S12]  /*ff60*/  @P1 IMAD.MOV.U32 R9, RZ, RZ, R11 ;  /* 0x000000ffff091224 */ /* 0x002fd800078e000b */
[----:B--2---:R-:W-:Y:S02]  /*ff70*/  @P0 IMAD.MOV.U32 R11, RZ, RZ, R3 ;  /* 0x000000ffff0b0224 */ /* 0x004fe400078e0003 */
[----:B------:R-:W2:Y:S01]  /*ff80*/  LDL R3, [R1+0x430] ;  /* 0x0004300001037983 */ /* 0x000ea20000100800 */
[----:B------:R-:W-:Y:S02]  /*ff90*/  @P1 IMAD.MOV.U32 R8, RZ, RZ, R10 ;  /* 0x000000ffff081224 */ /* 0x000fe400078e000a */
[----:B----4-:R-:W-:Y:S02]  /*ffa0*/  @P0 IMAD.MOV.U32 R10, RZ, RZ, R0 ;  /* 0x000000ffff0a0224 */ /* 0x010fe400078e0000 */
[----:B------:R-:W4:Y:S01]  /*ffb0*/  LDL R0, [R1+0x434] ;  /* 0x0004340001007983 */ /* 0x000f220000100800 */
[----:B------:R-:W-:-:S06]  /*ffc0*/  PRMT R212, RZ, 0x7610, R212 ;  /* 0x00007610ffd47816 */ /* 0x000fcc00000000d4 */
[----:B------:R1:W4:Y:S01]  /*ffd0*/  @P1 LDG.E.U16 R212, desc[UR6][R8.64] ;  /* 0x0000000608d41981 */ /* 0x000322000c1e1500 */
[----:B------:R-:W-:Y:S02]  /*ffe0*/  ISETP.GT.AND P1, PT, R16, 0x76, PT ;  /* 0x000000761000780c */ /* 0x000fe40003f24270 */
[----:B-1----:R-:W-:Y:S02]  /*fff0*/  PRMT R8, RZ, 0x7610, R8 ;  /* 0x00007610ff087816 */ /* 0x002fe40000000008 */
[----:B------:R-:W-:-:S04]  /*10000*/  PRMT R9, RZ, 0x7610, R9 ;  /* 0x00007610ff097816 */ /* 0x000fc80000000009 */
[----:B------:R1:W4:Y:S01]  /*10010*/  @P0 LDG.E.U16 R8, desc[UR6][R10.64] ;  /* 0x000000060a080981 */ /* 0x000322000c1e1500 */
[----:B------:R-:W-:-:S04]  /*10020*/  ISETP.GT.AND P0, PT, R16, 0x77, PT ;  /* 0x000000771000780c */ /* 0x000fc80003f04270 */
[----:B-1----:R-:W-:Y:S02]  /*10030*/  @P1 IMAD.MOV.U32 R10, RZ, RZ, R14 ;  /* 0x000000ffff0a1224 */ /* 0x002fe400078e000e */
[----:B------:R-:W-:Y:S01]  /*10040*/  @P1 IMAD.MOV.U32 R11, RZ, RZ, R15 ;  /* 0x000000ffff0b1224 */ /* 0x000fe200078e000f */
[----:B------:R-:W4:Y:S04]  /*10050*/  LDL R14, [R1+0x41c] ;  /* 0x00041c00010e7983 */ /* 0x000f280000100800 */
[----:B------:R1:W4:Y:S01]  /*10060*/  @P1 LDG.E.U16 R9, desc[UR6][R10.64] ;  /* 0x000000060a091981 */ /* 0x000322000c1e1500 */
[----:B------:R-:W-:-:S03]  /*10070*/  ISETP.GT.AND P1, PT, R16, 0x79, PT ;  /* 0x000000791000780c */ /* 0x000fc60003f24270 */
[----:B------:R-:W4:Y:S01]  /*10080*/  LDL R15, [R1+0x418] ;  /* 0x00041800010f7983 */ /* 0x000f220000100800 */
[----:B-1----:R-:W-:-:S06]  /*10090*/  PRMT R10, RZ, 0x7610, R10 ;  /* 0x00007610ff0a7816 */ /* 0x002fcc000000000a */
[----:B---3--:R2:W3:Y:S03]  /*100a0*/  @P0 LDG.E.U16 R10, desc[UR6][R12.64] ;  /* 0x000000060c0a0981 */ /* 0x0084e6000c1e1500 */
[----:B--2---:R-:W-:Y:S02]  /*100b0*/  @P1 IMAD.MOV.U32 R13, RZ, RZ, R3 ;  /* 0x000000ffff0d1224 */ /* 0x004fe400078e0003 */
[----:B------:R-:W2:Y:S01]  /*100c0*/  LDL R3, [R1+0x410] ;  /* 0x0004100001037983 */ /* 0x000ea20000100800 */
[----:B----4-:R-:W-:-:S03]  /*100d0*/  @P1 IMAD.MOV.U32 R12, RZ, RZ, R0 ;  /* 0x000000ffff0c1224 */ /* 0x010fc600078e0000 */
[----:B------:R-:W4:Y:S01]  /*100e0*/  LDL R0, [R1+0x414] ;  /* 0x0004140001007983 */ /* 0x000f220000100800 */
[----:B------:R-:W-:Y:S02]  /*100f0*/  PRMT R187, RZ, 0x7610, R187 ;  /* 0x00007610ffbb7816 */ /* 0x000fe400000000bb */
[----:B------:R-:W-:-:S04]  /*10100*/  ISETP.GT.AND P0, PT, R16, 0x7a, PT ;  /* 0x0000007a1000780c */ /* 0x000fc80003f04270 */
[----:B------:R1:W3:Y:S01]  /*10110*/  @P1 LDG.E.U16 R187, desc[UR6][R12.64] ;  /* 0x000000060cbb1981 */ /* 0x0002e2000c1e1500 */
[----:B------:R-:W-:Y:S02]  /*10120*/  ISETP.GT.AND P1, PT, R16, 0x7b, PT ;  /* 0x0000007b1000780c */ /* 0x000fe40003f24270 */
[----:B------:R-:W-:Y:S02]  /*10130*/  PRMT R204, RZ, 0x7610, R204 ;  /* 0x00007610ffcc7816 */ /* 0x000fe400000000cc */
[----:B------:R-:W-:-:S04]  /*10140*/  PRMT R11, RZ, 0x7610, R11 ;  /* 0x00007610ff0b7816 */ /* 0x000fc8000000000b */
[----:B-1----:R-:W-:Y:S02]  /*10150*/  @P0 IMAD.MOV.U32 R12, RZ, RZ, R19 ;  /* 0x000000ffff0c0224 */ /* 0x002fe400078e0013 */
[----:B------:R-:W-:Y:S01]  /*10160*/  @P0 IMAD.MOV.U32 R13, RZ, RZ, R20 ;  /* 0x000000ffff0d0224 */ /* 0x000fe200078e0014 */
[----:B------:R-:W3:Y:S04]  /*10170*/  LDL R19, [R1+0x404] ;  /* 0x0004040001137983 */ /* 0x000ee80000100800 */
[----:B------:R1:W3:Y:S01]  /*10180*/  @P0 LDG.E.U16 R204, desc[UR6][R12.64] ;  /* 0x000000060ccc0981 */ /* 0x0002e2000c1e1500 */
[----:B------:R-:W-:-:S03]  /*10190*/  ISETP.GT.AND P0, PT, R16, 0x7c, PT ;  /* 0x0000007c1000780c */ /* 0x000fc60003f04270 */
[----:B------:R-:W3:Y:S01]  /*101a0*/  LDL R20, [R1+0x408] ;  /* 0x0004080001147983 */ /* 0x000ee20000100800 */
[----:B-1----:R-:W-:Y:S02]  /*101b0*/  @P1 IMAD.MOV.U32 R12, RZ, RZ, R17 ;  /* 0x000000ffff0c1224 */ /* 0x002fe400078e0011 */
[----:B------:R-:W-:Y:S01]  /*101c0*/  @P1 IMAD.MOV.U32 R13, RZ, RZ, R18 ;  /* 0x000000ffff0d1224 */ /* 0x000fe200078e0012 */
[----:B------:R-:W3:Y:S04]  /*101d0*/  LDL R17, [R1+0x40c] ;  /* 0x00040c0001117983 */ /* 0x000ee80000100800 */
[----:B------:R1:W3:Y:S01]  /*101e0*/  @P1 LDG.E.U16 R11, desc[UR6][R12.64] ;  /* 0x000000060c0b1981 */ /* 0x0002e2000c1e1500 */
[----:B------:R-:W-:-:S03]  /*101f0*/  ISETP.GT.AND P1, PT, R16, 0x7d, PT ;  /* 0x0000007d1000780c */ /* 0x000fc60003f24270 */
[----:B------:R-:W3:Y:S01]  /*10200*/  LDL R18, [R1+0x808] ;  /* 0x0008080001127983 */ /* 0x000ee20000100800 */
[----:B-1----:R-:W-:-:S06]  /*10210*/  PRMT R12, RZ, 0x7610, R12 ;  /* 0x00007610ff0c7816 */ /* 0x002fcc000000000c */
[----:B------:R2:W3:Y:S03]  /*10220*/  @P0 LDG.E.U16 R12, desc[UR6][R14.64] ;  /* 0x000000060e0c0981 */ /* 0x0004e6000c1e1500 */
[----:B--2---:R-:W-:Y:S02]  /*10230*/  @P1 IMAD.MOV.U32 R15, RZ, RZ, R3 ;  /* 0x000000ffff0f1224 */ /* 0x004fe400078e0003 */
[----:B------:R-:W2:Y:S01]  /*10240*/  LDL R3, [R1+0x80c] ;  /* 0x00080c0001037983 */ /* 0x000ea20000100800 */
[----:B----4-:R-:W-:Y:S02]  /*10250*/  @P1 IMAD.MOV.U32 R14, RZ, RZ, R0 ;  /* 0x000000ffff0e1224 */ /* 0x010fe400078e0000 */
[----:B------:R-:W1:Y:S01]  /*10260*/  S2R R0, SR_TID.X ;  /* 0x0000000000007919 */ /* 0x000e620000002100 */
[----:B------:R-:W-:Y:S02]  /*10270*/  ISETP.GT.AND P2, PT, R16, 0x7e, PT ;  /* 0x0000007e1000780c */ /* 0x000fe40003f44270 */
[----:B------:R-:W-:-:S06]  /*10280*/  PRMT R13, RZ, 0x7610, R13 ;  /* 0x00007610ff0d7816 */ /* 0x000fcc000000000d */
[----:B------:R4:W2:Y:S01]  /*10290*/  @P1 LDG.E.U16 R13, desc[UR6][R14.64] ;  /* 0x000000060e0d1981 */ /* 0x0008a2000c1e1500 */
[----:B------:R-:W-:Y:S02]  /*102a0*/  ISETP.GT.AND P1, PT, R16, 0x7f, PT ;  /* 0x0000007f1000780c */ /* 0x000fe40003f24270 */
[----:B----4-:R-:W-:Y:S02]  /*102b0*/  PRMT R14, RZ, 0x7610, R14 ;  /* 0x00007610ff0e7816 */ /* 0x010fe4000000000e */
[----:B-1----:R-:W-:-:S04]  /*102c0*/  LOP3.LUT R0, R0, 0x7f, RZ, 0xc0, !PT ;  /* 0x0000007f00007812 */ /* 0x002fc800078ec0ff */
[----:B------:R-:W-:Y:S01]  /*102d0*/  ISETP.GE.AND P0, PT, R0, R16, PT ;  /* 0x000000100000720c */ /* 0x000fe20003f06270 */
[----:B---3--:R-:W-:Y:S01]  /*102e0*/  @P2 IMAD.MOV.U32 R16, RZ, RZ, R17 ;  /* 0x000000ffff102224 */ /* 0x008fe200078e0011 */
[----:B------:R-:W3:Y:S01]  /*102f0*/  LDL.LU R0, [R1+0x20] ;  /* 0x0000200001007983 */ /* 0x000ee20000300800 */
[----:B------:R-:W-:-:S03]  /*10300*/  @P2 IMAD.MOV.U32 R17, RZ, RZ, R20 ;  /* 0x000000ffff112224 */ /* 0x000fc600078e0014 */
[----:B------:R-:W4:Y:S04]  /*10310*/  LDL R21, [R1+0x384] ;  /* 0x0003840001157983 */ /* 0x000f280000100800 */
[----:B------:R-:W4:Y:S04]  /*10320*/  LDL R20, [R1+0x388] ;  /* 0x0003880001147983 */ /* 0x000f280000100800 */
[----:B------:R-:W3:Y:S04]  /*10330*/  LDL R155, [R1+0x344] ;  /* 0x00034400019b7983 */ /* 0x000ee80000100800 */
[----:B------:R-:W3:Y:S04]  /*10340*/  LDL R23, [R1+0x348] ;  /* 0x0003480001177983 */ /* 0x000ee80000100800 */
[----:B------:R1:W3:Y:S01]  /*10350*/  @P2 LDG.E.U16 R14, desc[UR6][R16.64] ;  /* 0x00000006100e2981 */ /* 0x0002e2000c1e1500 */
[----:B------:R-:W-:-:S03]  /*10360*/  PRMT R15, RZ, 0x7610, R15 ;  /* 0x00007610ff0f7816 */ /* 0x000fc6000000000f */
[----:B0-----:R-:W3:Y:S04]  /*10370*/  LDL R234, [R1+0x248] ;  /* 0x0002480001ea7983 */ /* 0x001ee80000100800 */
[----:B------:R-:W3:Y:S01]  /*10380*/  LDL R224, [R1+0x204] ;  /* 0x0002040001e07983 */ /* 0x000ee20000100800 */
[----:B-1----:R-:W-:Y:S02]  /*10390*/  @P1 IMAD.MOV.U32 R16, RZ, RZ, R19 ;  /* 0x000000ffff101224 */ /* 0x002fe400078e0013 */
[----:B------:R-:W-:Y:S01]  /*103a0*/  @P1 IMAD.MOV.U32 R17, RZ, RZ, R22 ;  /* 0x000000ffff111224 */ /* 0x000fe200078e0016 */
[----:B------:R-:W3:Y:S01]  /*103b0*/  LDL R217, [R1+0x1c4] ;  /* 0x0001c40001d97983 */ /* 0x000ee20000100800 */
[----:B------:R-:W-:-:S03]  /*103c0*/  @!P0 IMAD.MOV.U32 R19, RZ, RZ, R18 ;  /* 0x000000ffff138224 */ /* 0x000fc600078e0012 */
[----:B------:R-:W3:Y:S04]  /*103d0*/  LDL R22, [R1+0x304] ;  /* 0x0003040001167983 */ /* 0x000ee80000100800 */
[----:B------:R0:W3:Y:S01]  /*103e0*/  @P1 LDG.E.U16 R15, desc[UR6][R16.64] ;  /* 0x00000006100f1981 */ /* 0x0000e2000c1e1500 */
[----:B------:R-:W-:Y:S01]  /*103f0*/  BAR.SYNC.DEFER_BLOCKING 0x0 ;  /* 0x0000000000007b1d */ /* 0x000fe20000010000 */
[----:B--2---:R-:W-:-:S05]  /*10400*/  @!P0 IMAD.MOV.U32 R18, RZ, RZ, R3 ;  /* 0x000000ffff128224 */ /* 0x004fca00078e0003 */
[----:B------:R-:W2:Y:S01]  /*10410*/  LDL R3, [R1+0x308] ;  /* 0x0003080001037983 */ /* 0x000ea20000100800 */
[----:B0-----:R-:W-:Y:S02]  /*10420*/  PRMT R16, RZ, 0x7610, R16 ;  /* 0x00007610ff107816 */ /* 0x001fe40000000010 */
[----:B------:R-:W-:-:S04]  /*10430*/  PRMT R17, RZ, 0x7610, R17 ;  /* 0x00007610ff117816 */ /* 0x000fc80000000011 */
[----:B------:R0:W2:Y:S02]  /*10440*/  @!P0 LDG.E.U16 R16, desc[UR6][R18.64] ;  /* 0x0000000612108981 */ /* 0x0000a4000c1e1500 */
[----:B0-----:R-:W-:Y:S02]  /*10450*/  @!P0 IMAD.MOV.U32 R18, RZ, RZ, R152 ;  /* 0x000000ffff128224 */ /* 0x001fe400078e0098 */
[----:B------:R-:W-:Y:S01]  /*10460*/  @!P0 IMAD.MOV.U32 R19, RZ, RZ, R153 ;  /* 0x000000ffff138224 */ /* 0x000fe200078e0099 */
[----:B------:R-:W2:Y:S04]  /*10470*/  LDL R152, [R1+0x288] ;  /* 0x0002880001987983 */ /* 0x000ea80000100800 */
[----:B------:R0:W2:Y:S04]  /*10480*/  @!P0 LDG.E.U16 R17, desc[UR6][R18.64] ;  /* 0x0000000612118981 */ /* 0x0000a8000c1e1500 */
[----:B------:R-:W2:Y:S01]  /*10490*/  LDL R153, [R1+0x284] ;  /* 0x0002840001997983 */ /* 0x000ea20000100800 */
[----:B0-----:R-:W-:-:S02]  /*104a0*/  PRMT R18, RZ, 0x7610, R18 ;  /* 0x00007610ff127816 */ /* 0x001fc40000000012 */
[----:B------:R-:W-:-:S04]  /*104b0*/  PRMT R19, RZ, 0x7610, R19 ;  /* 0x00007610ff137816 */ /* 0x000fc80000000013 */
[----:B----4-:R3:W4:Y:S02]  /*104c0*/  @!P0 LDG.E.U16 R18, desc[UR6][R20.64] ;  /* 0x0000000614128981 */ /* 0x010724000c1e1500 */
[----:B---3--:R-:W-:Y:S02]  /*104d0*/  @!P0 IMAD.MOV.U32 R20, RZ, RZ, R23 ;  /* 0x000000ffff148224 */ /* 0x008fe400078e0017 */
[----:B------:R-:W-:Y:S02]  /*104e0*/  @!P0 IMAD.MOV.U32 R21, RZ, RZ, R155 ;  /* 0x000000ffff158224 */ /* 0x000fe400078e009b */
[----:B------:R-:W3:Y:S04]  /*104f0*/  LDL R155, [R1+0x208] ;  /* 0x00020800019b7983 */ /* 0x000ee80000100800 */
[----:B------:R0:W4:Y:S02]  /*10500*/  @!P0 LDG.E.U16 R19, desc[UR6][R20.64] ;  /* 0x0000000614138981 */ /* 0x000124000c1e1500 */
[----:B0-----:R-:W-:Y:S01]  /*10510*/  PRMT R20, RZ, 0x7610, R20 ;  /* 0x00007610ff147816 */ /* 0x001fe20000000014 */
[----:B------:R-:W-:-:S02]  /*10520*/  @!P0 IMAD.MOV.U32 R23, RZ, RZ, R22 ;  /* 0x000000ffff178224 */ /* 0x000fc400078e0016 */
[----:B--2---:R-:W-:Y:S01]  /*10530*/  @!P0 IMAD.MOV.U32 R22, RZ, RZ, R3 ;  /* 0x000000ffff168224 */ /* 0x004fe200078e0003 */
[----:B------:R-:W-:Y:S01]  /*10540*/  PRMT R21, RZ, 0x7610, R21 ;  /* 0x00007610ff157816 */ /* 0x000fe20000000015 */
[----:B------:R0:W-:Y:S04]  /*10550*/  STS.U16 [R6+UR4+0x400], R157 ;  /* 0x0004009d06007988 */ /* 0x0001e80008000404 */
[----:B------:R1:W2:Y:S04]  /*10560*/  @!P0 LDG.E.U16 R20, desc[UR6][R22.64] ;  /* 0x0000000616148981 */ /* 0x0002a8000c1e1500 */
[----:B------:R1:W-:Y:S04]  /*10570*/  STS.U16 [R6+UR4+0x800], R156 ;  /* 0x0008009c06007988 */ /* 0x0003e80008000404 */
[----:B0-----:R-:W3:Y:S04]  /*10580*/  LDL R157, [R1+0x188] ;  /* 0x00018800019d7983 */ /* 0x001ee80000100800 */
[----:B------:R-:W4:Y:S04]  /*10590*/  LDL R22, [R1+0x2c4] ;  /* 0x0002c40001167983 */ /* 0x000f280000100800 */
[----:B------:R-:W4:Y:S04]  /*105a0*/  LDL R23, [R1+0x2c8] ;  /* 0x0002c80001177983 */ /* 0x000f280000100800 */
[----:B-1----:R-:W3:Y:S04]  /*105b0*/  LDL R156, [R1+0x184] ;  /* 0x00018400019c7983 */ /* 0x002ee80000100800 */
[----:B------:R-:W2:Y:S01]  /*105c0*/  LDL R3, [R1+0x1c8] ;  /* 0x0001c80001037983 */ /* 0x000ea20000100800 */
[----:B----4-:R-:W-:-:S04]  /*105d0*/  @!P0 LOP3.LUT R23, R23, R22, RZ, 0x3c, !PT ;  /* 0x0000001617178212 */ /* 0x010fc800078e3cff */
[----:B------:R-:W-:-:S04]  /*105e0*/  @!P0 LOP3.LUT R22, R23, R22, RZ, 0x3c, !PT ;  /* 0x0000001617168212 */ /* 0x000fc800078e3cff */
[----:B------:R-:W-:-:S05]  /*105f0*/  @!P0 LOP3.LUT R23, R23, R22, RZ, 0x3c, !PT ;  /* 0x0000001617178212 */ /* 0x000fca00078e3cff */
[----:B------:R0:W4:Y:S02]  /*10600*/  @!P0 LDG.E.U16 R21, desc[UR6][R22.64] ;  /* 0x0000000616158981 */ /* 0x000124000c1e1500 */
[----:B0-----:R-:W-:-:S06]  /*10610*/  PRMT R22, RZ, 0x7610, R22 ;  /* 0x00007610ff167816 */ /* 0x001fcc0000000016 */
[----:B------:R0:W4:Y:S04]  /*10620*/  @!P0 LDG.E.U16 R22, desc[UR6][R152.64] ;  /* 0x0000000698168981 */ /* 0x000128000c1e1500 */
[----:B------:R-:W2:Y:S01]  /*10630*/  LDL R153, [R1+0x244] ;  /* 0x0002440001997983 */ /* 0x000ea20000100800 */
[----:B------:R-:W-:Y:S01]  /*10640*/  PRMT R23, RZ, 0x7610, R23 ;  /* 0x00007610ff177816 */ /* 0x000fe20000000017 */
[----:B0-----:R-:W-:Y:S02]  /*10650*/  @!P0 IMAD.MOV.U32 R152, RZ, RZ, R234 ;  /* 0x000000ffff988224 */ /* 0x001fe400078e00ea */
[----:B------:R0:W-:Y:S01]  /*10660*/  STS.U16 [R6+UR4], R154 ;  /* 0x0000009a06007988 */ /* 0x0001e20008000404 */
[----:B---3--:R-:W-:-:S03]  /*10670*/  @!P0 LOP3.LUT R157, R157, R156, RZ, 0x3c, !PT ;  /* 0x0000009c9d9d8212 */ /* 0x008fc600078e3cff */
[----:B------:R1:W-:Y:S04]  /*10680*/  STS.U16 [R6+UR4+0xc00], R159 ;  /* 0x000c009f06007988 */ /* 0x0003e80008000404 */
[----:B------:R3:W-:Y:S01]  /*10690*/  STS.U16 [R6+UR4+0x1000], R158 ;  /* 0x0010009e06007988 */ /* 0x0007e20008000404 */
[----:B0-----:R-:W-:Y:S02]  /*106a0*/  @!P0 IMAD.MOV.U32 R154, RZ, RZ, R155 ;  /* 0x000000ffff9a8224 */ /* 0x001fe400078e009b */
[----:B------:R-:W-:Y:S01]  /*106b0*/  @!P0 IMAD.MOV.U32 R155, RZ, RZ, R224 ;  /* 0x000000ffff9b8224 */ /* 0x000fe200078e00e0 */
[C---:B------:R-:W-:Y:S01]  /*106c0*/  @!P0 LOP3.LUT R156, R157.reuse, R156, RZ, 0x3c, !PT ;  /* 0x0000009c9d9c8212 */ /* 0x040fe200078e3cff */
[----:B-1----:R-:W4:Y:S03]  /*106d0*/  LDL R159, [R1+0x108] ;  /* 0x00010800019f7983 */ /* 0x002f260000100800 */
[----:B------:R-:W-:Y:S01]  /*106e0*/  @!P0 LOP3.LUT R157, R157, R156, RZ, 0x3c, !PT ;  /* 0x0000009c9d9d8212 */ /* 0x000fe200078e3cff */
[----:B---3--:R-:W4:Y:S04]  /*106f0*/  LDL R158, [R1+0x104] ;  /* 0x00010400019e7983 */ /* 0x008f280000100800 */
[----:B------:R-:W3:Y:S04]  /*10700*/  LDL R234, [R1+0xc4] ;  /* 0x0000c40001ea7983 */ /* 0x000ee80000100800 */
[----:B------:R-:W3:Y:S04]  /*10710*/  LDL R224, [R1+0xc8] ;  /* 0x0000c80001e07983 */ /* 0x000ee80000100800 */
[----:B--2---:R0:W2:Y:S02]  /*10720*/  @!P0 LDG.E.U16 R23, desc[UR6][R152.64] ;  /* 0x0000000698178981 */ /* 0x0040a4000c1e1500 */
[----:B0-----:R-:W-:-:S02]  /*10730*/  PRMT R152, RZ, 0x7610, R152 ;  /* 0x00007610ff987816 */ /* 0x001fc40000000098 */
[----:B------:R-:W-:-:S04]  /*10740*/  PRMT R153, RZ, 0x7610, R153 ;  /* 0x00007610ff997816 */ /* 0x000fc80000000099 */
[----:B------:R0:W2:Y:S02]  /*10750*/  @!P0 LDG.E.U16 R152, desc[UR6][R154.64] ;  /* 0x000000069a988981 */ /* 0x0000a4000c1e1500 */
[----:B0-----:R-:W-:Y:S02]  /*10760*/  @!P0 IMAD.MOV.U32 R154, RZ, RZ, R3 ;  /* 0x000000ffff9a8224 */ /* 0x001fe400078e0003 */
[----:B------:R-:W-:Y:S01]  /*10770*/  @!P0 IMAD.MOV.U32 R155, RZ, RZ, R217 ;  /* 0x000000ffff9b8224 */ /* 0x000fe200078e00d9 */
[----:B------:R-:W3:Y:S04]  /*10780*/  LDL R3, [R1+0x88] ;  /* 0x0000880001037983 */ /* 0x000ee80000100800 */
[----:B------:R0:W2:Y:S04]  /*10790*/  @!P0 LDG.E.U16 R153, desc[UR6][R154.64] ;  /* 0x000000069a998981 */ /* 0x0000a8000c1e1500 */
[----:B------:R-:W2:Y:S01]  /*107a0*/  LDL R217, [R1+0x84] ;  /* 0x0000840001d97983 */ /* 0x000ea20000100800 */
[----:B0-----:R-:W-:-:S06]  /*107b0*/  PRMT R154, RZ, 0x7610, R154 ;  /* 0x00007610ff9a7816 */ /* 0x001fcc000000009a */
[----:B------:R0:W2:Y:S04]  /*107c0*/  @!P0 LDG.E.U16 R154, desc[UR6][R156.64] ;  /* 0x000000069c9a8981 */ /* 0x0000a8000c1e1500 */
[----:B------:R-:W0:Y:S04]  /*107d0*/  LDL R156, [R1+0x144] ;  /* 0x00014400019c7983 */ /* 0x000e280000100800 */
[----:B------:R-:W0:Y:S01]  /*107e0*/  LDL R157, [R1+0x148] ;  /* 0x00014800019d7983 */ /* 0x000e220000100800 */
[----:B------:R-:W-:Y:S02]  /*107f0*/  PRMT R155, RZ, 0x7610, R155 ;  /* 0x00007610ff9b7816 */ /* 0x000fe4000000009b */
[----:B----4-:R-:W-:-:S04]  /*10800*/  @!P0 LOP3.LUT R159, R159, R158, RZ, 0x3c, !PT ;  /* 0x0000009e9f9f8212 */ /* 0x010fc800078e3cff */
[----:B------:R-:W-:-:S04]  /*10810*/  @!P0 LOP3.LUT R158, R159, R158, RZ, 0x3c, !PT ;  /* 0x0000009e9f9e8212 */ /* 0x000fc800078e3cff */
[----:B------:R-:W-:Y:S01]  /*10820*/  @!P0 LOP3.LUT R159, R159, R158, RZ, 0x3c, !PT ;  /* 0x0000009e9f9f8212 */ /* 0x000fe200078e3cff */
[----:B------:R-:W-:Y:S04]  /*10830*/  STS.U16 [R6+UR4+0x1400], R161 ;  /* 0x001400a106007988 */ /* 0x000fe80008000404 */
[----:B------:R-:W-:Y:S04]  /*10840*/  STS.U16 [R6+UR4+0x1800], R160 ;  /* 0x001800a006007988 */ /* 0x000fe80008000404 */
[----:B------:R1:W-:Y:S04]  /*10850*/  STS.U16 [R6+UR4+0x1c00], R163 ;  /* 0x001c00a306007988 */ /* 0x0003e80008000404 */
[----:B-1----:R-:W4:Y:S01]  /*10860*/  LDL R163, [R1+0x804] ;  /* 0x0008040001a37983 */ /* 0x002f220000100800 */
[----:B---3--:R-:W-:-:S03]  /*10870*/  @!P0 IMAD.MOV.U32 R160, RZ, RZ, R3 ;  /* 0x000000ffffa08224 */ /* 0x008fc600078e0003 */
[----:B------:R-:W3:Y:S01]  /*10880*/  LDL R3, [R1+0x3cc] ;  /* 0x0003cc0001037983 */ /* 0x000ee20000100800 */
[----:B0-----:R-:W-:-:S04]  /*10890*/  @!P0 LOP3.LUT R157, R157, R156, RZ, 0x3c, !PT ;  /* 0x0000009c9d9d8212 */ /* 0x001fc800078e3cff */
[----:B------:R-:W-:-:S04]  /*108a0*/  @!P0 LOP3.LUT R156, R157, R156, RZ, 0x3c, !PT ;  /* 0x0000009c9d9c8212 */ /* 0x000fc800078e3cff */
[----:B------:R-:W-:-:S05]  /*108b0*/  @!P0 LOP3.LUT R157, R157, R156, RZ, 0x3c, !PT ;  /* 0x0000009c9d9d8212 */ /* 0x000fca00078e3cff */
[----:B------:R0:W3:Y:S02]  /*108c0*/  @!P0 LDG.E.U16 R155, desc[UR6][R156.64] ;  /* 0x000000069c9b8981 */ /* 0x0000e4000c1e1500 */
[----:B0-----:R-:W-:Y:S02]  /*108d0*/  PRMT R156, RZ, 0x7610, R156 ;  /* 0x00007610ff9c7816 */ /* 0x001fe4000000009c */
[----:B------:R-:W-:-:S04]  /*108e0*/  PRMT R157, RZ, 0x7610, R157 ;  /* 0x00007610ff9d7816 */ /* 0x000fc8000000009d */
[----:B------:R0:W3:Y:S01]  /*108f0*/  @!P0 LDG.E.U16 R156, desc[UR6][R158.64] ;  /* 0x000000069e9c8981 */ /* 0x0000e2000c1e1500 */
[----:B--2---:R-:W-:-:S03]  /*10900*/  @!P0 IMAD.MOV.U32 R161, RZ, RZ, R217 ;  /* 0x000000ffffa18224 */ /* 0x004fc600078e00d9 */
[----:B------:R-:W2:Y:S01]  /*10910*/  LDL R217, [R1+0x380] ;  /* 0x0003800001d97983 */ /* 0x000ea20000100800 */
[----:B0-----:R-:W-:Y:S02]  /*10920*/  @!P0 IMAD.MOV.U32 R158, RZ, RZ, R224 ;  /* 0x000000ffff9e8224 */ /* 0x001fe400078e00e0 */
[----:B------:R-:W-:Y:S01]  /*10930*/  @!P0 IMAD.MOV.U32 R159, RZ, RZ, R234 ;  /* 0x000000ffff9f8224 */ /* 0x000fe200078e00ea */
[----:B------:R-:W3:Y:S04]  /*10940*/  LDL R224, [R1+0x3c8] ;  /* 0x0003c80001e07983 */ /* 0x000ee80000100800 */
[----:B------:R0:W3:Y:S04]  /*10950*/  @!P0 LDG.E.U16 R157, desc[UR6][R158.64] ;  /* 0x000000069e9d8981 */ /* 0x0000e8000c1e1500 */
[----:B------:R-:W3:Y:S01]  /*10960*/  LDL R234, [R1+0x37c] ;  /* 0x00037c0001ea7983 */ /* 0x000ee20000100800 */
[----:B0-----:R-:W-:-:S03]  /*10970*/  PRMT R158, RZ, 0x7610, R158 ;  /* 0x00007610ff9e7816 */ /* 0x001fc6000000009e */
[----:B------:R0:W-:Y:S04]  /*10980*/  STL [R1+0x854], R252 ;  /* 0x000854fc01007387 */ /* 0x0001e80000100800 */
[----:B------:R1:W3:Y:S02]  /*10990*/  @!P0 LDG.E.U16 R158, desc[UR6][R160.64] ;  /* 0x00000006a09e8981 */ /* 0x0002e4000c1e1500 */
[----:B-1----:R-:W-:Y:S02]  /*109a0*/  @!P0 IMAD.MOV.U32 R160, RZ, RZ, R252 ;  /* 0x000000ffffa08224 */ /* 0x002fe400078e00fc */
[----:B0-----:R-:W3:Y:S01]  /*109b0*/  LDL R252, [R1+0x3fc] ;  /* 0x0003fc0001fc7983 */ /* 0x001ee20000100800 */
[----:B------:R-:W-:Y:S01]  /*109c0*/  PRMT R159, RZ, 0x7610, R159 ;  /* 0x00007610ff9f7816 */ /* 0x000fe2000000009f */
[----:B------:R-:W-:-:S02]  /*109d0*/  @!P0 IMAD.MOV.U32 R161, RZ, RZ, R250 ;  /* 0x000000ffffa18224 */ /* 0x000fc400078e00fa */
[----:B------:R4:W-:Y:S04]  /*109e0*/  STS.U16 [R6+UR4+0x2000], R162 ;  /* 0x002000a206007988 */ /* 0x0009e80008000404 */
[----:B------:R0:W3:Y:S01]  /*109f0*/  @!P0 LDG.E.U16 R159, desc[UR6][R160.64] ;  /* 0x00000006a09f8981 */ /* 0x0000e2000c1e1500 */
[----:B----4-:R-:W-:Y:S01]  /*10a00*/  @!P0 IMAD.MOV.U32 R162, RZ, RZ, R163 ;  /* 0x000000ffffa28224 */ /* 0x010fe200078e00a3 */
[----:B0-----:R-:W-:Y:S02]  /*10a10*/  PRMT R160, RZ, 0x7610, R160 ;  /* 0x00007610ffa07816 */ /* 0x001fe400000000a0 */
[----:B------:R-:W-:Y:S01]  /*10a20*/  PRMT R161, RZ, 0x7610, R161 ;  /* 0x00007610ffa17816 */ /* 0x000fe200000000a1 */
[----:B------:R-:W-:Y:S04]  /*10a30*/  STS.U16 [R6+UR4+0x2400], R165 ;  /* 0x002400a506007988 */ /* 0x000fe80008000404 */
[----:B------:R-:W-:Y:S04]  /*10a40*/  STS.U16 [R6+UR4+0x2800], R164 ;  /* 0x002800a406007988 */ /* 0x000fe80008000404 */
[----:B------:R0:W-:Y:S04]  /*10a50*/  STL [R1+0x850], R250 ;  /* 0x000850fa01007387 */ /* 0x0001e80000100800 */
[----:B0-----:R-:W4:Y:S04]  /*10a60*/  LDL.LU R250, [R1+0x74] ;  /* 0x0000740001fa7983 */ /* 0x001f280000300800 */
[----:B------:R0:W-:Y:S04]  /*10a70*/  STS.U16 [R6+UR4+0x2c00], R167 ;  /* 0x002c00a706007988 */ /* 0x0001e80008000404 */
[----:B0-----:R-:W4:Y:S01]  /*10a80*/  LDL R167, [R1+0x2fc] ;  /* 0x0002fc0001a77983 */ /* 0x001f220000100800 */
[----:B--2---:R-:W-:-:S03]  /*10a90*/  @!P0 IMAD.MOV.U32 R164, RZ, RZ, R217 ;  /* 0x000000ffffa48224 */ /* 0x004fc600078e00d9 */
[----:B------:R-:W2:Y:S01]  /*10aa0*/  LDL R217, [R1+0x280] ;  /* 0x0002800001d97983 */ /* 0x000ea20000100800 */
[----:B---3--:R-:W-:-:S03]  /*10ab0*/  @!P0 IMAD.MOV.U32 R165, RZ, RZ, R234 ;  /* 0x000000ffffa58224 */ /* 0x008fc600078e00ea */
[----:B------:R-:W3:Y:S01]  /*10ac0*/  LDL R234, [R1+0x27c] ;  /* 0x00027c0001ea7983 */ /* 0x000ee20000100800 */
[----:B------:R-:W-:-:S03]  /*10ad0*/  @!P0 IMAD.MOV.U32 R163, RZ, RZ, R252 ;  /* 0x000000ffffa38224 */ /* 0x000fc600078e00fc */
[----:B------:R-:W4:Y:S04]  /*10ae0*/  LDL R252, [R1+0x300] ;  /* 0x0003000001fc7983 */ /* 0x000f280000100800 */
[----:B------:R0:W4:Y:S02]  /*10af0*/  @!P0 LDG.E.U16 R160, desc[UR6][R162.64] ;  /* 0x00000006a2a08981 */ /* 0x000124000c1e1500 */
[----:B0-----:R-:W-:Y:S02]  /*10b00*/  @!P0 IMAD.MOV.U32 R162, RZ, RZ, R3 ;  /* 0x000000ffffa28224 */ /* 0x001fe400078e0003 */
[----:B------:R-:W-:Y:S01]  /*10b10*/  @!P0 IMAD.MOV.U32 R163, RZ, RZ, R224 ;  /* 0x000000ffffa38224 */ /* 0x000fe200078e00e0 */
[----:B------:R-:W4:Y:S04]  /*10b20*/  LDL R3, [R1+0x2c0] ;  /* 0x0002c00001037983 */ /* 0x000f280000100800 */
[----:B------:R0:W4:Y:S04]  /*10b30*/  @!P0 LDG.E.U16 R161, desc[UR6][R162.64] ;  /* 0x00000006a2a18981 */ /* 0x000128000c1e1500 */
[----:B------:R-:W4:Y:S01]  /*10b40*/  LDL R224, [R1+0x2bc] ;  /* 0x0002bc0001e07983 */ /* 0x000f220000100800 */
[----:B0-----:R-:W-:-:S06]  /*10b50*/  PRMT R162, RZ, 0x7610, R162 ;  /* 0x00007610ffa27816 */ /* 0x001fcc00000000a2 */
[----:B------:R0:W4:Y:S04]  /*10b60*/  @!P0 LDG.E.U16 R162, desc[UR6][R164.64] ;  /* 0x00000006a4a28981 */ /* 0x000128000c1e1500 */
[----:B------:R-:W0:Y:S04]  /*10b70*/  LDL R164, [R1+0x33c] ;  /* 0x00033c0001a47983 */ /* 0x000e280000100800 */
[----:B------:R-:W0:Y:S01]  /*10b80*/  LDL R165, [R1+0x340] ;  /* 0x0003400001a57983 */ /* 0x000e220000100800 */
[----:B------:R-:W-:-:S03]  /*10b90*/  PRMT R163, RZ, 0x7610, R163 ;  /* 0x00007610ffa37816 */ /* 0x000fc600000000a3 */
[----:B------:R-:W-:Y:S04]  /*10ba0*/  STS.U16 [R6+UR4+0x3000], R166 ;  /* 0x003000a606007988 */ /* 0x000fe80008000404 */
[----:B------:R-:W-:Y:S04]  /*10bb0*/  STS.U16 [R6+UR4+0x3400], R169 ;  /* 0x003400a906007988 */ /* 0x000fe80008000404 */
[----:B------:R-:W-:Y:S04]  /*10bc0*/  STS.U16 [R6+UR4+0x3800], R168 ;  /* 0x003800a806007988 */ /* 0x000fe80008000404 */
[----:B------:R1:W-:Y:S04]  /*10bd0*/  STS.U16 [R6+UR4+0x3c00], R171 ;  /* 0x003c00ab06007988 */ /* 0x0003e80008000404 */
[----:B-1----:R-:W4:Y:S01]  /*10be0*/  LDL R171, [R1+0x200] ;  /* 0x0002000001ab7983 */ /* 0x002f220000100800 */
[----:B--2---:R-:W-:Y:S01]  /*10bf0*/  @!P0 IMAD.MOV.U32 R168, RZ, RZ, R217 ;  /* 0x000000ffffa88224 */ /* 0x004fe200078e00d9 */
[----:B------:R-:W-:Y:S01]  /*10c00*/  LOP3.LUT R217, R6, 0x10, RZ, 0x3c, !PT ;  /* 0x0000001006d97812 */ /* 0x000fe200078e3cff */
[----:B---3--:R-:W-:-:S02]  /*10c10*/  @!P0 IMAD.MOV.U32 R169, RZ, RZ, R234 ;  /* 0x000000ffffa98224 */ /* 0x008fc400078e00ea */
[----:B----4-:R-:W-:Y:S02]  /*10c20*/  @!P0 IMAD.MOV.U32 R166, RZ, RZ, R252 ;  /* 0x000000ffffa68224 */ /* 0x010fe400078e00fc */
[----:B------:R1:W-:Y:S04]  /*10c30*/  STS.U16 [R217+UR4+0x80], R170 ;  /* 0x000080aad9007988 */ /* 0x0003e80008000404 */
[----:B------:R-:W2:Y:S04]  /*10c40*/  LDL R252, [R1+0x17c] ;  /* 0x00017c0001fc7983 */ /* 0x000ea80000100800 */
[----:B------:R-:W3:Y:S04]  /*10c50*/  LDL R234, [R1+0x180] ;  /* 0x0001800001ea7983 */ /* 0x000ee80000100800 */
[----:B-1----:R-:W4:Y:S01]  /*10c60*/  LDL R170, [R1+0x1fc] ;  /* 0x0001fc0001aa7983 */ /* 0x002f220000100800 */
[----:B0-----:R-:W-:-:S04]  /*10c70*/  @!P0 LOP3.LUT R165, R165, R164, RZ, 0x3c, !PT ;  /* 0x000000a4a5a58212 */ /* 0x001fc800078e3cff */
[----:B------:R-:W-:-:S04]  /*10c80*/  @!P0 LOP3.LUT R164, R165, R164, RZ, 0x3c, !PT ;  /* 0x000000a4a5a48212 */ /* 0x000fc800078e3cff */
[----:B------:R-:W-:-:S05]  /*10c90*/  @!P0 LOP3.LUT R165, R165, R164, RZ, 0x3c, !PT ;  /* 0x000000a4a5a58212 */ /* 0x000fca00078e3cff */
[----:B------:R0:W2:Y:S02]  /*10ca0*/  @!P0 LDG.E.U16 R163, desc[UR6][R164.64] ;  /* 0x00000006a4a38981 */ /* 0x0000a4000c1e1500 */
        /* <DEDUP_REMOVED lines=8> */
[----:B0-----:R-:W-:-:S06]  /*10d30*/  PRMT R166, RZ, 0x7610, R166 ;  /* 0x00007610ffa67816 */ /* 0x001fcc00000000a6 */
[----:B------:R0:W2:Y:S04]  /*10d40*/  @!P0 LDG.E.U16 R166, desc[UR6][R168.64] ;  /* 0x00000006a8a68981 */ /* 0x0000a8000c1e1500 */
[----:B------:R-:W0:Y:S04]  /*10d50*/  LDL R168, [R1+0x23c] ;  /* 0x00023c0001a87983 */ /* 0x000e280000100800 */
[----:B------:R-:W0:Y:S01]  /*10d60*/  LDL R169, [R1+0x240] ;  /* 0x0002400001a97983 */ /* 0x000e220000100800 */
[----:B------:R-:W-:-:S03]  /*10d70*/  PRMT R167, RZ, 0x7610, R167 ;  /* 0x00007610ffa77816 */ /* 0x000fc600000000a7 */
[----:B------:R-:W-:Y:S04]  /*10d80*/  STS.U16 [R217+UR4+0x480], R173 ;  /* 0x000480add9007988 */ /* 0x000fe80008000404 */
[----:B------:R-:W-:Y:S04]  /*10d90*/  STS.U16 [R217+UR4+0x880], R172 ;  /* 0x000880acd9007988 */ /* 0x000fe80008000404 */
[----:B------:R1:W-:Y:S04]  /*10da0*/  STS.U16 [R217+UR4+0xc80], R175 ;  /* 0x000c80afd9007988 */ /* 0x0003e80008000404 */
[----:B------:R1:W-:Y:S04]  /*10db0*/  STS.U16 [R217+UR4+0x1080], R174 ;  /* 0x001080aed9007988 */ /* 0x0003e80008000404 */
[----:B-1----:R-:W2:Y:S04]  /*10dc0*/  LDL R175, [R1+0x100] ;  /* 0x0001000001af7983 */ /* 0x002ea80000100800 */
[----:B------:R-:W2:Y:S01]  /*10dd0*/  LDL R174, [R1+0xfc] ;  /* 0x0000fc0001ae7983 */ /* 0x000ea20000100800 */
[----:B----4-:R-:W-:-:S04]  /*10de0*/  @!P0 LOP3.LUT R171, R171, R170, RZ, 0x3c, !PT ;  /* 0x000000aaabab8212 */ /* 0x010fc800078e3cff */
[----:B------:R-:W-:-:S04]  /*10df0*/  @!P0 LOP3.LUT R170, R171, R170, RZ, 0x3c, !PT ;  /* 0x000000aaabaa8212 */ /* 0x000fc800078e3cff */
[----:B------:R-:W-:Y:S01]  /*10e00*/  @!P0 LOP3.LUT R171, R171, R170, RZ, 0x3c, !PT ;  /* 0x000000aaabab8212 */ /* 0x000fe200078e3cff */
[----:B---3--:R-:W-:Y:S02]  /*10e10*/  @!P0 IMAD.MOV.U32 R172, RZ, RZ, R234 ;  /* 0x000000ffffac8224 */ /* 0x008fe400078e00ea */
[----:B--2---:R-:W-:Y:S01]  /*10e20*/  @!P0 IMAD.MOV.U32 R173, RZ, RZ, R252 ;  /* 0x000000ffffad8224 */ /* 0x004fe200078e00fc */
[----:B------:R-:W2:Y:S04]  /*10e30*/  LDL R234, [R1+0x80] ;  /* 0x0000800001ea7983 */ /* 0x000ea80000100800 */
[----:B------:R-:W3:Y:S01]  /*10e40*/  LDL R252, [R1+0x7c] ;  /* 0x00007c0001fc7983 */ /* 0x000ee20000100800 */
[----:B0-----:R-:W-:-:S04]  /*10e50*/  @!P0 LOP3.LUT R169, R169, R168, RZ, 0x3c, !PT ;  /* 0x000000a8a9a98212 */ /* 0x001fc800078e3cff */
[----:B------:R-:W-:-:S04]  /*10e60*/  @!P0 LOP3.LUT R168, R169, R168, RZ, 0x3c, !PT ;  /* 0x000000a8a9a88212 */ /* 0x000fc800078e3cff */
[----:B------:R-:W-:-:S05]  /*10e70*/  @!P0 LOP3.LUT R169, R169, R168, RZ, 0x3c, !PT ;  /* 0x000000a8a9a98212 */ /* 0x000fca00078e3cff */
[----:B------:R0:W4:Y:S02]  /*10e80*/  @!P0 LDG.E.U16 R167, desc[UR6][R168.64] ;  /* 0x00000006a8a78981 */ /* 0x000124000c1e1500 */
[----:B0-----:R-:W-:Y:S02]  /*10e90*/  PRMT R168, RZ, 0x7610, R168 ;  /* 0x00007610ffa87816 */ /* 0x001fe400000000a8 */
[----:B------:R-:W-:-:S04]  /*10ea0*/  PRMT R169, RZ, 0x7610, R169 ;  /* 0x00007610ffa97816 */ /* 0x000fc800000000a9 */
[----:B------:R0:W4:Y:S02]  /*10eb0*/  @!P0 LDG.E.U16 R168, desc[UR6][R170.64] ;  /* 0x00000006aaa88981 */ /* 0x000124000c1e1500 */
[----:B0-----:R-:W-:Y:S02]  /*10ec0*/  @!P0 IMAD.MOV.U32 R170, RZ, RZ, R3 ;  /* 0x000000ffffaa8224 */ /* 0x001fe400078e0003 */
[----:B------:R-:W-:Y:S01]  /*10ed0*/  @!P0 IMAD.MOV.U32 R171, RZ, RZ, R224 ;  /* 0x000000ffffab8224 */ /* 0x000fe200078e00e0 */
[----:B------:R-:W2:Y:S04]  /*10ee0*/  LDL R3, [R1+0xc0] ;  /* 0x0000c00001037983 */ /* 0x000ea80000100800 */
[----:B------:R0:W4:Y:S04]  /*10ef0*/  @!P0 LDG.E.U16 R169, desc[UR6][R170.64] ;  /* 0x00000006aaa98981 */ /* 0x000128000c1e1500 */
[----:B------:R-:W3:Y:S01]  /*10f00*/  LDL R224, [R1+0xbc] ;  /* 0x0000bc0001e07983 */ /* 0x000ee20000100800 */
[----:B0-----:R-:W-:-:S06]  /*10f10*/  PRMT R170, RZ, 0x7610, R170 ;  /* 0x00007610ffaa7816 */ /* 0x001fcc00000000aa */
[----:B------:R0:W4:Y:S04]  /*10f20*/  @!P0 LDG.E.U16 R170, desc[UR6][R172.64] ;  /* 0x00000006acaa8981 */ /* 0x000128000c1e1500 */
[----:B------:R-:W0:Y:S04]  /*10f30*/  LDL R172, [R1+0x13c] ;  /* 0x00013c0001ac7983 */ /* 0x000e280000100800 */
[----:B------:R-:W0:Y:S01]  /*10f40*/  LDL R173, [R1+0x140] ;  /* 0x0001400001ad7983 */ /* 0x000e220000100800 */
[----:B------:R-:W-:Y:S02]  /*10f50*/  PRMT R171, RZ, 0x7610, R171 ;  /* 0x00007610ffab7816 */ /* 0x000fe400000000ab */
[----:B------:R-:W-:-:S04]  /*10f60*/  @!P0 LOP3.LUT R175, R175, R174, RZ, 0x3c, !PT ;  /* 0x000000aeafaf8212 */ /* 0x000fc800078e3cff */
[----:B------:R-:W-:-:S04]  /*10f70*/  @!P0 LOP3.LUT R174, R175, R174, RZ, 0x3c, !PT ;  /* 0x000000aeafae8212 */ /* 0x000fc800078e3cff */
[----:B------:R-:W-:Y:S02]  /*10f80*/  @!P0 LOP3.LUT R175, R175, R174, RZ, 0x3c, !PT ;  /* 0x000000aeafaf8212 */ /* 0x000fe400078e3cff */
[----:B0-----:R-:W-:-:S04]  /*10f90*/  @!P0 LOP3.LUT R173, R173, R172, RZ, 0x3c, !PT ;  /* 0x000000acadad8212 */ /* 0x001fc800078e3cff */
[----:B------:R-:W-:-:S04]  /*10fa0*/  @!P0 LOP3.LUT R172, R173, R172, RZ, 0x3c, !PT ;  /* 0x000000acadac8212 */ /* 0x000fc800078e3cff */
[----:B------:R-:W-:-:S05]  /*10fb0*/  @!P0 LOP3.LUT R173, R173, R172, RZ, 0x3c, !PT ;  /* 0x000000acadad8212 */ /* 0x000fca00078e3cff */
[----:B------:R0:W4:Y:S02]  /*10fc0*/  @!P0 LDG.E.U16 R171, desc[UR6][R172.64] ;  /* 0x00000006acab8981 */ /* 0x000124000c1e1500 */
[----:B0-----:R-:W-:-:S06]  /*10fd0*/  PRMT R172, RZ, 0x7610, R172 ;  /* 0x00007610ffac7816 */ /* 0x001fcc00000000ac */
[----:B------:R2:W4:Y:S02]  /*10fe0*/  @!P0 LDG.E.U16 R172, desc[UR6][R174.64] ;  /* 0x00000006aeac8981 */ /* 0x000524000c1e1500 */
[----:B--2---:R-:W-:Y:S02]  /*10ff0*/  @!P0 IMAD.MOV.U32 R174, RZ, RZ, R3 ;  /* 0x000000ffffae8224 */ /* 0x004fe400078e0003 */
[----:B---3--:R-:W-:Y:S01]  /*11000*/  @!P0 IMAD.MOV.U32 R175, RZ, RZ, R224 ;  /* 0x000000ffffaf8224 */ /* 0x008fe200078e00e0 */
[----:B------:R-:W2:Y:S04]  /*11010*/  LDL R3, [R1+0x800] ;  /* 0x0008000001037983 */ /* 0x000ea80000100800 */
[----:B------:R-:W3:Y:S01]  /*11020*/  LDL R224, [R1+0x7fc] ;  /* 0x0007fc0001e07983 */ /* 0x000ee20000100800 */
[----:B------:R-:W-:-:S03]  /*11030*/  PRMT R173, RZ, 0x7610, R173 ;  /* 0x00007610ffad7816 */ /* 0x000fc600000000ad */
[----:B------:R0:W-:Y:S04]  /*11040*/  STS.U16 [R217+UR4+0x1480], R177 ;  /* 0x001480b1d9007988 */ /* 0x0001e80008000404 */
[----:B------:R1:W4:Y:S04]  /*11050*/  @!P0 LDG.E.U16 R173, desc[UR6][R174.64] ;  /* 0x00000006aead8981 */ /* 0x000328000c1e1500 */
[----:B------:R1:W-:Y:S01]  /*11060*/  STS.U16 [R217+UR4+0x1880], R176 ;  /* 0x001880b0d9007988 */ /* 0x0003e20008000404 */
[----:B0-----:R-:W-:Y:S01]  /*11070*/  @!P0 IMAD.MOV.U32 R177, RZ, RZ, R252 ;  /* 0x000000ffffb18224 */ /* 0x001fe200078e00fc */
[----:B-1----:R-:W-:Y:S01]  /*11080*/  PRMT R174, RZ, 0x7610, R174 ;  /* 0x00007610ffae7816 */ /* 0x002fe200000000ae */
[----:B------:R-:W-:Y:S01]  /*11090*/  @!P0 IMAD.MOV.U32 R176, RZ, RZ, R234 ;  /* 0x000000ffffb08224 */ /* 0x000fe200078e00ea */
[----:B------:R-:W-:Y:S01]  /*110a0*/  PRMT R175, RZ, 0x7610, R175 ;  /* 0x00007610ffaf7816 */ /* 0x000fe200000000af */
[----:B------:R-:W-:Y:S04]  /*110b0*/  STS.U16 [R217+UR4+0x1c80], R179 ;  /* 0x001c80b3d9007988 */ /* 0x000fe80008000404 */
[----:B------:R0:W4:Y:S04]  /*110c0*/  @!P0 LDG.E.U16 R174, desc[UR6][R176.64] ;  /* 0x00000006b0ae8981 */ /* 0x000128000c1e1500 */
[----:B------:R-:W-:Y:S04]  /*110d0*/  STS.U16 [R217+UR4+0x2080], R178 ;  /* 0x002080b2d9007988 */ /* 0x000fe80008000404 */
[----:B------:R-:W4:Y:S01]  /*110e0*/  LDL R234, [R1+0x338] ;  /* 0x0003380001ea7983 */ /* 0x000f220000100800 */
[----:B0-----:R-:W-:-:S02]  /*110f0*/  @!P0 IMAD.MOV.U32 R176, RZ, RZ, R248 ;  /* 0x000000ffffb08224 */ /* 0x001fc400078e00f8 */
[----:B------:R-:W-:Y:S01]  /*11100*/  @!P0 IMAD.MOV.U32 R177, RZ, RZ, R247 ;  /* 0x000000ffffb18224 */ /* 0x000fe200078e00f7 */
[----:B------:R-:W4:Y:S04]  /*11110*/  LDL.LU R252, [R1+0x24] ;  /* 0x0000240001fc7983 */ /* 0x000f280000300800 */
[----:B------:R0:W4:Y:S04]  /*11120*/  @!P0 LDG.E.U16 R175, desc[UR6][R176.64] ;  /* 0x00000006b0af8981 */ /* 0x000128000c1e1500 */
[----:B------:R1:W-:Y:S01]  /*11130*/  STL [R1+0x85c], R248 ;  /* 0x00085cf801007387 */ /* 0x0003e20000100800 */
[----:B0-----:R-:W-:-:S03]  /*11140*/  PRMT R176, RZ, 0x7610, R176 ;  /* 0x00007610ffb07816 */ /* 0x001fc600000000b0 */
[----:B-1----:R-:W4:Y:S04]  /*11150*/  LDL.LU R248, [R1+0xac] ;  /* 0x0000ac0001f87983 */ /* 0x002f280000300800 */
[----:B------:R0:W-:Y:S04]  /*11160*/  STL [R1+0x858], R247 ;  /* 0x000858f701007387 */ /* 0x0001e80000100800 */
[----:B------:R1:W-:Y:S04]  /*11170*/  STS.U16 [R217+UR4+0x2480], R181 ;  /* 0x002480b5d9007988 */ /* 0x0003e80008000404 */
[----:B0-----:R-:W4:Y:S04]  /*11180*/  LDL.LU R247, [R1+0x78] ;  /* 0x0000780001f77983 */ /* 0x001f280000300800 */
[----:B------:R0:W-:Y:S04]  /*11190*/  STS.U16 [R217+UR4+0x2880], R180 ;  /* 0x002880b4d9007988 */ /* 0x0001e80008000404 */
[----:B-1----:R-:W4:Y:S04]  /*111a0*/  LDL R181, [R1+0x378] ;  /* 0x0003780001b57983 */ /* 0x002f280000100800 */
[----:B0-----:R-:W4:Y:S01]  /*111b0*/  LDL R180, [R1+0x374] ;  /* 0x0003740001b47983 */ /* 0x001f220000100800 */
[----:B--2---:R-:W-:-:S02]  /*111c0*/  @!P0 IMAD.MOV.U32 R178, RZ, RZ, R3 ;  /* 0x000000ffffb28224 */ /* 0x004fc400078e0003 */
[----:B---3--:R-:W-:Y:S01]  /*111d0*/  @!P0 IMAD.MOV.U32 R179, RZ, RZ, R224 ;  /* 0x000000ffffb38224 */ /* 0x008fe200078e00e0 */
[----:B------:R-:W-:Y:S01]  /*111e0*/  PRMT R177, RZ, 0x7610, R177 ;  /* 0x00007610ffb17816 */ /* 0x000fe200000000b1 */
[----:B------:R-:W2:Y:S04]  /*111f0*/  LDL R224, [R1+0x2f4] ;  /* 0x0002f40001e07983 */ /* 0x000ea80000100800 */
[----:B------:R0:W3:Y:S04]  /*11200*/  @!P0 LDG.E.U16 R176, desc[UR6][R178.64] ;  /* 0x00000006b2b08981 */ /* 0x0000e8000c1e1500 */
[----:B------:R-:W3:Y:S04]  /*11210*/  LDL R3, [R1+0x2f8] ;  /* 0x0002f80001037983 */ /* 0x000ee80000100800 */
[----:B------:R-:W0:Y:S04]  /*11220*/  LDL R178, [R1+0x3c0] ;  /* 0x0003c00001b27983 */ /* 0x000e280000100800 */
[----:B------:R-:W0:Y:S01]  /*11230*/  LDL R179, [R1+0x3c4] ;  /* 0x0003c40001b37983 */ /* 0x000e220000100800 */
[----:B----4-:R-:W-:-:S04]  /*11240*/  @!P0 LOP3.LUT R181, R181, R180, RZ, 0x3c, !PT ;  /* 0x000000b4b5b58212 */ /* 0x010fc800078e3cff */
[----:B------:R-:W-:-:S04]  /*11250*/  @!P0 LOP3.LUT R180, R181, R180, RZ, 0x3c, !PT ;  /* 0x000000b4b5b48212 */ /* 0x000fc800078e3cff */
[----:B------:R-:W-:Y:S02]  /*11260*/  @!P0 LOP3.LUT R181, R181, R180, RZ, 0x3c, !PT ;  /* 0x000000b4b5b58212 */ /* 0x000fe400078e3cff */
[----:B0-----:R-:W-:-:S04]  /*11270*/  @!P0 LOP3.LUT R179, R179, R178, RZ, 0x3c, !PT ;  /* 0x000000b2b3b38212 */ /* 0x001fc800078e3cff */
[----:B------:R-:W-:-:S04]  /*11280*/  @!P0 LOP3.LUT R178, R179, R178, RZ, 0x3c, !PT ;  /* 0x000000b2b3b28212 */ /* 0x000fc800078e3cff */
[----:B------:R-:W-:-:S05]  /*11290*/  @!P0 LOP3.LUT R179, R179, R178, RZ, 0x3c, !PT ;  /* 0x000000b2b3b38212 */ /* 0x000fca00078e3cff */
[----:B------:R0:W4:Y:S02]  /*112a0*/  @!P0 LDG.E.U16 R177, desc[UR6][R178.64] ;  /* 0x00000006b2b18981 */ /* 0x000124000c1e1500 */
[----:B0-----:R-:W-:-:S06]  /*112b0*/  PRMT R178, RZ, 0x7610, R178 ;  /* 0x00007610ffb27816 */ /* 0x001fcc00000000b2 */
[----:B------:R0:W4:Y:S04]  /*112c0*/  @!P0 LDG.E.U16 R178, desc[UR6][R180.64] ;  /* 0x00000006b4b28981 */ /* 0x000128000c1e1500 */
[----:B------:R-:W4:Y:S01]  /*112d0*/  LDL R181, [R1+0x334] ;  /* 0x0003340001b57983 */ /* 0x000f220000100800 */
[----:B------:R-:W-:Y:S01]  /*112e0*/  PRMT R179, RZ, 0x7610, R179 ;  /* 0x00007610ffb37816 */ /* 0x000fe200000000b3 */
[----:B0-----:R-:W-:Y:S02]  /*112f0*/  @!P0 IMAD.MOV.U32 R180, RZ, RZ, R234 ;  /* 0x000000ffffb48224 */ /* 0x001fe400078e00ea */
[----:B------:R2:W-:Y:S04]  /*11300*/  STS.U16 [R217+UR4+0x2c80], R183 ;  /* 0x002c80b7d9007988 */ /* 0x0005e80008000404 */
[----:B------:R3:W-:Y:S04]  /*11310*/  STS.U16 [R217+UR4+0x3080], R182 ;  /* 0x003080b6d9007988 */ /* 0x0007e80008000404 */
[----:B------:R-:W4:Y:S01]  /*11320*/  LDL R234, [R1+0x238] ;  /* 0x0002380001ea7983 */ /* 0x000f220000100800 */
[----:B--2---:R-:W-:-:S02]  /*11330*/  @!P0 IMAD.MOV.U32 R183, RZ, RZ, R224 ;  /* 0x000000ffffb78224 */ /* 0x004fc400078e00e0 */
[----:B---3--:R-:W-:Y:S01]  /*11340*/  @!P0 IMAD.MOV.U32 R182, RZ, RZ, R3 ;  /* 0x000000ffffb68224 */ /* 0x008fe200078e0003 */
[----:B------:R0:W-:Y:S04]  /*11350*/  STS.U16 [R217+UR4+0x3480], R185 ;  /* 0x003480b9d9007988 */ /* 0x0001e80008000404 */
[----:B------:R1:W-:Y:S04]  /*11360*/  STS.U16 [R217+UR4+0x3880], R184 ;  /* 0x003880b8d9007988 */ /* 0x0003e80008000404 */
[----:B------:R-:W2:Y:S04]  /*11370*/  LDL R224, [R1+0x1f4] ;  /* 0x0001f40001e07983 */ /* 0x000ea80000100800 */
[----:B0-----:R-:W3:Y:S04]  /*11380*/  LDL R185, [R1+0x278] ;  /* 0x0002780001b97983 */ /* 0x001ee80000100800 */
[----:B-1----:R-:W3:Y:S04]  /*11390*/  LDL R184, [R1+0x274] ;  /* 0x0002740001b87983 */ /* 0x002ee80000100800 */
[----:B------:R-:W2:Y:S04]  /*113a0*/  LDL R3, [R1+0x1f8] ;  /* 0x0001f80001037983 */ /* 0x000ea80000100800 */
[----:B----4-:R0:W4:Y:S02]  /*113b0*/  @!P0 LDG.E.U16 R179, desc[UR6][R180.64] ;  /* 0x00000006b4b38981 */ /* 0x010124000c1e1500 */
[----:B0-----:R-:W-:-:S06]  /*113c0*/  PRMT R180, RZ, 0x7610, R180 ;  /* 0x00007610ffb47816 */ /* 0x001fcc00000000b4 */
[----:B------:R0:W4:Y:S04]  /*113d0*/  @!P0 LDG.E.U16 R180, desc[UR6][R182.64] ;  /* 0x00000006b6b48981 */ /* 0x000128000c1e1500 */
[----:B------:R-:W0:Y:S04]  /*113e0*/  LDL R182, [R1+0x2b4] ;  /* 0x0002b40001b67983 */ /* 0x000e280000100800 */
[----:B------:R-:W0:Y:S01]  /*113f0*/  LDL R183, [R1+0x2b8] ;  /* 0x0002b80001b77983 */ /* 0x000e220000100800 */
[----:B------:R-:W-:Y:S02]  /*11400*/  PRMT R181, RZ, 0x7610, R181 ;  /* 0x00007610ffb57816 */ /* 0x000fe400000000b5 */
[----:B---3--:R-:W-:-:S04]  /*11410*/  @!P0 LOP3.LUT R185, R185, R184, RZ, 0x3c, !PT ;  /* 0x000000b8b9b98212 */ /* 0x008fc800078e3cff */
[----:B------:R-:W-:-:S04]  /*11420*/  @!P0 LOP3.LUT R184, R185, R184, RZ, 0x3c, !PT ;  /* 0x000000b8b9b88212 */ /* 0x000fc800078e3cff */
[----:B------:R-:W-:Y:S02]  /*11430*/  @!P0 LOP3.LUT R185, R185, R184, RZ, 0x3c, !PT ;  /* 0x000000b8b9b98212 */ /* 0x000fe400078e3cff */
[----:B0-----:R-:W-:-:S04]  /*11440*/  @!P0 LOP3.LUT R183, R183, R182, RZ, 0x3c, !PT ;  /* 0x000000b6b7b78212 */ /* 0x001fc800078e3cff */
[----:B------:R-:W-:-:S04]  /*11450*/  @!P0 LOP3.LUT R182, R183, R182, RZ, 0x3c, !PT ;  /* 0x000000b6b7b68212 */ /* 0x000fc800078e3cff */
[----:B------:R-:W-:-:S05]  /*11460*/  @!P0 LOP3.LUT R183, R183, R182, RZ, 0x3c, !PT ;  /* 0x000000b6b7b78212 */ /* 0x000fca00078e3cff */
[----:B------:R0:W3:Y:S02]  /*11470*/  @!P0 LDG.E.U16 R181, desc[UR6][R182.64] ;  /* 0x00000006b6b58981 */ /* 0x0000e4000c1e1500 */
[----:B0-----:R-:W-:-:S06]  /*11480*/  PRMT R182, RZ, 0x7610, R182 ;  /* 0x00007610ffb67816 */ /* 0x001fcc00000000b6 */
[----:B------:R0:W3:Y:S04]  /*11490*/  @!P0 LDG.E.U16 R182, desc[UR6][R184.64] ;  /* 0x00000006b8b68981 */ /* 0x0000e8000c1e1500 */
[----:B------:R-:W4:Y:S01]  /*114a0*/  LDL R185, [R1+0x234] ;  /* 0x0002340001b97983 */ /* 0x000f220000100800 */
[----:B------:R-:W-:Y:S01]  /*114b0*/  PRMT R183, RZ, 0x7610, R183 ;  /* 0x00007610ffb77816 */ /* 0x000fe200000000b7 */
[----:B0-----:R-:W-:Y:S02]  /*114c0*/  @!P0 IMAD.MOV.U32 R184, RZ, RZ, R234 ;  /* 0x000000ffffb88224 */ /* 0x001fe400078e00ea */
[----:B------:R0:W-:Y:S04]  /*114d0*/  STS.U16 [R217+UR4+0x3c80], R187 ;  /* 0x003c80bbd9007988 */ /* 0x0001e80008000404 */
[----:B------:R-:W3:Y:S01]  /*114e0*/  LDL R234, [R1+0xf8] ;  /* 0x0000f80001ea7983 */ /* 0x000ee20000100800 */
[----:B0-----:R-:W-:Y:S01]  /*114f0*/  LOP3.LUT R217, R6, 0x20, RZ, 0x3c, !PT ;  /* 0x0000002006d97812 */ /* 0x001fe200078e3cff */
[----:B--2---:R-:W-:-:S02]  /*11500*/  @!P0 IMAD.MOV.U32 R187, RZ, RZ, R224 ;  /* 0x000000ffffbb8224 */ /* 0x004fc400078e00e0 */
[----:B------:R-:W2:Y:S04]  /*11510*/  LDL R224, [R1+0xb4] ;  /* 0x0000b40001e07983 */ /* 0x000ea80000100800 */
[----:B------:R0:W-:Y:S02]  /*11520*/  STS.U16 [R217+UR4+0x100], R186 ;  /* 0x000100bad9007988 */ /* 0x0001e40008000404 */
[----:B0-----:R-:W-:Y:S02]  /*11530*/  @!P0 IMAD.MOV.U32 R186, RZ, RZ, R3 ;  /* 0x000000ffffba8224 */ /* 0x001fe400078e0003 */
[----:B------:R0:W-:Y:S04]  /*11540*/  STS.U16 [R217+UR4+0x500], R189 ;  /* 0x000500bdd9007988 */ /* 0x0001e80008000404 */
[----:B------:R1:W-:Y:S04]  /*11550*/  STS.U16 [R217+UR4+0x900], R188 ;  /* 0x000900bcd9007988 */ /* 0x0003e80008000404 */
[----:B------:R-:W2:Y:S04]  /*11560*/  LDL R3, [R1+0xb8] ;  /* 0x0000b80001037983 */ /* 0x000ea80000100800 */
[----:B0-----:R-:W3:Y:S04]  /*11570*/  LDL R189, [R1+0x178] ;  /* 0x0001780001bd7983 */ /* 0x001ee80000100800 */
[----:B-1----:R-:W3:Y:S04]  /*11580*/  LDL R188, [R1+0x174] ;  /* 0x0001740001bc7983 */ /* 0x002ee80000100800 */
        /* <DEDUP_REMOVED lines=8> */
[----:B------:R-:W-:Y:S01]  /*11610*/  @!P0 LOP3.LUT R189, R189, R188, RZ, 0x3c, !PT ;  /* 0x000000bcbdbd8212 */ /* 0x000fe200078e3cff */
[----:B------:R1:W-:Y:S04]  /*11620*/  STS.U16 [R217+UR4+0xd00], R191 ;  /* 0x000d00bfd9007988 */ /* 0x0003e80008000404 */
[----:B-1----:R-:W3:Y:S01]  /*11630*/  LDL R191, [R1+0xf4] ;  /* 0x0000f40001bf7983 */ /* 0x002ee20000100800 */
[----:B0-----:R-:W-:-:S04]  /*11640*/  @!P0 LOP3.LUT R187, R187, R186, RZ, 0x3c, !PT ;  /* 0x000000babbbb8212 */ /* 0x001fc800078e3cff */
[----:B------:R-:W-:-:S04]  /*11650*/  @!P0 LOP3.LUT R186, R187, R186, RZ, 0x3c, !PT ;  /* 0x000000babbba8212 */ /* 0x000fc800078e3cff */
[----:B------:R-:W-:-:S05]  /*11660*/  @!P0 LOP3.LUT R187, R187, R186, RZ, 0x3c, !PT ;  /* 0x000000babbbb8212 */ /* 0x000fca00078e3cff */
[----:B------:R0:W4:Y:S02]  /*11670*/  @!P0 LDG.E.U16 R185, desc[UR6][R186.64] ;  /* 0x00000006bab98981 */ /* 0x000124000c1e1500 */
[----:B0-----:R-:W-:-:S06]  /*11680*/  PRMT R186, RZ, 0x7610, R186 ;  /* 0x00007610ffba7816 */ /* 0x001fcc00000000ba */
[----:B------:R0:W4:Y:S04]  /*11690*/  @!P0 LDG.E.U16 R186, desc[UR6][R188.64] ;  /* 0x00000006bcba8981 */ /* 0x000128000c1e1500 */
[----:B------:R-:W0:Y:S04]  /*116a0*/  LDL R188, [R1+0x134] ;  /* 0x0001340001bc7983 */ /* 0x000e280000100800 */
[----:B------:R-:W0:Y:S01]  /*116b0*/  LDL R189, [R1+0x138] ;  /* 0x0001380001bd7983 */ /* 0x000e220000100800 */
[----:B------:R-:W-:-:S03]  /*116c0*/  PRMT R187, RZ, 0x7610, R187 ;  /* 0x00007610ffbb7816 */ /* 0x000fc600000000bb */
[----:B------:R1:W-:Y:S02]  /*116d0*/  STS.U16 [R217+UR4+0x1100], R190 ;  /* 0x001100bed9007988 */ /* 0x0003e40008000404 */
[----:B-1----:R-:W-:Y:S02]  /*116e0*/  @!P0 IMAD.MOV.U32 R190, RZ, RZ, R234 ;  /* 0x000000ffffbe8224 */ /* 0x002fe400078e00ea */
[----:B------:R-:W-:Y:S04]  /*116f0*/  STS.U16 [R217+UR4+0x1500], R211 ;  /* 0x001500d3d9007988 */ /* 0x000fe80008000404 */
[----:B------:R1:W-:Y:S04]  /*11700*/  STS.U16 [R217+UR4+0x1900], R192 ;  /* 0x001900c0d9007988 */ /* 0x0003e80008000404 */
[----:B------:R-:W4:Y:S01]  /*11710*/  LDL R234, [R1+0x7f8] ;  /* 0x0007f80001ea7983 */ /* 0x000f220000100800 */
[----:B-1----:R-:W-:-:S03]  /*11720*/  PRMT R192, RZ, 0x7610, R192 ;  /* 0x00007610ffc07816 */ /* 0x002fc600000000c0 */
[----:B------:R1:W-:Y:S02]  /*11730*/  STS.U16 [R217+UR4+0x1d00], R193 ;  /* 0x001d00c1d9007988 */ /* 0x0003e40008000404 */
[----:B-1----:R-:W-:Y:S02]  /*11740*/  PRMT R193, RZ, 0x7610, R193 ;  /* 0x00007610ffc17816 */ /* 0x002fe400000000c1 */
[----:B0-----:R-:W-:-:S04]  /*11750*/  @!P0 LOP3.LUT R189, R189, R188, RZ, 0x3c, !PT ;  /* 0x000000bcbdbd8212 */ /* 0x001fc800078e3cff */
[----:B------:R-:W-:-:S04]  /*11760*/  @!P0 LOP3.LUT R188, R189, R188, RZ, 0x3c, !PT ;  /* 0x000000bcbdbc8212 */ /* 0x000fc800078e3cff */
[----:B------:R-:W-:-:S05]  /*11770*/  @!P0 LOP3.LUT R189, R189, R188, RZ, 0x3c, !PT ;  /* 0x000000bcbdbd8212 */ /* 0x000fca00078e3cff */
[----:B------:R0:W4:Y:S02]  /*11780*/  @!P0 LDG.E.U16 R187, desc[UR6][R188.64] ;  /* 0x00000006bcbb8981 */ /* 0x000124000c1e1500 */
[----:B0-----:R-:W-:Y:S02]  /*11790*/  PRMT R188, RZ, 0x7610, R188 ;  /* 0x00007610ffbc7816 */ /* 0x001fe400000000bc */
[----:B------:R-:W-:-:S04]  /*117a0*/  PRMT R189, RZ, 0x7610, R189 ;  /* 0x00007610ffbd7816 */ /* 0x000fc800000000bd */
[----:B---3--:R2:W3:Y:S02]  /*117b0*/  @!P0 LDG.E.U16 R188, desc[UR6][R190.64] ;  /* 0x00000006bebc8981 */ /* 0x0084e4000c1e1500 */
[----:B--2---:R-:W-:Y:S02]  /*117c0*/  @!P0 IMAD.MOV.U32 R190, RZ, RZ, R3 ;  /* 0x000000ffffbe8224 */ /* 0x004fe400078e0003 */
[----:B------:R-:W-:Y:S01]  /*117d0*/  @!P0 IMAD.MOV.U32 R191, RZ, RZ, R224 ;  /* 0x000000ffffbf8224 */ /* 0x000fe200078e00e0 */
[----:B------:R-:W2:Y:S04]  /*117e0*/  LDL R3, [R1+0x3b0] ;  /* 0x0003b00001037983 */ /* 0x000ea80000100800 */
[----:B------:R0:W3:Y:S04]  /*117f0*/  @!P0 LDG.E.U16 R189, desc[UR6][R190.64] ;  /* 0x00000006bebd8981 */ /* 0x0000e8000c1e1500 */
[----:B------:R-:W3:Y:S01]  /*11800*/  LDL R224, [R1+0x3ac] ;  /* 0x0003ac0001e07983 */ /* 0x000ee20000100800 */
[----:B0-----:R-:W-:-:S02]  /*11810*/  @!P0 IMAD.MOV.U32 R190, RZ, RZ, R247 ;  /* 0x000000ffffbe8224 */ /* 0x001fc400078e00f7 */
[----:B------:R-:W-:Y:S01]  /*11820*/  @!P0 IMAD.MOV.U32 R191, RZ, RZ, R250 ;  /* 0x000000ffffbf8224 */ /* 0x000fe200078e00fa */
[----:B------:R0:W-:Y:S04]  /*11830*/  STL [R1+0x864], R247 ;  /* 0x000864f701007387 */ /* 0x0001e80000100800 */
[----:B------:R1:W3:Y:S04]  /*11840*/  @!P0 LDG.E.U16 R192, desc[UR6][R190.64] ;  /* 0x00000006bec08981 */ /* 0x0002e8000c1e1500 */
[----:B0-----:R-:W3:Y:S04]  /*11850*/  LDL.LU R247, [R1+0xec] ;  /* 0x0000ec0001f77983 */ /* 0x001ee80000300800 */
[----:B------:R0:W-:Y:S01]  /*11860*/  STL [R1+0x860], R250 ;  /* 0x000860fa01007387 */ /* 0x0001e20000100800 */
[----:B-1----:R-:W-:-:S02]  /*11870*/  @!P0 IMAD.MOV.U32 R190, RZ, RZ, R244 ;  /* 0x000000ffffbe8224 */ /* 0x002fc400078e00f4 */
[----:B------:R-:W-:-:S05]  /*11880*/  @!P0 IMAD.MOV.U32 R191, RZ, RZ, R242 ;  /* 0x000000ffffbf8224 */ /* 0x000fca00078e00f2 */
[----:B------:R4:W3:Y:S04]  /*11890*/  @!P0 LDG.E.U16 R193, desc[UR6][R190.64] ;  /* 0x00000006bec18981 */ /* 0x0008e8000c1e1500 */
[----:B0-----:R-:W3:Y:S04]  /*118a0*/  LDL.LU R250, [R1+0xb0] ;  /* 0x0000b00001fa7983 */ /* 0x001ee80000300800 */
[----:B------:R0:W-:Y:S04]  /*118b0*/  STL [R1+0x86c], R244 ;  /* 0x00086cf401007387 */ /* 0x0001e80000100800 */
[----:B0-----:R-:W3:Y:S04]  /*118c0*/  LDL.LU R244, [R1+0x12c] ;  /* 0x00012c0001f47983 */ /* 0x001ee80000300800 */
[----:B------:R0:W-:Y:S04]  /*118d0*/  STL [R1+0x868], R242 ;  /* 0x000868f201007387 */ /* 0x0001e80000100800 */
[----:B0-----:R-:W3:Y:S04]  /*118e0*/  LDL.LU R242, [R1+0xf0] ;  /* 0x0000f00001f27983 */ /* 0x001ee80000300800 */
[----:B------:R-:W2:Y:S01]  /*118f0*/  LDL R191, [R1+0x3f8] ;  /* 0x0003f80001bf7983 */ /* 0x000ea20000100800 */
[----:B----4-:R-:W-:-:S03]  /*11900*/  @!P0 IMAD.MOV.U32 R190, RZ, RZ, R234 ;  /* 0x000000ffffbe8224 */ /* 0x010fc600078e00ea */
[----:B------:R0:W-:Y:S04]  /*11910*/  STS.U16 [R217+UR4+0x2100], R194 ;  /* 0x002100c2d9007988 */ /* 0x0001e80008000404 */
[----:B------:R1:W-:Y:S04]  /*11920*/  STS.U16 [R217+UR4+0x2500], R210 ;  /* 0x002500d2d9007988 */ /* 0x0003e80008000404 */
[----:B------:R-:W4:Y:S01]  /*11930*/  LDL R234, [R1+0x2b0] ;  /* 0x0002b00001ea7983 */ /* 0x000f220000100800 */
[----:B0-----:R-:W-:Y:S02]  /*11940*/  PRMT R194, RZ, 0x7610, R194 ;  /* 0x00007610ffc27816 */ /* 0x001fe400000000c2 */
[----:B-1----:R-:W-:-:S04]  /*11950*/  PRMT R210, RZ, 0x7610, R210 ;  /* 0x00007610ffd27816 */ /* 0x002fc800000000d2 */
[----:B--2---:R0:W2:Y:S02]  /*11960*/  @!P0 LDG.E.U16 R194, desc[UR6][R190.64] ;  /* 0x00000006bec28981 */ /* 0x0040a4000c1e1500 */
[----:B0-----:R-:W-:Y:S02]  /*11970*/  @!P0 IMAD.MOV.U32 R190, RZ, RZ, R3 ;  /* 0x000000ffffbe8224 */ /* 0x001fe400078e0003 */
[----:B---3--:R-:W-:Y:S01]  /*11980*/  @!P0 IMAD.MOV.U32 R191, RZ, RZ, R224 ;  /* 0x000000ffffbf8224 */ /* 0x008fe200078e00e0 */
[----:B------:R0:W-:Y:S04]  /*11990*/  STS.U16 [R217+UR4+0x2900], R209 ;  /* 0x002900d1d9007988 */ /* 0x0001e80008000404 */
[----:B------:R1:W3:Y:S04]  /*119a0*/  @!P0 LDG.E.U16 R210, desc[UR6][R190.64] ;  /* 0x00000006bed28981 */ /* 0x0002e8000c1e1500 */
[----:B------:R-:W2:Y:S04]  /*119b0*/  LDL R224, [R1+0x26c] ;  /* 0x00026c0001e07983 */ /* 0x000ea80000100800 */
[----:B------:R-:W3:Y:S04]  /*119c0*/  LDL R3, [R1+0x270] ;  /* 0x0002700001037983 */ /* 0x000ee80000100800 */
[----:B------:R-:W1:Y:S04]  /*119d0*/  LDL R190, [R1+0x36c] ;  /* 0x00036c0001be7983 */ /* 0x000e680000100800 */
[----:B------:R-:W1:Y:S01]  /*119e0*/  LDL R191, [R1+0x370] ;  /* 0x0003700001bf7983 */ /* 0x000e620000100800 */
[----:B0-----:R-:W-:-:S02]  /*119f0*/  PRMT R209, RZ, 0x7610, R209 ;  /* 0x00007610ffd17816 */ /* 0x001fc400000000d1 */
[----:B-1----:R-:W-:-:S04]  /*11a00*/  @!P0 LOP3.LUT R191, R191, R190, RZ, 0x3c, !PT ;  /* 0x000000bebfbf8212 */ /* 0x002fc800078e3cff */
[----:B------:R-:W-:-:S04]  /*11a10*/  @!P0 LOP3.LUT R190, R191, R190, RZ, 0x3c, !PT ;  /* 0x000000bebfbe8212 */ /* 0x000fc800078e3cff */
[----:B------:R-:W-:-:S05]  /*11a20*/  @!P0 LOP3.LUT R191, R191, R190, RZ, 0x3c, !PT ;  /* 0x000000bebfbf8212 */ /* 0x000fca00078e3cff */
[----:B------:R0:W2:Y:S04]  /*11a30*/  @!P0 LDG.E.U16 R209, desc[UR6][R190.64] ;  /* 0x00000006bed18981 */ /* 0x0000a8000c1e1500 */
[----:B------:R-:W0:Y:S04]  /*11a40*/  LDL R190, [R1+0x32c] ;  /* 0x00032c0001be7983 */ /* 0x000e280000100800 */
[----:B------:R-:W0:Y:S04]  /*11a50*/  LDL R191, [R1+0x330] ;  /* 0x0003300001bf7983 */ /* 0x000e280000100800 */
[----:B------:R1:W-:Y:S02]  /*11a60*/  STS.U16 [R217+UR4+0x2d00], R208 ;  /* 0x002d00d0d9007988 */ /* 0x0003e40008000404 */
[----:B-1----:R-:W-:-:S02]  /*11a70*/  PRMT R208, RZ, 0x7610, R208 ;  /* 0x00007610ffd07816 */ /* 0x002fc400000000d0 */
[----:B0-----:R-:W-:-:S04]  /*11a80*/  @!P0 LOP3.LUT R191, R191, R190, RZ, 0x3c, !PT ;  /* 0x000000bebfbf8212 */ /* 0x001fc800078e3cff */
        /* <DEDUP_REMOVED lines=11> */
[----:B------:R-:W3:Y:S01]  /*11b40*/  LDL R191, [R1+0x2ac] ;  /* 0x0002ac0001bf7983 */ /* 0x000ee20000100800 */
[----:B----4-:R-:W-:-:S03]  /*11b50*/  @!P0 IMAD.MOV.U32 R190, RZ, RZ, R234 ;  /* 0x000000ffffbe8224 */ /* 0x010fc600078e00ea */
[----:B------:R0:W-:Y:S04]  /*11b60*/  STS.U16 [R217+UR4+0x3500], R206 ;  /* 0x003500ced9007988 */ /* 0x0001e80008000404 */
[----:B------:R1:W-:Y:S04]  /*11b70*/  STS.U16 [R217+UR4+0x3900], R205 ;  /* 0x003900cdd9007988 */ /* 0x0003e80008000404 */
[----:B------:R-:W4:Y:S01]  /*11b80*/  LDL R234, [R1+0x170] ;  /* 0x0001700001ea7983 */ /* 0x000f220000100800 */
[----:B0-----:R-:W-:Y:S02]  /*11b90*/  PRMT R206, RZ, 0x7610, R206 ;  /* 0x00007610ffce7816 */ /* 0x001fe400000000ce */
[----:B-1----:R-:W-:-:S04]  /*11ba0*/  PRMT R205, RZ, 0x7610, R205 ;  /* 0x00007610ffcd7816 */ /* 0x002fc800000000cd */
[----:B---3--:R0:W3:Y:S02]  /*11bb0*/  @!P0 LDG.E.U16 R206, desc[UR6][R190.64] ;  /* 0x00000006bece8981 */ /* 0x0080e4000c1e1500 */
[----:B0-----:R-:W-:Y:S02]  /*11bc0*/  @!P0 IMAD.MOV.U32 R190, RZ, RZ, R3 ;  /* 0x000000ffffbe8224 */ /* 0x001fe400078e0003 */
[----:B--2---:R-:W-:Y:S01]  /*11bd0*/  @!P0 IMAD.MOV.U32 R191, RZ, RZ, R224 ;  /* 0x000000ffffbf8224 */ /* 0x004fe200078e00e0 */
[----:B------:R0:W-:Y:S04]  /*11be0*/  STS.U16 [R217+UR4+0x3d00], R204 ;  /* 0x003d00ccd9007988 */ /* 0x0001e80008000404 */
[----:B------:R1:W2:Y:S04]  /*11bf0*/  @!P0 LDG.E.U16 R205, desc[UR6][R190.64] ;  /* 0x00000006becd8981 */ /* 0x0002a8000c1e1500 */
        /* <DEDUP_REMOVED lines=9> */
[----:B------:R-:W0:Y:S01]  /*11c90*/  LDL R191, [R1+0x1f0] ;  /* 0x0001f00001bf7983 */ /* 0x000e220000100800 */
[----:B------:R-:W-:-:S05]  /*11ca0*/  LOP3.LUT R224, R6, 0x30, RZ, 0x3c, !PT ;  /* 0x0000003006e07812 */ /* 0x000fca00078e3cff */
[----:B------:R1:W-:Y:S02]  /*11cb0*/  STS.U16 [R224+UR4+0x180], R203 ;  /* 0x000180cbe0007988 */ /* 0x0003e40008000404 */
[----:B-1----:R-:W-:Y:S02]  /*11cc0*/  PRMT R203, RZ, 0x7610, R203 ;  /* 0x00007610ffcb7816 */ /* 0x002fe400000000cb */
        /* <DEDUP_REMOVED lines=15> */
[----:B------:R-:W4:Y:S01]  /*11dc0*/  LDL R234, [R1+0x3f4] ;  /* 0x0003f40001ea7983 */ /* 0x000f220000100800 */
[----:B0-----:R-:W-:-:S03]  /*11dd0*/  PRMT R201, RZ, 0x7610, R201 ;  /* 0x00007610ffc97816 */ /* 0x001fc600000000c9 */
[----:B------:R0:W-:Y:S04]  /*11de0*/  STS.U16 [R224+UR4+0xd80], R200 ;  /* 0x000d80c8e0007988 */ /* 0x0001e80008000404 */
[----:B0-----:R-:W2:Y:S01]  /*11df0*/  LDL R224, [R1+0x3a4] ;  /* 0x0003a40001e07983 */ /* 0x001ea20000100800 */
[----:B------:R-:W-:-:S03]  /*11e00*/  PRMT R200, RZ, 0x7610, R200 ;  /* 0x00007610ffc87816 */ /* 0x000fc600000000c8 */
[----:B---3--:R0:W3:Y:S02]  /*11e10*/  @!P0 LDG.E.U16 R201, desc[UR6][R190.64] ;  /* 0x00000006bec98981 */ /* 0x0080e4000c1e1500 */
[----:B0-----:R-:W-:Y:S02]  /*11e20*/  @!P0 IMAD.MOV.U32 R190, RZ, RZ, R3 ;  /* 0x000000ffffbe8224 */ /* 0x001fe400078e0003 */
[----:B------:R-:W2:Y:S01]  /*11e30*/  LDL R3, [R1+0x3a8] ;  /* 0x0003a80001037983 */ /* 0x000ea20000100800 */
[----:B------:R-:W-:-:S03]  /*11e40*/  @!P0 IMAD.MOV.U32 R191, RZ, RZ, R244 ;  /* 0x000000ffffbf8224 */ /* 0x000fc600078e00f4 */
[----:B------:R0:W-:Y:S04]  /*11e50*/  STL [R1+0x870], R244 ;  /* 0x000870f401007387 */ /* 0x0001e80000100800 */
[----:B------:R1:W3:Y:S01]  /*11e60*/  @!P0 LDG.E.U16 R200, desc[UR6][R190.64] ;  /* 0x00000006bec88981 */ /* 0x0002e2000c1e1500 */
[----:B0-----:R-:W-:-:S05]  /*11e70*/  LOP3.LUT R244, R6, 0x30, RZ, 0x3c, !PT ;  /* 0x0000003006f47812 */ /* 0x001fca00078e3cff */
[----:B------:R0:W-:Y:S01]  /*11e80*/  STS.U16 [R244+UR4+0x1180], R199 ;  /* 0x001180c7f4007988 */ /* 0x0001e20008000404 */
[----:B-1----:R-:W-:Y:S02]  /*11e90*/  @!P0 IMAD.MOV.U32 R190, RZ, RZ, R242 ;  /* 0x000000ffffbe8224 */ /* 0x002fe400078e00f2 */
[----:B------:R-:W-:Y:S01]  /*11ea0*/  @!P0 IMAD.MOV.U32 R191, RZ, RZ, R247 ;  /* 0x000000ffffbf8224 */ /* 0x000fe200078e00f7 */
[----:B------:R1:W-:Y:S01]  /*11eb0*/  STS.U16 [R244+UR4+0x1580], R198 ;  /* 0x001580c6f4007988 */ /* 0x0003e20008000404 */
[----:B0-----:R-:W-:-:S03]  /*11ec0*/  PRMT R199, RZ, 0x7610, R199 ;  /* 0x00007610ffc77816 */ /* 0x001fc600000000c7 */
[----:B------:R0:W-:Y:S01]  /*11ed0*/  STL [R1+0x878], R242 ;  /* 0x000878f201007387 */ /* 0x0001e20000100800 */
[----:B-1----:R-:W-:-:S03]  /*11ee0*/  PRMT R198, RZ, 0x7610, R198 ;  /* 0x00007610ffc67816 */ /* 0x002fc600000000c6 */
[----:B------:R1:W3:Y:S04]  /*11ef0*/  @!P0 LDG.E.U16 R199, desc[UR6][R190.64] ;  /* 0x00000006bec78981 */ /* 0x0002e8000c1e1500 */
[----:B0-----:R-:W2:Y:S01]  /*11f00*/  LDL R242, [R1+0x3f0] ;  /* 0x0003f00001f27983 */ /* 0x001ea20000100800 */
[----:B-1----:R-:W-:Y:S02]  /*11f10*/  @!P0 IMAD.MOV.U32 R190, RZ, RZ, R250 ;  /* 0x000000ffffbe8224 */ /* 0x002fe400078e00fa */
[----:B------:R-:W-:Y:S01]  /*11f20*/  @!P0 IMAD.MOV.U32 R191, RZ, RZ, R248 ;  /* 0x000000ffffbf8224 */ /* 0x000fe200078e00f8 */
[----:B------:R0:W-:Y:S04]  /*11f30*/  STS.U16 [R244+UR4+0x1980], R197 ;  /* 0x001980c5f4007988 */ /* 0x0001e80008000404 */
[----:B------:R1:W3:Y:S04]  /*11f40*/  @!P0 LDG.E.U16 R198, desc[UR6][R190.64] ;  /* 0x00000006bec68981 */ /* 0x0002e8000c1e1500 */
[----:B------:R-:W-:Y:S01]  /*11f50*/  STL [R1+0x874], R247 ;  /* 0x000874f701007387 */ /* 0x000fe20000100800 */
[----:B0-----:R-:W-:-:S03]  /*11f60*/  PRMT R197, RZ, 0x7610, R197 ;  /* 0x00007610ffc57816 */ /* 0x001fc600000000c5 */
[----:B------:R-:W-:Y:S01]  /*11f70*/  STL [R1+0x880], R250 ;  /* 0x000880fa01007387 */ /* 0x000fe20000100800 */
[----:B-1----:R-:W-:Y:S02]  /*11f80*/  @!P0 IMAD.MOV.U32 R190, RZ, RZ, R252 ;  /* 0x000000ffffbe8224 */ /* 0x002fe400078e00fc */
[----:B------:R-:W-:Y:S01]  /*11f90*/  @!P0 IMAD.MOV.U32 R191, RZ, RZ, R0 ;  /* 0x000000ffffbf8224 */ /* 0x000fe200078e0000 */
[----:B------:R-:W-:Y:S04]  /*11fa0*/  STL [R1+0x87c], R248 ;  /* 0x00087cf801007387 */ /* 0x000fe80000100800 */
[----:B------:R-:W-:Y:S04]  /*11fb0*/  STL [R1+0x888], R252 ;  /* 0x000888fc01007387 */ /* 0x000fe80000100800 */
[----:B------:R-:W-:Y:S04]  /*11fc0*/  STL [R1+0x884], R0 ;  /* 0x0008840001007387 */ /* 0x000fe80000100800 */
[----:B------:R0:W3:Y:S04]  /*11fd0*/  @!P0 LDG.E.U16 R197, desc[UR6][R190.64] ;  /* 0x00000006bec58981 */ /* 0x0000e8000c1e1500 */
[----:B------:R1:W-:Y:S04]  /*11fe0*/  STL [R1+0x890], R239 ;  /* 0x000890ef01007387 */ /* 0x0003e80000100800 */
[----:B------:R4:W-:Y:S01]  /*11ff0*/  STL [R1+0x88c], R236 ;  /* 0x00088cec01007387 */ /* 0x0009e20000100800 */
[----:B0-----:R-:W-:-:S02]  /*12000*/  @!P0 IMAD.MOV.U32 R190, RZ, RZ, R239 ;  /* 0x000000ffffbe8224 */ /* 0x001fc400078e00ef */
[----:B------:R-:W-:Y:S01]  /*12010*/  @!P0 IMAD.MOV.U32 R191, RZ, RZ, R236 ;  /* 0x000000ffffbf8224 */ /* 0x000fe200078e00ec */
[----:B-1----:R-:W3:Y:S04]  /*12020*/  LDL R239, [R1+0x364] ;  /* 0x0003640001ef7983 */ /* 0x002ee80000100800 */
[----:B----4-:R-:W4:Y:S04]  /*12030*/  LDL R236, [R1+0x368] ;  /* 0x0003680001ec7983 */ /* 0x010f280000100800 */
[----:B------:R0:W-:Y:S04]  /*12040*/  STS.U16 [R244+UR4+0x1d80], R196 ;  /* 0x001d80c4f4007988 */ /* 0x0001e80008000404 */
[----:B------:R1:W-:Y:S01]  /*12050*/  STS.U16 [R244+UR4+0x2180], R195 ;  /* 0x002180c3f4007988 */ /* 0x0003e20008000404 */
[----:B0-----:R-:W-:-:S02]  /*12060*/  PRMT R196, RZ, 0x7610, R196 ;  /* 0x00007610ffc47816 */ /* 0x001fc400000000c4 */
[----:B-1----:R-:W-:-:S04]  /*12070*/  PRMT R195, RZ, 0x7610, R195 ;  /* 0x00007610ffc37816 */ /* 0x002fc800000000c3 */
[----:B------:R0:W4:Y:S01]  /*12080*/  @!P0 LDG.E.U16 R196, desc[UR6][R190.64] ;  /* 0x00000006bec48981 */ /* 0x000122000c1e1500 */
[----:B------:R-:W-:Y:S01]  /*12090*/  PRMT R211, RZ, 0x7610, R211 ;  /* 0x00007610ffd37816 */ /* 0x000fe200000000d3 */
[----:B0-----:R-:W-:Y:S02]  /*120a0*/  @!P0 IMAD.MOV.U32 R190, RZ, RZ, R234 ;  /* 0x000000ffffbe8224 */ /* 0x001fe400078e00ea */
[----:B------:R0:W-:Y:S02]  /*120b0*/  STS.U16 [R244+UR4+0x2580], R214 ;  /* 0x002580d6f4007988 */ /* 0x0001e40008000404 */
[----:B0-----:R-:W-:Y:S01]  /*120c0*/  PRMT R214, RZ, 0x7610, R214 ;  /* 0x00007610ffd67816 */ /* 0x001fe200000000d6 */
[----:B--2---:R-:W-:Y:S02]  /*120d0*/  @!P0 IMAD.MOV.U32 R191, RZ, RZ, R242 ;  /* 0x000000ffffbf8224 */ /* 0x004fe400078e00f2 */
[----:B------:R-:W2:Y:S04]  /*120e0*/  LDL R242, [R1+0x2a4] ;  /* 0x0002a40001f27983 */ /* 0x000ea80000100800 */
[----:B------:R0:W2:Y:S02]  /*120f0*/  @!P0 LDG.E.U16 R195, desc[UR6][R190.64] ;  /* 0x00000006bec38981 */ /* 0x0000a4000c1e1500 */
[----:B0-----:R-:W-:-:S02]  /*12100*/  @!P0 IMAD.MOV.U32 R190, RZ, RZ, R3 ;  /* 0x000000ffffbe8224 */ /* 0x001fc400078e0003 */
[----:B------:R-:W-:Y:S01]  /*12110*/  @!P0 IMAD.MOV.U32 R191, RZ, RZ, R224 ;  /* 0x000000ffffbf8224 */ /* 0x000fe200078e00e0 */
[----:B------:R-:W2:Y:S04]  /*12120*/  LDL R3, [R1+0x2a8] ;  /* 0x0002a80001037983 */ /* 0x000ea80000100800 */
[----:B------:R-:W2:Y:S04]  /*12130*/  LDL.LU R234, [R1+0x70] ;  /* 0x0000700001ea7983 */ /* 0x000ea80000300800 */
[----:B------:R3:W2:Y:S04]  /*12140*/  @!P0 LDG.E.U16 R211, desc[UR6][R190.64] ;  /* 0x00000006bed38981 */ /* 0x0006a8000c1e1500 */
[----:B------:R-:W2:Y:S04]  /*12150*/  LDL.LU R224, [R1+0x60] ;  /* 0x0000600001e07983 */ /* 0x000ea80000300800 */
[----:B------:R-:W2:Y:S04]  /*12160*/  LDL.LU R0, [R1+0x54] ;  /* 0x0000540001007983 */ /* 0x000ea80000300800 */
[----:B------:R-:W2:Y:S04]  /*12170*/  LDL.LU R252, [R1+0x48] ;  /* 0x0000480001fc7983 */ /* 0x000ea80000300800 */
[----:B------:R-:W2:Y:S04]  /*12180*/  LDL.LU R248, [R1+0x3c] ;  /* 0x00003c0001f87983 */ /* 0x000ea80000300800 */
[----:B------:R-:W2:Y:S01]  /*12190*/  LDL.LU R250, [R1+0x30] ;  /* 0x0000300001fa7983 */ /* 0x000ea20000300800 */
[----:B---3--:R-:W-:-:S03]  /*121a0*/  @!P0 IMAD.MOV.U32 R191, RZ, RZ, R239 ;  /* 0x000000ffffbf8224 */ /* 0x008fc600078e00ef */
[----:B------:R-:W3:Y:S01]  /*121b0*/  LDL.LU R247, [R1+0x28] ;  /* 0x0000280001f77983 */ /* 0x000ee20000300800 */
[----:B----4-:R-:W-:-:S03]  /*121c0*/  @!P0 IMAD.MOV.U32 R190, RZ, RZ, R236 ;  /* 0x000000ffffbe8224 */ /* 0x010fc600078e00ec */
[----:B------:R0:W-:Y:S04]  /*121d0*/  STS.U16 [R244+UR4+0x2980], R241 ;  /* 0x002980f1f4007988 */ /* 0x0001e80008000404 */
[----:B------:R1:W4:Y:S04]  /*121e0*/  @!P0 LDG.E.U16 R214, desc[UR6][R190.64] ;  /* 0x00000006bed68981 */ /* 0x000328000c1e1500 */
[----:B------:R-:W3:Y:S04]  /*121f0*/  LDL R236, [R1+0x268] ;  /* 0x0002680001ec7983 */ /* 0x000ee80000100800 */
[----:B0-----:R-:W2:Y:S04]  /*12200*/  LDL R241, [R1+0x2e8] ;  /* 0x0002e80001f17983 */ /* 0x001ea80000100800 */
[----:B------:R-:W1:Y:S04]  /*12210*/  LDL R190, [R1+0x324] ;  /* 0x0003240001be7983 */ /* 0x000e680000100800 */
[----:B------:R-:W1:Y:S04]  /*12220*/  LDL R191, [R1+0x328] ;  /* 0x0003280001bf7983 */ /* 0x000e680000100800 */
[----:B------:R0:W-:Y:S04]  /*12230*/  STS.U16 [R244+UR4+0x2d80], R233 ;  /* 0x002d80e9f4007988 */ /* 0x0001e80008000404 */
[----:B------:R-:W4:Y:S01]  /*12240*/  LDL R239, [R1+0x264] ;  /* 0x0002640001ef7983 */ /* 0x000f220000100800 */
[----:B0-----:R-:W-:-:S02]  /*12250*/  PRMT R233, RZ, 0x7610, R233 ;  /* 0x00007610ffe97816 */ /* 0x001fc400000000e9 */
[----:B-1----:R-:W-:-:S04]  /*12260*/  @!P0 LOP3.LUT R191, R191, R190, RZ, 0x3c, !PT ;  /* 0x000000bebfbf8212 */ /* 0x002fc800078e3cff */
[----:B------:R-:W-:-:S04]  /*12270*/  @!P0 LOP3.LUT R190, R191, R190, RZ, 0x3c, !PT ;  /* 0x000000bebfbe8212 */ /* 0x000fc800078e3cff */
[----:B------:R-:W-:-:S05]  /*12280*/  @!P0 LOP3.LUT R191, R191, R190, RZ, 0x3c, !PT ;  /* 0x000000bebfbf8212 */ /* 0x000fca00078e3cff */
[----:B------:R2:W4:Y:S04]  /*12290*/  @!P0 LDG.E.U16 R233, desc[UR6][R190.64] ;  /* 0x00000006bee98981 */ /* 0x000528000c1e1500 */
[----:B------:R-:W3:Y:S01]  /*122a0*/  LDL R191, [R1+0x2e4] ;  /* 0x0002e40001bf7983 */ /* 0x000ee20000100800 */
[----:B--2---:R-:W-:-:S03]  /*122b0*/  @!P0 IMAD.MOV.U32 R190, RZ, RZ, R241 ;  /* 0x000000ffffbe8224 */ /* 0x004fc600078e00f1 */
[----:B------:R0:W-:Y:S04]  /*122c0*/  STS.U16 [R244+UR4+0x3180], R226 ;  /* 0x003180e2f4007988 */ /* 0x0001e80008000404 */
[----:B------:R1:W-:Y:S04]  /*122d0*/  STS.U16 [R244+UR4+0x3580], R219 ;  /* 0x003580dbf4007988 */ /* 0x0003e80008000404 */
[----:B------:R-:W2:Y:S01]  /*122e0*/  LDL.LU R241, [R1+0x50] ;  /* 0x0000500001f17983 */ /* 0x000ea20000300800 */
[----:B0-----:R-:W-:Y:S02]  /*122f0*/  PRMT R226, RZ, 0x7610, R226 ;  /* 0x00007610ffe27816 */ /* 0x001fe400000000e2 */
[----:B-1----:R-:W-:Y:S01]  /*12300*/  PRMT R219, RZ, 0x7610, R219 ;  /* 0x00007610ffdb7816 */ /* 0x002fe200000000db */
[----:B------:R-:W-:Y:S04]  /*12310*/  STS.U16 [R244+UR4+0x3980], R213 ;  /* 0x003980d5f4007988 */ /* 0x000fe80008000404 */
[----:B------:R-:W-:Y:S04]  /*12320*/  STS.U16 [R244+UR4+0x3d80], R11 ;  /* 0x003d800bf4007988 */ /* 0x000fe80008000404 */
[----:B---3--:R0:W3:Y:S02]  /*12330*/  @!P0 LDG.E.U16 R226, desc[UR6][R190.64] ;  /* 0x00000006bee28981 */ /* 0x0080e4000c1e1500 */
[----:B0-----:R-:W-:-:S02]  /*12340*/  @!P0 IMAD.MOV.U32 R190, RZ, RZ, R3 ;  /* 0x000000ffffbe8224 */ /* 0x001fc400078e0003 */
[----:B------:R-:W-:Y:S01]  /*12350*/  @!P0 IMAD.MOV.U32 R191, RZ, RZ, R242 ;  /* 0x000000ffffbf8224 */ /* 0x000fe200078e00f2 */
[----:B------:R-:W-:Y:S01]  /*12360*/  LOP3.LUT R3, R6, 0x40, RZ, 0x3c, !PT ;  /* 0x0000004006037812 */ /* 0x000fe200078e3cff */
[----:B------:R-:W3:Y:S04]  /*12370*/  LDL.LU R242, [R1+0x44] ;  /* 0x0000440001f27983 */ /* 0x000ee80000300800 */
[----:B------:R0:W3:Y:S04]  /*12380*/  @!P0 LDG.E.U16 R219, desc[UR6][R190.64] ;  /* 0x00000006bedb8981 */ /* 0x0000e8000c1e1500 */
[----:B------:R1:W-:Y:S01]  /*12390*/  STS.U16 [R3+UR4+0x200], R234 ;  /* 0x000200ea03007988 */ /* 0x0003e20008000404 */
[----:B0-----:R-:W-:-:S02]  /*123a0*/  @!P0 IMAD.MOV.U32 R190, RZ, RZ, R236 ;  /* 0x000000ffffbe8224 */ /* 0x001fc400078e00ec */
[----:B----4-:R-:W-:Y:S01]  /*123b0*/  @!P0 IMAD.MOV.U32 R191, RZ, RZ, R239 ;  /* 0x000000ffffbf8224 */ /* 0x010fe200078e00ef */
[----:B------:R-:W4:Y:S04]  /*123c0*/  LDL.LU R236, [R1+0x38] ;  /* 0x0000380001ec7983 */ /* 0x000f280000300800 */
[----:B------:R-:W4:Y:S04]  /*123d0*/  LDL.LU R239, [R1+0x2c] ;  /* 0x00002c0001ef7983 */ /* 0x000f280000300800 */
[----:B-1----:R-:W2:Y:S04]  /*123e0*/  LDL.LU R234, [R1+0x8fc] ;  /* 0x0008fc0001ea7983 */ /* 0x002ea80000300800 */
[----:B------:R0:W-:Y:S04]  /*123f0*/  STS.U16 [R3+UR4+0x600], R224 ;  /* 0x000600e003007988 */ /* 0x0001e80008000404 */
[----:B------:R-:W-:Y:S04]  /*12400*/  STS.U16 [R3+UR4+0xa00], R0 ;  /* 0x000a000003007988 */ /* 0x000fe80008000404 */
[----:B------:R-:W-:Y:S04]  /*12410*/  STS.U16 [R3+UR4+0xe00], R252 ;  /* 0x000e00fc03007988 */ /* 0x000fe80008000404 */
[----:B------:R-:W-:Y:S04]  /*12420*/  STS.U16 [R3+UR4+0x1200], R248 ;  /* 0x001200f803007988 */ /* 0x000fe80008000404 */
[----:B------:R-:W-:Y:S04]  /*12430*/  STS.U16 [R3+UR4+0x1600], R250 ;  /* 0x001600fa03007988 */ /* 0x000fe80008000404 */
[----:B------:R-:W-:Y:S04]  /*12440*/  STS.U16 [R3+UR4+0x1a00], R247 ;  /* 0x001a00f703007988 */ /* 0x000fe80008000404 */
[----:B0-----:R-:W4:Y:S04]  /*12450*/  LDL.LU R224, [R1+0x8f8] ;  /* 0x0008f80001e07983 */ /* 0x001f280000300800 */
[----:B--2---:R0:W-:Y:S04]  /*12460*/  STS.U16 [R3+UR4+0x1e00], R234 ;  /* 0x001e00ea03007988 */ /* 0x0041e80008000404 */
[----:B------:R1:W-:Y:S04]  /*12470*/  STS.U16 [R3+UR4+0x2200], R227 ;  /* 0x002200e303007988 */ /* 0x0003e80008000404 */
[----:B0-----:R-:W2:Y:S04]  /*12480*/  LDL.LU R234, [R1+0x8f4] ;  /* 0x0008f40001ea7983 */ /* 0x001ea80000300800 */
[----:B-1----:R-:W2:Y:S04]  /*12490*/  LDL.LU R227, [R1+0x8f0] ;  /* 0x0008f00001e37983 */ /* 0x002ea80000300800 */
[----:B------:R-:W2:Y:S04]  /*124a0*/  LDL.LU R0, [R1+0x68] ;  /* 0x0000680001007983 */ /* 0x000ea80000300800 */
[----:B------:R-:W2:Y:S04]  /*124b0*/  LDL.LU R252, [R1+0x58] ;  /* 0x0000580001fc7983 */ /* 0x000ea80000300800 */
[----:B------:R-:W2:Y:S04]  /*124c0*/  LDL.LU R248, [R1+0x4c] ;  /* 0x00004c0001f87983 */ /* 0x000ea80000300800 */
[----:B------:R-:W2:Y:S04]  /*124d0*/  LDL.LU R250, [R1+0x40] ;  /* 0x0000400001fa7983 */ /* 0x000ea80000300800 */
[----:B------:R-:W-:Y:S04]  /*124e0*/  STS.U16 [R3+UR4+0x2600], R7 ;  /* 0x0026000703007988 */ /* 0x000fe80008000404 */
[----:B------:R-:W2:Y:S04]  /*124f0*/  LDL.LU R247, [R1+0x34] ;  /* 0x0000340001f77983 */ /* 0x000ea80000300800 */
[----:B------:R0:W-:Y:S04]  /*12500*/  STS.U16 [R3+UR4+0x2a00], R246 ;  /* 0x002a00f603007988 */ /* 0x0001e80008000404 */
[----:B------:R1:W-:Y:S04]  /*12510*/  STS.U16 [R3+UR4+0x2e00], R238 ;  /* 0x002e00ee03007988 */ /* 0x0003e80008000404 */
[----:B0-----:R-:W3:Y:S04]  /*12520*/  LDL.LU R246, [R1+0x5c] ;  /* 0x00005c0001f67983 */ /* 0x001ee80000300800 */
[----:B-1----:R-:W4:Y:S01]  /*12530*/  LDL.LU R238, [R1+0x6c] ;  /* 0x00006c0001ee7983 */ /* 0x002f220000300800 */
[----:B------:R-:W-:-:S03]  /*12540*/  LOP3.LUT R7, R6, 0x50, RZ, 0x3c, !PT ;  /* 0x0000005006077812 */ /* 0x000fc600078e3cff */
[----:B------:R-:W-:Y:S04]  /*12550*/  STS.U16 [R3+UR4+0x3200], R230 ;  /* 0x003200e603007988 */ /* 0x000fe80008000404 */
[----:B------:R-:W-:Y:S04]  /*12560*/  STS.U16 [R3+UR4+0x3600], R221 ;  /* 0x003600dd03007988 */ /* 0x000fe80008000404 */
[----:B------:R-:W-:Y:S04]  /*12570*/  STS.U16 [R3+UR4+0x3a00], R212 ;  /* 0x003a00d403007988 */ /* 0x000fe80008000404 */
[----:B------:R-:W-:Y:S04]  /*12580*/  STS.U16 [R3+UR4+0x3e00], R12 ;  /* 0x003e000c03007988 */ /* 0x000fe80008000404 */
[----:B----4-:R-:W-:Y:S04]  /*12590*/  STS.U16 [R7+UR4+0x280], R238 ;  /* 0x000280ee07007988 */ /* 0x010fe80008000404 */
[----:B---3--:R-:W-:Y:S04]  /*125a0*/  STS.U16 [R7+UR4+0x680], R246 ;  /* 0x000680f607007988 */ /* 0x008fe80008000404 */
[----:B------:R-:W-:Y:S04]  /*125b0*/  STS.U16 [R7+UR4+0xa80], R241 ;  /* 0x000a80f107007988 */ /* 0x000fe80008000404 */
[----:B------:R0:W-:Y:S04]  /*125c0*/  STS.U16 [R7+UR4+0xe80], R242 ;  /* 0x000e80f207007988 */ /* 0x0001e80008000404 */
[----:B------:R-:W-:Y:S04]  /*125d0*/  STS.U16 [R7+UR4+0x1280], R236 ;  /* 0x001280ec07007988 */ /* 0x000fe80008000404 */
[----:B------:R-:W-:Y:S04]  /*125e0*/  STS.U16 [R7+UR4+0x1680], R239 ;  /* 0x001680ef07007988 */ /* 0x000fe80008000404 */
[----:B0-----:R-:W3:Y:S04]  /*125f0*/  LDL.LU R242, [R1+0x64] ;  /* 0x0000640001f27983 */ /* 0x001ee80000300800 */
[----:B--2---:R0:W-:Y:S04]  /*12600*/  STS.U16 [R7+UR4+0x1a80], R227 ;  /* 0x001a80e307007988 */ /* 0x0041e80008000404 */
[----:B------:R1:W-:Y:S04]  /*12610*/  STS.U16 [R7+UR4+0x1e80], R231 ;  /* 0x001e80e707007988 */ /* 0x0003e80008000404 */
[----:B0-----:R-:W2:Y:S04]  /*12620*/  LDL.LU R227, [R1+0x8ec] ;  /* 0x0008ec0001e37983 */ /* 0x001ea80000300800 */
[----:B-1----:R-:W4:Y:S04]  /*12630*/  LDL.LU R231, [R1+0x8e8] ;  /* 0x0008e80001e77983 */ /* 0x002f280000300800 */
[----:B------:R-:W-:Y:S04]  /*12640*/  STS.U16 [R7+UR4+0x2280], R229 ;  /* 0x002280e507007988 */ /* 0x000fe80008000404 */
[----:B------:R0:W-:Y:S04]  /*12650*/  STS.U16 [R7+UR4+0x2680], R2 ;  /* 0x0026800207007988 */ /* 0x0001e80008000404 */
[----:B------:R-:W-:Y:S04]  /*12660*/  STS.U16 [R7+UR4+0x2a80], R245 ;  /* 0x002a80f507007988 */ /* 0x000fe80008000404 */
[----:B------:R-:W-:Y:S01]  /*12670*/  STS.U16 [R7+UR4+0x2e80], R237 ;  /* 0x002e80ed07007988 */ /* 0x000fe20008000404 */
[----:B0-----:R-:W-:-:S03]  /*12680*/  LOP3.LUT R2, R6, 0x60, RZ, 0x3c, !PT ;  /* 0x0000006006027812 */ /* 0x001fc600078e3cff */
[----:B------:R-:W-:Y:S04]  /*12690*/  STS.U16 [R7+UR4+0x3280], R228 ;  /* 0x003280e407007988 */ /* 0x000fe80008000404 */
        /* <DEDUP_REMOVED lines=8> */
[----:B------:R-:W2:Y:S04]  /*12720*/  LDL.LU R229, [R1+0x8e4] ;  /* 0x0008e40001e57983 */ /* 0x000ea80000300800 */
[----:B----4-:R0:W-:Y:S04]  /*12730*/  STS.U16 [R2+UR4+0x1700], R231 ;  /* 0x001700e702007988 */ /* 0x0101e80008000404 */
[----:B------:R1:W-:Y:S04]  /*12740*/  STS.U16 [R2+UR4+0x1b00], R234 ;  /* 0x001b00ea02007988 */ /* 0x0003e80008000404 */
[----:B------:R4:W-:Y:S04]  /*12750*/  STS.U16 [R2+UR4+0x1f00], R4 ;  /* 0x001f000402007988 */ /* 0x0009e80008000404 */
[----:B0-----:R-:W2:Y:S04]  /*12760*/  LDL.LU R231, [R1+0x8e0] ;  /* 0x0008e00001e77983 */ /* 0x001ea80000300800 */
[----:B-1----:R-:W2:Y:S04]  /*12770*/  LDL.LU R234, [R1+0x8dc] ;  /* 0x0008dc0001ea7983 */ /* 0x002ea80000300800 */
[----:B----4-:R-:W4:Y:S04]  /*12780*/  LDL.LU R4, [R1+0x8d8] ;  /* 0x0008d80001047983 */ /* 0x010f280000300800 */
        /* <DEDUP_REMOVED lines=9> */
[----:B---3--:R0:W-:Y:S02]  /*12820*/  STS.U16 [R5+UR4+0x380], R242 ;  /* 0x000380f205007988 */ /* 0x0081e40008000404 */
[----:B0-----:R-:W-:-:S02]  /*12830*/  LOP3.LUT R242, R6, 0x10, RZ, 0x3c, !PT ;  /* 0x0000001006f27812 */ /* 0x001fc400078e3cff */
[----:B------:R-:W-:-:S06]  /*12840*/  PRMT R213, RZ, 0x7610, R213 ;  /* 0x00007610ffd57816 */ /* 0x000fcc00000000d5 */
[----:B------:R-:W3:Y:S04]  /*12850*/  @!P0 LDG.E.U16 R213, desc[UR6][R190.64] ;  /* 0x00000006bed58981 */ /* 0x000ee8000c1e1500 */
[----:B----4-:R0:W-:Y:S04]  /*12860*/  STS.U16 [R5+UR4+0x780], R4 ;  /* 0x0007800405007988 */ /* 0x0101e80008000404 */
[----:B--2---:R1:W-:Y:S04]  /*12870*/  STS.U16 [R5+UR4+0xb80], R234 ;  /* 0x000b80ea05007988 */ /* 0x0043e80008000404 */
[----:B------:R2:W-:Y:S04]  /*12880*/  STS.U16 [R5+UR4+0xf80], R231 ;  /* 0x000f80e705007988 */ /* 0x0005e80008000404 */
[----:B------:R4:W-:Y:S04]  /*12890*/  STS.U16 [R5+UR4+0x1380], R229 ;  /* 0x001380e505007988 */ /* 0x0009e80008000404 */
[----:B------:R4:W-:Y:S04]  /*128a0*/  STS.U16 [R5+UR4+0x1780], R227 ;  /* 0x001780e305007988 */ /* 0x0009e80008000404 */
[----:B------:R4:W-:Y:S04]  /*128b0*/  STS.U16 [R5+UR4+0x1b80], R224 ;  /* 0x001b80e005007988 */ /* 0x0009e80008000404 */
[----:B------:R3:W-:Y:S04]  /*128c0*/  STS.U16 [R5+UR4+0x1f80], R222 ;  /* 0x001f80de05007988 */ /* 0x0007e80008000404 */
[----:B------:R3:W-:Y:S04]  /*128d0*/  STS.U16 [R5+UR4+0x2380], R220 ;  /* 0x002380dc05007988 */ /* 0x0007e80008000404 */
        /* <DEDUP_REMOVED lines=46> */
[----:B0-----:R-:W3:Y:S04]  /*12bc0*/  LDL.LU R4, [R1+0x8d4] ;  /* 0x0008d40001047983 */ /* 0x001ee80000300800 */
[----:B------:R-:W-:Y:S04]  /*12bd0*/  STS.U16 [R217+UR4+0x9d00], R183 ;  /* 0x009d00b7d9007988 */ /* 0x000fe80008000404 */
[----:B-1----:R-:W3:Y:S04]  /*12be0*/  LDL.LU R234, [R1+0x8d0] ;  /* 0x0008d00001ea7983 */ /* 0x002ee80000300800 */
[----:B------:R-:W-:Y:S04]  /*12bf0*/  STS.U16 [R217+UR4+0xa100], R184 ;  /* 0x00a100b8d9007988 */ /* 0x000fe80008000404 */
[----:B--2---:R-:W2:Y:S04]  /*12c00*/  LDL.LU R231, [R1+0x8cc] ;  /* 0x0008cc0001e77983 */ /* 0x004ea80000300800 */
[----:B------:R-:W-:Y:S04]  /*12c10*/  STS.U16 [R217+UR4+0xa500], R185 ;  /* 0x00a500b9d9007988 */ /* 0x000fe80008000404 */
[----:B----4-:R-:W4:Y:S04]  /*12c20*/  LDL.LU R229, [R1+0x8c8] ;  /* 0x0008c80001e57983 */ /* 0x010f280000300800 */
[----:B------:R-:W-:Y:S04]  /*12c30*/  STS.U16 [R217+UR4+0xa900], R186 ;  /* 0x00a900bad9007988 */ /* 0x000fe80008000404 */
[----:B------:R-:W4:Y:S04]  /*12c40*/  LDL.LU R227, [R1+0x8c4] ;  /* 0x0008c40001e37983 */ /* 0x000f280000300800 */
[----:B------:R-:W-:Y:S04]  /*12c50*/  STS.U16 [R217+UR4+0xad00], R187 ;  /* 0x00ad00bbd9007988 */ /* 0x000fe80008000404 */
[----:B------:R-:W4:Y:S04]  /*12c60*/  LDL.LU R224, [R1+0x8c0] ;  /* 0x0008c00001e07983 */ /* 0x000f280000300800 */
[----:B------:R-:W-:Y:S04]  /*12c70*/  STS.U16 [R217+UR4+0xb100], R188 ;  /* 0x00b100bcd9007988 */ /* 0x000fe80008000404 */
[----:B---3--:R-:W3:Y:S04]  /*12c80*/  LDL.LU R222, [R1+0x8bc] ;  /* 0x0008bc0001de7983 */ /* 0x008ee80000300800 */
[----:B------:R-:W-:Y:S04]  /*12c90*/  STS.U16 [R217+UR4+0xb500], R189 ;  /* 0x00b500bdd9007988 */ /* 0x000fe80008000404 */
[----:B------:R-:W3:Y:S04]  /*12ca0*/  LDL.LU R220, [R1+0x8b8] ;  /* 0x0008b80001dc7983 */ /* 0x000ee80000300800 */
[----:B------:R-:W-:Y:S04]  /*12cb0*/  STS.U16 [R217+UR4+0xb900], R192 ;  /* 0x00b900c0d9007988 */ /* 0x000fe80008000404 */
[----:B------:R-:W-:Y:S04]  /*12cc0*/  STL [R1+0x894], R6 ;  /* 0x0008940601007387 */ /* 0x000fe80000100800 */
[----:B------:R0:W-:Y:S04]  /*12cd0*/  STS.U16 [R217+UR4+0xbd00], R193 ;  /* 0x00bd00c1d9007988 */ /* 0x0001e80008000404 */
[----:B0-----:R-:W3:Y:S04]  /*12ce0*/  LDL.LU R217, [R1+0x8b4] ;  /* 0x0008b40001d97983 */ /* 0x001ee80000300800 */
[----:B------:R-:W2:Y:S04]  /*12cf0*/  LDL R13, [R1+0x3e8] ;  /* 0x0003e800010d7983 */ /* 0x000ea80000100800 */
[----:B------:R-:W2:Y:S04]  /*12d00*/  LDL R12, [R1+0x3ec] ;  /* 0x0003ec00010c7983 */ /* 0x000ea80000100800 */
[----:B------:R-:W4:Y:S04]  /*12d10*/  LDL R23, [R1+0x3e0] ;  /* 0x0003e00001177983 */ /* 0x000f280000100800 */
[----:B------:R-:W3:Y:S04]  /*12d20*/  LDL R22, [R1+0x3e4] ;  /* 0x0003e40001167983 */ /* 0x000ee80000100800 */
[----:B------:R-:W-:Y:S04]  /*12d30*/  STS.U16 [R244+UR4+0x8180], R194 ;  /* 0x008180c2f4007988 */ /* 0x000fe80008000404 */
[----:B------:R-:W-:Y:S04]  /*12d40*/  STS.U16 [R244+UR4+0x8580], R210 ;  /* 0x008580d2f4007988 */ /* 0x000fe80008000404 */
[----:B------:R-:W4:Y:S04]  /*12d50*/  LDL R21, [R1+0x3d8] ;  /* 0x0003d80001157983 */ /* 0x000f280000100800 */
[----:B------:R-:W4:Y:S04]  /*12d60*/  LDL R20, [R1+0x3dc] ;  /* 0x0003dc0001147983 */ /* 0x000f280000100800 */
[----:B------:R-:W4:Y:S04]  /*12d70*/  LDL R15, [R1+0x39c] ;  /* 0x00039c00010f7983 */ /* 0x000f280000100800 */
[----:B------:R-:W4:Y:S04]  /*12d80*/  LDL R14, [R1+0x3a0] ;  /* 0x0003a000010e7983 */ /* 0x000f280000100800 */
[----:B------:R-:W4:Y:S04]  /*12d90*/  LDL R19, [R1+0x394] ;  /* 0x0003940001137983 */ /* 0x000f280000100800 */
[----:B------:R-:W4:Y:S04]  /*12da0*/  LDL R18, [R1+0x398] ;  /* 0x0003980001127983 */ /* 0x000f280000100800 */
[----:B------:R-:W-:Y:S04]  /*12db0*/  STS.U16 [R244+UR4+0x8980], R209 ;  /* 0x008980d1f4007988 */ /* 0x000fe80008000404 */
[----:B------:R-:W4:Y:S04]  /*12dc0*/  LDL.LU R246, [R1+0x1d8] ;  /* 0x0001d80001f67983 */ /* 0x000f280000300800 */
        /* <DEDUP_REMOVED lines=24> */
[----:B------:R0:W-:Y:S04]  /*12f50*/  STS.U16 [R244+UR4+0xbd80], R196 ;  /* 0x00bd80c4f4007988 */ /* 0x0001e80008000404 */
[----:B------:R-:W4:Y:S04]  /*12f60*/  LDL.LU R247, [R1+0x150] ;  /* 0x0001500001f77983 */ /* 0x000f280000300800 */
[----:B0-----:R-:W4:Y:S04]  /*12f70*/  LDL.LU R244, [R1+0x164] ;  /* 0x0001640001f47983 */ /* 0x001f280000300800 */
[----:B------:R-:W4:Y:S04]  /*12f80*/  LDL.LU R241, [R1+0x154] ;  /* 0x0001540001f17983 */ /* 0x000f280000300800 */
        /* <DEDUP_REMOVED lines=25> */
[----:B------:R-:W4:Y:S01]  /*13120*/  LDL.LU R200, [R1+0x18] ;  /* 0x0000180001c87983 */ /* 0x000f220000300800 */
[----:B------:R-:W-:-:S03]  /*13130*/  PRMT R8, RZ, 0x7610, R8 ;  /* 0x00007610ff087816 */ /* 0x000fc60000000008 */
[----:B------:R-:W4:Y:S04]  /*13140*/  LDL.LU R199, [R1+0x10] ;  /* 0x0000100001c77983 */ /* 0x000f280000300800 */
[----:B------:R-:W4:Y:S04]  /*13150*/  LDL.LU R198, [R1+0x8] ;  /* 0x0000080001c67983 */ /* 0x000f280000300800 */
[----:B------:R-:W4:Y:S04]  /*13160*/  LDL.LU R197, [R1] ;  /* 0x0000000001c57983 */ /* 0x000f280000300800 */
[----:B------:R0:W-:Y:S04]  /*13170*/  STS.U16 [R3+UR4+0x8200], R195 ;  /* 0x008200c303007988 */ /* 0x0001e80008000404 */
[----:B------:R1:W-:Y:S04]  /*13180*/  STS.U16 [R3+UR4+0x8600], R211 ;  /* 0x008600d303007988 */ /* 0x0003e80008000404 */
[----:B------:R2:W-:Y:S04]  /*13190*/  STS.U16 [R3+UR4+0x8a00], R214 ;  /* 0x008a00d603007988 */ /* 0x0005e80008000404 */
[----:B0-----:R-:W4:Y:S04]  /*131a0*/  LDL.LU R195, [R1+0xe8] ;  /* 0x0000e80001c37983 */ /* 0x001f280000300800 */
[----:B-1----:R-:W4:Y:S04]  /*131b0*/  LDL.LU R211, [R1+0x114] ;  /* 0x0001140001d37983 */ /* 0x002f280000300800 */
[----:B--2---:R-:W2:Y:S04]  /*131c0*/  LDL.LU R214, [R1+0x168] ;  /* 0x0001680001d67983 */ /* 0x004ea80000300800 */
[----:B------:R0:W-:Y:S04]  /*131d0*/  STS.U16 [R3+UR4+0x8e00], R233 ;  /* 0x008e00e903007988 */ /* 0x0001e80008000404 */
[----:B------:R1:W-:Y:S04]  /*131e0*/  STS.U16 [R3+UR4+0x9200], R226 ;  /* 0x009200e203007988 */ /* 0x0003e80008000404 */
[----:B------:R3:W-:Y:S04]  /*131f0*/  STS.U16 [R3+UR4+0x9600], R219 ;  /* 0x009600db03007988 */ /* 0x0007e80008000404 */
[----:B0-----:R-:W2:Y:S04]  /*13200*/  LDL.LU R233, [R1+0x110] ;  /* 0x0001100001e97983 */ /* 0x001ea80000300800 */
[----:B-1----:R-:W2:Y:S04]  /*13210*/  LDL.LU R226, [R1+0x194] ;  /* 0x0001940001e27983 */ /* 0x002ea80000300800 */
[----:B---3--:R-:W3:Y:S04]  /*13220*/  LDL.LU R219, [R1+0x128] ;  /* 0x0001280001db7983 */ /* 0x008ee80000300800 */
[----:B------:R0:W-:Y:S04]  /*13230*/  STS.U16 [R3+UR4+0x9a00], R213 ;  /* 0x009a00d503007988 */ /* 0x0001e80008000404 */
[----:B------:R1:W3:Y:S04]  /*13240*/  @!P0 LDG.E.U16 R8, desc[UR6][R12.64] ;  /* 0x000000060c088981 */ /* 0x0002e8000c1e1500 */
[----:B0-----:R-:W3:Y:S04]  /*13250*/  LDL.LU R213, [R1+0x15c] ;  /* 0x00015c0001d57983 */ /* 0x001ee80000300800 */
[----:B------:R-:W2:Y:S01]  /*13260*/  LDL R17, [R1+0x38c] ;  /* 0x00038c0001117983 */ /* 0x000ea20000100800 */
[----:B-1----:R-:W-:-:S02]  /*13270*/  @!P0 IMAD.MOV.U32 R12, RZ, RZ, R22 ;  /* 0x000000ffff0c8224 */ /* 0x002fc400078e0016 */
[----:B----4-:R-:W-:Y:S01]  /*13280*/  @!P0 IMAD.MOV.U32 R13, RZ, RZ, R23 ;  /* 0x000000ffff0d8224 */ /* 0x010fe200078e0017 */
[----:B------:R-:W2:Y:S04]  /*13290*/  LDL R16, [R1+0x390] ;  /* 0x0003900001107983 */ /* 0x000ea80000100800 */
[----:B------:R-:W4:Y:S04]  /*132a0*/  LDL R23, [R1+0x35c] ;  /* 0x00035c0001177983 */ /* 0x000f280000100800 */
[----:B------:R-:W3:Y:S01]  /*132b0*/  LDL R22, [R1+0x360] ;  /* 0x0003600001167983 */ /* 0x000ee20000100800 */
[----:B------:R-:W-:-:S02]  /*132c0*/  PRMT R9, RZ, 0x7610, R9 ;  /* 0x00007610ff097816 */ /* 0x000fc40000000009 */
[----:B------:R-:W-:Y:S01]  /*132d0*/  PRMT R11, RZ, 0x7610, R11 ;  /* 0x00007610ff0b7816 */ /* 0x000fe2000000000b */
[----:B------:R-:W4:Y:S01]  /*132e0*/  LDL R153, [R1+0x34c] ;  /* 0x00034c0001997983 */ /* 0x000f220000100800 */
[----:B------:R-:W-:-:S03]  /*132f0*/  PRMT R10, RZ, 0x7610, R10 ;  /* 0x00007610ff0a7816 */ /* 0x000fc6000000000a */
[----:B------:R0:W4:Y:S04]  /*13300*/  @!P0 LDG.E.U16 R9, desc[UR6][R12.64] ;  /* 0x000000060c098981 */ /* 0x000128000c1e1500 */
[----:B------:R1:W4:Y:S04]  /*13310*/  @!P0 LDG.E.U16 R11, desc[UR6][R14.64] ;  /* 0x000000060e0b8981 */ /* 0x000328000c1e1500 */
[----:B------:R-:W4:Y:S01]  /*13320*/  LDL R152, [R1+0x350] ;  /* 0x0003500001987983 */ /* 0x000f220000100800 */
[----:B0-----:R-:W-:Y:S02]  /*13330*/  @!P0 IMAD.MOV.U32 R12, RZ, RZ, R20 ;  /* 0x000000ffff0c8224 */ /* 0x001fe400078e0014 */
[----:B------:R-:W-:Y:S01]  /*13340*/  @!P0 IMAD.MOV.U32 R13, RZ, RZ, R21 ;  /* 0x000000ffff0d8224 */ /* 0x000fe200078e0015 */
[----:B------:R-:W4:Y:S01]  /*13350*/  LDL R155, [R1+0x2dc] ;  /* 0x0002dc00019b7983 */ /* 0x000f220000100800 */
[----:B-1----:R-:W-:-:S02]  /*13360*/  @!P0 IMAD.MOV.U32 R14, RZ, RZ, R18 ;  /* 0x000000ffff0e8224 */ /* 0x002fc400078e0012 */
[----:B------:R-:W-:Y:S01]  /*13370*/  @!P0 IMAD.MOV.U32 R15, RZ, RZ, R19 ;  /* 0x000000ffff0f8224 */ /* 0x000fe200078e0013 */
[----:B------:R-:W4:Y:S04]  /*13380*/  LDL R18, [R1+0x358] ;  /* 0x0003580001127983 */ /* 0x000f280000100800 */
[----:B------:R-:W4:Y:S04]  /*13390*/  LDL R19, [R1+0x354] ;  /* 0x0003540001137983 */ /* 0x000f280000100800 */
[----:B------:R0:W4:Y:S04]  /*133a0*/  @!P0 LDG.E.U16 R10, desc[UR6][R12.64] ;  /* 0x000000060c0a8981 */ /* 0x000128000c1e1500 */
[----:B------:R-:W4:Y:S04]  /*133b0*/  LDL R154, [R1+0x2e0] ;  /* 0x0002e000019a7983 */ /* 0x000f280000100800 */
[----:B------:R-:W4:Y:S01]  /*133c0*/  LDL R21, [R1+0x31c] ;  /* 0x00031c0001157983 */ /* 0x000f220000100800 */
[----:B0-----:R-:W-:-:S03]  /*133d0*/  PRMT R13, RZ, 0x7610, R13 ;  /* 0x00007610ff0d7816 */ /* 0x001fc6000000000d */
[----:B------:R-:W4:Y:S04]  /*133e0*/  LDL R20, [R1+0x320] ;  /* 0x0003200001147983 */ /* 0x000f280000100800 */
        /* <DEDUP_REMOVED lines=10> */
[----:B--2---:R3:W2:Y:S02]  /*13490*/  @!P0 LDG.E.U16 R13, desc[UR6][R16.64] ;  /* 0x00000006100d8981 */ /* 0x0046a4000c1e1500 */
[----:B---3--:R-:W-:-:S02]  /*134a0*/  @!P0 IMAD.MOV.U32 R16, RZ, RZ, R22 ;  /* 0x000000ffff108224 */ /* 0x008fc400078e0016 */
[----:B----4-:R-:W-:Y:S01]  /*134b0*/  @!P0 IMAD.MOV.U32 R17, RZ, RZ, R23 ;  /* 0x000000ffff118224 */ /* 0x010fe200078e0017 */
[----:B------:R-:W3:Y:S04]  /*134c0*/  LDL R22, [R1+0x310] ;  /* 0x0003100001167983 */ /* 0x000ee80000100800 */
[----:B------:R-:W3:Y:S01]  /*134d0*/  LDL R23, [R1+0x30c] ;  /* 0x00030c0001177983 */ /* 0x000ee20000100800 */
[----:B------:R-:W-:-:S06]  /*134e0*/  PRMT R12, RZ, 0x7610, R12 ;  /* 0x00007610ff0c7816 */ /* 0x000fcc000000000c */
[----:B------:R0:W4:Y:S02]  /*134f0*/  @!P0 LDG.E.U16 R12, desc[UR6][R14.64] ;  /* 0x000000060e0c8981 */ /* 0x000124000c1e1500 */
[----:B0-----:R-:W-:Y:S02]  /*13500*/  PRMT R14, RZ, 0x7610, R14 ;  /* 0x00007610ff0e7816 */ /* 0x001fe4000000000e */
[----:B------:R-:W-:-:S04]  /*13510*/  PRMT R15, RZ, 0x7610, R15 ;  /* 0x00007610ff0f7816 */ /* 0x000fc8000000000f */
[----:B------:R0:W2:Y:S04]  /*13520*/  @!P0 LDG.E.U16 R14, desc[UR6][R16.64] ;  /* 0x00000006100e8981 */ /* 0x0000a8000c1e1500 */
[----:B------:R1:W4:Y:S01]  /*13530*/  @!P0 LDG.E.U16 R15, desc[UR6][R18.64] ;  /* 0x00000006120f8981 */ /* 0x000322000c1e1500 */
[----:B0-----:R-:W-:Y:S01]  /*13540*/  PRMT R16, RZ, 0x7610, R16 ;  /* 0x00007610ff107816 */ /* 0x001fe20000000010 */
[----:B-1----:R-:W-:Y:S02]  /*13550*/  @!P0 IMAD.MOV.U32 R18, RZ, RZ, R152 ;  /* 0x000000ffff128224 */ /* 0x002fe400078e0098 */
[----:B------:R-:W-:Y:S01]  /*13560*/  @!P0 IMAD.MOV.U32 R19, RZ, RZ, R153 ;  /* 0x000000ffff138224 */ /* 0x000fe200078e0099 */
[----:B------:R-:W2:Y:S04]  /*13570*/  LDL R152, [R1+0x2d8] ;  /* 0x0002d80001987983 */ /* 0x000ea80000100800 */
[----:B------:R0:W4:Y:S04]  /*13580*/  @!P0 LDG.E.U16 R16, desc[UR6][R18.64] ;  /* 0x0000000612108981 */ /* 0x000128000c1e1500 */
[----:B------:R-:W2:Y:S01]  /*13590*/  LDL R153, [R1+0x2d4] ;  /* 0x0002d40001997983 */ /* 0x000ea20000100800 */
[----:B0-----:R-:W-:-:S06]  /*135a0*/  PRMT R19, RZ, 0x7610, R19 ;  /* 0x00007610ff137816 */ /* 0x001fcc0000000013 */
[----:B---3--:R0:W3:Y:S02]  /*135b0*/  @!P0 LDG.E.U16 R19, desc[UR6][R22.64] ;  /* 0x0000000616138981 */ /* 0x0080e4000c1e1500 */
[----:B0-----:R-:W-:Y:S02]  /*135c0*/  @!P0 IMAD.MOV.U32 R22, RZ, RZ, R154 ;  /* 0x000000ffff168224 */ /* 0x001fe400078e009a */
[----:B------:R-:W-:Y:S01]  /*135d0*/  @!P0 IMAD.MOV.U32 R23, RZ, RZ, R155 ;  /* 0x000000ffff178224 */ /* 0x000fe200078e009b */
[----:B------:R-:W4:Y:S04]  /*135e0*/  LDL R154, [R1+0x2a0] ;  /* 0x0002a000019a7983 */ /* 0x000f280000100800 */
[----:B------:R-:W4:Y:S01]  /*135f0*/  LDL R155, [R1+0x29c] ;  /* 0x00029c00019b7983 */ /* 0x000f220000100800 */
[----:B------:R-:W-:-:S02]  /*13600*/  PRMT R17, RZ, 0x7610, R17 ;  /* 0x00007610ff117816 */ /* 0x000fc40000000011 */
[----:B------:R-:W-:-:S04]  /*13610*/  PRMT R18, RZ, 0x7610, R18 ;  /* 0x00007610ff127816 */ /* 0x000fc80000000012 */
[----:B------:R0:W3:Y:S02]  /*13620*/  @!P0 LDG.E.U16 R17, desc[UR6][R20.64] ;  /* 0x0000000614118981 */ /* 0x0000e4000c1e1500 */
[----:B0-----:R-:W-:Y:S02]  /*13630*/  @!P0 IMAD.MOV.U32 R20, RZ, RZ, R156 ;  /* 0x000000ffff148224 */ /* 0x001fe400078e009c */
[----:B------:R-:W-:Y:S01]  /*13640*/  @!P0 IMAD.MOV.U32 R21, RZ, RZ, R157 ;  /* 0x000000ffff158224 */ /* 0x000fe200078e009d */
[----:B------:R-:W3:Y:S04]  /*13650*/  LDL R156, [R1+0x290] ;  /* 0x00029000019c7983 */ /* 0x000ee80000100800 */
[----:B------:R0:W3:Y:S04]  /*13660*/  @!P0 LDG.E.U16 R18, desc[UR6][R20.64] ;  /* 0x0000000614128981 */ /* 0x0000e8000c1e1500 */
[----:B------:R-:W3:Y:S01]  /*13670*/  LDL R157, [R1+0x28c] ;  /* 0x00028c00019d7983 */ /* 0x000ee20000100800 */
[----:B0-----:R-:W-:-:S02]  /*13680*/  PRMT R20, RZ, 0x7610, R20 ;  /* 0x00007610ff147816 */ /* 0x001fc40000000014 */
[----:B------:R-:W-:-:S04]  /*13690*/  PRMT R21, RZ, 0x7610, R21 ;  /* 0x00007610ff157816 */ /* 0x000fc80000000015 */
[----:B------:R0:W3:Y:S04]  /*136a0*/  @!P0 LDG.E.U16 R20, desc[UR6][R22.64] ;  /* 0x0000000616148981 */ /* 0x0000e8000c1e1500 */
[----:B--2---:R1:W2:Y:S01]  /*136b0*/  @!P0 LDG.E.U16 R21, desc[UR6][R152.64] ;  /* 0x0000000698158981 */ /* 0x0042a2000c1e1500 */
[----:B0-----:R-:W-:Y:S01]  /*136c0*/  PRMT R23, RZ, 0x7610, R23 ;  /* 0x00007610ff177816 */ /* 0x001fe20000000017 */
[----:B-1----:R-:W-:Y:S02]  /*136d0*/  @!P0 IMAD.MOV.U32 R152, RZ, RZ, R158 ;  /* 0x000000ffff988224 */ /* 0x002fe400078e009e */
[----:B------:R-:W-:Y:S01]  /*136e0*/  @!P0 IMAD.MOV.U32 R153, RZ, RZ, R159 ;  /* 0x000000ffff998224 */ /* 0x000fe200078e009f */
[----:B------:R-:W2:Y:S04]  /*136f0*/  LDL R158, [R1+0x258] ;  /* 0x00025800019e7983 */ /* 0x000ea80000100800 */
[----:B------:R-:W2:Y:S04]  /*13700*/  LDL R159, [R1+0x254] ;  /* 0x00025400019f7983 */ /* 0x000ea80000100800 */
[----:B----4-:R0:W4:Y:S02]  /*13710*/  @!P0 LDG.E.U16 R23, desc[UR6][R154.64] ;  /* 0x000000069a178981 */ /* 0x010124000c1e1500 */
[----:B0-----:R-:W-:-:S02]  /*13720*/  @!P0 IMAD.MOV.U32 R154, RZ, RZ, R160 ;  /* 0x000000ffff9a8224 */ /* 0x001fc400078e00a0 */
[----:B------:R-:W-:Y:S01]  /*13730*/  @!P0 IMAD.MOV.U32 R155, RZ, RZ, R161 ;  /* 0x000000ffff9b8224 */ /* 0x000fe200078e00a1 */
[----:B------:R-:W4:Y:S04]  /*13740*/  LDL R160, [R1+0x228] ;  /* 0x0002280001a07983 */ /* 0x000f280000100800 */
[----:B------:R-:W4:Y:S01]  /*13750*/  LDL R161, [R1+0x224] ;  /* 0x0002240001a17983 */ /* 0x000f220000100800 */
[----:B------:R-:W-:-:S06]  /*13760*/  PRMT R22, RZ, 0x7610, R22 ;  /* 0x00007610ff167816 */ /* 0x000fcc0000000016 */
[----:B------:R0:W4:Y:S02]  /*13770*/  @!P0 LDG.E.U16 R22, desc[UR6][R152.64] ;  /* 0x0000000698168981 */ /* 0x000124000c1e1500 */
[----:B0-----:R-:W-:Y:S02]  /*13780*/  PRMT R152, RZ, 0x7610, R152 ;  /* 0x00007610ff987816 */ /* 0x001fe40000000098 */
[----:B------:R-:W-:-:S04]  /*13790*/  PRMT R153, RZ, 0x7610, R153 ;  /* 0x00007610ff997816 */ /* 0x000fc80000000099 */
[----:B------:R0:W4:Y:S04]  /*137a0*/  @!P0 LDG.E.U16 R152, desc[UR6][R154.64] ;  /* 0x000000069a988981 */ /* 0x000128000c1e1500 */
[----:B---3--:R1:W3:Y:S01]  /*137b0*/  @!P0 LDG.E.U16 R153, desc[UR6][R156.64] ;  /* 0x000000069c998981 */ /* 0x0082e2000c1e1500 */
[----:B0-----:R-:W-:Y:S02]  /*137c0*/  PRMT R154, RZ, 0x7610, R154 ;  /* 0x00007610ff9a7816 */ /* 0x001fe4000000009a */
[----:B------:R-:W-:Y:S01]  /*137d0*/  PRMT R155, RZ, 0x7610, R155 ;  /* 0x00007610ff9b7816 */ /* 0x000fe2000000009b */
[----:B-1----:R-:W-:Y:S02]  /*137e0*/  @!P0 IMAD.MOV.U32 R156, RZ, RZ, R162 ;  /* 0x000000ffff9c8224 */ /* 0x002fe400078e00a2 */
[----:B------:R-:W-:Y:S01]  /*137f0*/  @!P0 IMAD.MOV.U32 R157, RZ, RZ, R163 ;  /* 0x000000ffff9d8224 */ /* 0x000fe200078e00a3 */
[----:B------:R-:W3:Y:S04]  /*13800*/  LDL R162, [R1+0x218] ;  /* 0x0002180001a27983 */ /* 0x000ee80000100800 */
[----:B------:R0:W3:Y:S04]  /*13810*/  @!P0 LDG.E.U16 R154, desc[UR6][R156.64] ;  /* 0x000000069c9a8981 */ /* 0x0000e8000c1e1500 */
[----:B--2---:R1:W2:Y:S04]  /*13820*/  @!P0 LDG.E.U16 R155, desc[UR6][R158.64] ;  /* 0x000000069e9b8981 */ /* 0x0042a8000c1e1500 */
[----:B------:R-:W3:Y:S01]  /*13830*/  LDL R163, [R1+0x214] ;  /* 0x0002140001a37983 */ /* 0x000ee20000100800 */
[----:B0-----:R-:W-:-:S03]  /*13840*/  PRMT R157, RZ, 0x7610, R157 ;  /* 0x00007610ff9d7816 */ /* 0x001fc6000000009d */
[----:B------:R-:W1:Y:S04]  /*13850*/  LDL R158, [R1+0x24c] ;  /* 0x00024c00019e7983 */ /* 0x000e680000100800 */
[----:B------:R-:W1:Y:S04]  /*13860*/  LDL R159, [R1+0x250] ;  /* 0x00025000019f7983 */ /* 0x000e680000100800 */
[----:B----4-:R-:W4:Y:S04]  /*13870*/  @!P0 LDG.E.U16 R157, desc[UR6][R160.64] ;  /* 0x00000006a09d8981 */ /* 0x010f28000c1e1500 */
[----:B------:R-:W2:Y:S04]  /*13880*/  LDL R160, [R1+0x21c] ;  /* 0x00021c0001a07983 */ /* 0x000ea80000100800 */
[----:B------:R-:W2:Y:S01]  /*13890*/  LDL R161, [R1+0x220] ;  /* 0x0002200001a17983 */ /* 0x000ea20000100800 */
[----:B------:R-:W-:-:S02]  /*138a0*/  PRMT R156, RZ, 0x7610, R156 ;  /* 0x00007610ff9c7816 */ /* 0x000fc4000000009c */
[----:B-1----:R-:W-:-:S04]  /*138b0*/  @!P0 LOP3.LUT R159, R159, R158, RZ, 0x3c, !PT ;  /* 0x0000009e9f9f8212 */ /* 0x002fc800078e3cff */
[----:B------:R-:W-:-:S04]  /*138c0*/  @!P0 LOP3.LUT R158, R159, R158, RZ, 0x3c, !PT ;  /* 0x0000009e9f9e8212 */ /* 0x000fc800078e3cff */
[----:B------:R-:W-:-:S05]  /*138d0*/  @!P0 LOP3.LUT R159, R159, R158, RZ, 0x3c, !PT ;  /* 0x0000009e9f9f8212 */ /* 0x000fca00078e3cff */
[----:B------:R0:W4:Y:S02]  /*138e0*/  @!P0 LDG.E.U16 R156, desc[UR6][R158.64] ;  /* 0x000000069e9c8981 */ /* 0x000124000c1e1500 */
[----:B0-----:R-:W-:Y:S02]  /*138f0*/  PRMT R158, RZ, 0x7610, R158 ;  /* 0x00007610ff9e7816 */ /* 0x001fe4000000009e */
[----:B--2---:R-:W-:-:S04]  /*13900*/  @!P0 LOP3.LUT R161, R161, R160, RZ, 0x3c, !PT ;  /* 0x000000a0a1a18212 */ /* 0x004fc800078e3cff */
[----:B------:R-:W-:-:S04]  /*13910*/  @!P0 LOP3.LUT R160, R161, R160, RZ, 0x3c, !PT ;  /* 0x000000a0a1a08212 */ /* 0x000fc800078e3cff */
[----:B------:R-:W-:-:S05]  /*13920*/  @!P0 LOP3.LUT R161, R161, R160, RZ, 0x3c, !PT ;  /* 0x000000a0a1a18212 */ /* 0x000fca00078e3cff */
[----:B------:R0:W2:Y:S02]  /*13930*/  @!P0 LDG.E.U16 R158, desc[UR6][R160.64] ;  /* 0x00000006a09e8981 */ /* 0x0000a4000c1e1500 */
[----:B0-----:R-:W-:-:S06]  /*13940*/  PRMT R161, RZ, 0x7610, R161 ;  /* 0x00007610ffa17816 */ /* 0x001fcc00000000a1 */
[----:B------:R0:W2:Y:S04]  /*13950*/  @!P0 LDG.E.U16 R161, desc[UR6][R164.64] ;  /* 0x00000006a4a18981 */ /* 0x0000a8000c1e1500 */
[----:B------:R-:W0:Y:S01]  /*13960*/  LDL R165, [R1+0x1e0] ;  /* 0x0001e00001a57983 */ /* 0x000e220000100800 */
[----:B------:R-:W-:-:S06]  /*13970*/  PRMT R159, RZ, 0x7610, R159 ;  /* 0x00007610ff9f7816 */ /* 0x000fcc000000009f */
[----:B---3--:R1:W3:Y:S04]  /*13980*/  @!P0 LDG.E.U16 R159, desc[UR6][R162.64] ;  /* 0x00000006a29f8981 */ /* 0x0082e8000c1e1500 */
[----:B------:R-:W1:Y:S04]  /*13990*/  LDL R162, [R1+0x20c] ;  /* 0x00020c0001a27983 */ /* 0x000e680000100800 */
[----:B------:R-:W1:Y:S04]  /*139a0*/  LDL R163, [R1+0x210] ;  /* 0x0002100001a37983 */ /* 0x000e680000100800 */
[----:B------:R4:W-:Y:S01]  /*139b0*/  STL [R1+0x898], R6 ;  /* 0x0008980601007387 */ /* 0x0009e20000100800 */
[----:B0-----:R-:W-:-:S02]  /*139c0*/  @!P0 IMAD.MOV.U32 R164, RZ, RZ, R165 ;  /* 0x000000ffffa48224 */ /* 0x001fc400078e00a5 */
[----:B------:R-:W-:Y:S02]  /*139d0*/  @!P0 IMAD.MOV.U32 R165, RZ, RZ, R6 ;  /* 0x000000ffffa58224 */ /* 0x000fe400078e0006 */
[----:B----4-:R-:W4:Y:S01]  /*139e0*/  LDL.LU R6, [R1+0x1d0] ;  /* 0x0001d00001067983 */ /* 0x010f220000300800 */
[----:B------:R-:W-:Y:S02]  /*139f0*/  PRMT R160, RZ, 0x7610, R160 ;  /* 0x00007610ffa07816 */ /* 0x000fe400000000a0 */
[----:B-1----:R-:W-:-:S04]  /*13a00*/  @!P0 LOP3.LUT R163, R163, R162, RZ, 0x3c, !PT ;  /* 0x000000a2a3a38212 */ /* 0x002fc800078e3cff */
[----:B------:R-:W-:-:S04]  /*13a10*/  @!P0 LOP3.LUT R162, R163, R162, RZ, 0x3c, !PT ;  /* 0x000000a2a3a28212 */ /* 0x000fc800078e3cff */
[----:B------:R-:W-:-:S05]  /*13a20*/  @!P0 LOP3.LUT R163, R163, R162, RZ, 0x3c, !PT ;  /* 0x000000a2a3a38212 */ /* 0x000fca00078e3cff */
[----:B------:R0:W3:Y:S02]  /*13a30*/  @!P0 LDG.E.U16 R160, desc[UR6][R162.64] ;  /* 0x00000006a2a08981 */ /* 0x0000e4000c1e1500 */
[----:B0-----:R-:W-:Y:S02]  /*13a40*/  PRMT R162, RZ, 0x7610, R162 ;  /* 0x00007610ffa27816 */ /* 0x001fe400000000a2 */
[----:B------:R-:W-:-:S04]  /*13a50*/  PRMT R163, RZ, 0x7610, R163 ;  /* 0x00007610ffa37816 */ /* 0x000fc800000000a3 */
[----:B------:R0:W3:Y:S01]  /*13a60*/  @!P0 LDG.E.U16 R162, desc[UR6][R164.64] ;  /* 0x00000006a4a28981 */ /* 0x0000e2000c1e1500 */
[----:B------:R-:W-:Y:S01]  /*13a70*/  PRMT R166, RZ, 0x7610, R166 ;  /* 0x00007610ffa67816 */ /* 0x000fe200000000a6 */
[----:B0-----:R-:W-:Y:S02]  /*13a80*/  @!P0 IMAD.MOV.U32 R164, RZ, RZ, R246 ;  /* 0x000000ffffa48224 */ /* 0x001fe400078e00f6 */
[----:B------:R-:W-:-:S05]  /*13a90*/  @!P0 IMAD.MOV.U32 R165, RZ, RZ, R239 ;  /* 0x000000ffffa58224 */ /* 0x000fca00078e00ef */
[----:B------:R0:W3:Y:S01]  /*13aa0*/  @!P0 LDG.E.U16 R163, desc[UR6][R164.64] ;  /* 0x00000006a4a38981 */ /* 0x0000e2000c1e1500 */
[----:B------:R-:W-:Y:S01]  /*13ab0*/  PRMT R167, RZ, 0x7610, R167 ;  /* 0x00007610ffa77816 */ /* 0x000fe200000000a7 */
[----:B0-----:R-:W-:Y:S01]  /*13ac0*/  @!P0 IMAD.MOV.U32 R165, RZ, RZ, R252 ;  /* 0x000000ffffa58224 */ /* 0x001fe200078e00fc */
[----:B------:R-:W-:Y:S02]  /*13ad0*/  PRMT R168, RZ, 0x7610, R168 ;  /* 0x00007610ffa87816 */ /* 0x000fe400000000a8 */
[----:B------:R-:W-:Y:S02]  /*13ae0*/  PRMT R169, RZ, 0x7610, R169 ;  /* 0x00007610ffa97816 */ /* 0x000fe400000000a9 */
[----:B------:R-:W-:Y:S02]  /*13af0*/  PRMT R170, RZ, 0x7610, R170 ;  /* 0x00007610ffaa7816 */ /* 0x000fe400000000aa */
[----:B------:R-:W-:Y:S02]  /*13b00*/  PRMT R171, RZ, 0x7610, R171 ;  /* 0x00007610ffab7816 */ /* 0x000fe400000000ab */
[----:B------:R-:W-:-:S02]  /*13b10*/  PRMT R172, RZ, 0x7610, R172 ;  /* 0x00007610ffac7816 */ /* 0x000fc400000000ac */
[----:B------:R-:W-:Y:S02]  /*13b20*/  PRMT R173, RZ, 0x7610, R173 ;  /* 0x00007610ffad7816 */ /* 0x000fe400000000ad */
        /* <DEDUP_REMOVED lines=20> */
[----:B------:R-:W-:Y:S01]  /*13c70*/  PRMT R194, RZ, 0x7610, R194 ;  /* 0x00007610ffc27816 */ /* 0x000fe200000000c2 */
[----:B----4-:R-:W-:-:S05]  /*13c80*/  @!P0 IMAD.MOV.U32 R164, RZ, RZ, R6 ;  /* 0x000000ffffa48224 */ /* 0x010fca00078e0006 */
[----:B------:R0:W4:Y:S02]  /*13c90*/  @!P0 LDG.E.U16 R166, desc[UR6][R164.64] ;  /* 0x00000006a4a68981 */ /* 0x000124000c1e1500 */
[----:B0-----:R-:W-:Y:S02]  /*13ca0*/  @!P0 IMAD.MOV.U32 R164, RZ, RZ, R236 ;  /* 0x000000ffffa48224 */ /* 0x001fe400078e00ec */
[----:B------:R-:W-:-:S05]  /*13cb0*/  @!P0 IMAD.MOV.U32 R165, RZ, RZ, R248 ;  /* 0x000000ffffa58224 */ /* 0x000fca00078e00f8 */
[----:B------:R0:W3:Y:S02]  /*13cc0*/  @!P0 LDG.E.U16 R167, desc[UR6][R164.64] ;  /* 0x00000006a4a78981 */ /* 0x0000e4000c1e1500 */
[----:B0-----:R-:W-:Y:S02]  /*13cd0*/  @!P0 IMAD.MOV.U32 R164, RZ, RZ, R230 ;  /* 0x000000ffffa48224 */ /* 0x001fe400078e00e6 */
[----:B------:R-:W-:-:S05]  /*13ce0*/  @!P0 IMAD.MOV.U32 R165, RZ, RZ, R251 ;  /* 0x000000ffffa58224 */ /* 0x000fca00078e00fb */
[----:B------:R0:W4:Y:S02]  /*13cf0*/  @!P0 LDG.E.U16 R168, desc[UR6][R164.64] ;  /* 0x00000006a4a88981 */ /* 0x000124000c1e1500 */
        /* <DEDUP_REMOVED lines=77> */
[----:B------:R-:W4:Y:S04]  /*141d0*/  @!P0 LDG.E.U16 R194, desc[UR6][R164.64] ;  /* 0x00000006a4c28981 */ /* 0x000f28000c1e1500 */
[----:B------:R-:W-:Y:S04]  /*141e0*/  STS.U16 [R3+UR4+0x9e00], R157 ;  /* 0x009e009d03007988 */ /* 0x000fe80008000404 */
[----:B--2---:R-:W-:Y:S04]  /*141f0*/  STS.U16 [R3+UR4+0xa200], R161 ;  /* 0x00a200a103007988 */ /* 0x004fe80008000404 */
[----:B---3--:R-:W-:Y:S04]  /*14200*/  STS.U16 [R3+UR4+0xa600], R167 ;  /* 0x00a600a703007988 */ /* 0x008fe80008000404 */
[----:B----4-:R-:W-:Y:S04]  /*14210*/  STS.U16 [R3+UR4+0xaa00], R171 ;  /* 0x00aa00ab03007988 */ /* 0x010fe80008000404 */
[----:B------:R-:W-:Y:S04]  /*14220*/  STS.U16 [R3+UR4+0xae00], R173 ;  /* 0x00ae00ad03007988 */ /* 0x000fe80008000404 */
[----:B------:R-:W-:Y:S04]  /*14230*/  STS.U16 [R3+UR4+0xb200], R174 ;  /* 0x00b200ae03007988 */ /* 0x000fe80008000404 */
[----:B------:R-:W-:Y:S04]  /*14240*/  STS.U16 [R3+UR4+0xb600], R175 ;  /* 0x00b600af03007988 */ /* 0x000fe80008000404 */
[----:B------:R-:W-:Y:S04]  /*14250*/  STS.U16 [R3+UR4+0xba00], R176 ;  /* 0x00ba00b003007988 */ /* 0x000fe80008000404 */
        /* <DEDUP_REMOVED lines=15> */
[----:B------:R-:W-:Y:S01]  /*14350*/  STS.U16 [R7+UR4+0xba80], R182 ;  /* 0x00ba80b607007988 */ /* 0x000fe20008000404 */
[----:B------:R-:W-:-:S03]  /*14360*/  UMOV UR37, 0x40000040 ;  /* 0x4000004000257882 */ /* 0x000fc60000000000 */
[----:B0-----:R-:W2:Y:S04]  /*14370*/  LDL.LU R3, [R1+0x8b0] ;  /* 0x0008b00001037983 */ /* 0x001ea80000300800 */
        /* <DEDUP_REMOVED lines=31> */
[----:B0-----:R-:W4:Y:S04]  /*14570*/  LDL.LU R2, [R1+0x8a8] ;  /* 0x0008a80001027983 */ /* 0x001f280000300800 */
[----:B------:R-:W2:Y:S04]  /*14580*/  LDL.LU R167, [R1+0x824] ;  /* 0x0008240001a77983 */ /* 0x000ea80000300800 */
[----:B------:R-:W3:Y:S04]  /*14590*/  LDL.LU R161, [R1+0x820] ;  /* 0x0008200001a17983 */ /* 0x000ee80000300800 */
[----:B------:R-:W-:Y:S04]  /*145a0*/  STS.U16 [R5+UR4+0xb780], R192 ;  /* 0x00b780c005007988 */ /* 0x000fe80008000404 */
[----:B------:R-:W4:Y:S04]  /*145b0*/  LDL.LU R157, [R1+0x81c] ;  /* 0x00081c00019d7983 */ /* 0x000f280000300800 */
[----:B------:R-:W2:Y:S04]  /*145c0*/  LDL.LU R164, [R1+0x818] ;  /* 0x0008180001a47983 */ /* 0x000ea80000300800 */
[----:B------:R-:W3:Y:S04]  /*145d0*/  LDL.LU R165, [R1+0x814] ;  /* 0x0008140001a57983 */ /* 0x000ee80000300800 */
[----:B------:R-:W-:Y:S04]  /*145e0*/  STS.U16 [R5+UR4+0xbb80], R193 ;  /* 0x00bb80c105007988 */ /* 0x000fe80008000404 */
[----:B------:R0:W-:Y:S01]  /*145f0*/  STS.U16 [R5+UR4+0xbf80], R194 ;  /* 0x00bf80c205007988 */ /* 0x0001e20008000404 */
[----:B------:R1:W-:Y:S06]  /*14600*/  MEMBAR.ALL.CTA ;  /* 0x0000000000007992 */ /* 0x0003ec0000008000 */
[----:B-1----:R-:W1:Y:S04]  /*14610*/  FENCE.VIEW.ASYNC.S ;  /* 0x00000000000073c6 */ /* 0x002e680000000000 */
[----:B0-----:R-:W3:Y:S04]  /*14620*/  LDL.LU R5, [R1+0x8a4] ;  /* 0x0008a40001057983 */ /* 0x001ee80000300800 */
[----:B------:R-:W3:Y:S04]  /*14630*/  LDL R9, [R1+0x844] ;  /* 0x0008440001097983 */ /* 0x000ee80000100800 */
[----:B------:R-:W3:Y:S01]  /*14640*/  LDL.LU R171, [R1+0x7f4] ;  /* 0x0007f40001ab7983 */ /* 0x000ee20000300800 */
[----:B-1----:R-:W-:Y:S06]  /*14650*/  BAR.SYNC.DEFER_BLOCKING 0x0 ;  /* 0x0000000000007b1d */ /* 0x002fec0000010000 */
[----:B------:R-:W-:-:S06]  /*14660*/  WARPGROUP.ARRIVE ;  /* 0x00000000000079c5 */ /* 0x000fcc0000000000 */
[----:B------:R-:W-:-:S12]  /*14670*/  HGMMA.64x128x16.F32 R88, gdesc[UR36].tnspA, R88 ;  /* 0x21e00000245879f0 */ /* 0x000fd80008700858 */
[----:B------:R-:W-:-:S12]  /*14680*/  HGMMA.64x128x16.F32 R88, gdesc[UR8].tnspA, R88 ;  /* 0x21e00000085879f0 */ /* 0x000fd80008700858 */
[----:B------:R-:W-:-:S12]  /*14690*/  HGMMA.64x128x16.F32 R88, gdesc[UR12].tnspA, R88 ;  /* 0x21e000000c5879f0 */ /* 0x000fd80008700858 */
[----:B------:R-:W-:-:S12]  /*146a0*/  HGMMA.64x128x16.F32 R88, gdesc[UR16].tnspA, R88 ;  /* 0x21e00000105879f0 */ /* 0x000fd80008700858 */
[----:B------:R-:W-:-:S12]  /*146b0*/  HGMMA.64x128x16.F32 R88, gdesc[UR20].tnspA, R88 ;  /* 0x21e00000145879f0 */ /* 0x000fd80008700858 */
[----:B------:R-:W-:Y:S01]  /*146c0*/  HGMMA.64x128x16.F32 R88, gdesc[UR24].tnspA, R88 ;  /* 0x21e00000185879f0 */ /* 0x000fe20008700858 */
[----:B------:R-:W-:-:S11]  /*146d0*/  UIADD3.64 UR48, UR8, 0x380, URZ ;  /* 0x0000038008307897 */ /* 0x000fd6000fffe03f */
[----:B------:R-:W-:Y:S01]  /*146e0*/  HGMMA.64x128x16.F32 R88, gdesc[UR28].tnspA, R88 ;  /* 0x21e000001c5879f0 */ /* 0x000fe20008700858 */
[----:B------:R-:W-:Y:S01]  /*146f0*/  UMOV UR50, UR38 ;  /* 0x0000002600327c82 */ /* 0x000fe20008000000 */
[----:B------:R-:W-:Y:S01]  /*14700*/  UMOV UR51, UR39 ;  /* 0x0000002700337c82 */ /* 0x000fe20008000000 */
[----:B------:R-:W-:-:S09]  /*14710*/  UIADD3.64 UR52, UR8, 0x400, URZ ;  /* 0x0000040008347897 */ /* 0x000fd2000fffe03f */
[----:B------:R-:W-:-:S12]  /*14720*/  HGMMA.64x128x16.F32 R88, gdesc[UR32].tnspA, R88 ;  /* 0x21e00000205879f0 */ /* 0x000fd80008700858 */
[----:B------:R-:W-:Y:S01]  /*14730*/  HGMMA.64x128x16.F32 R24, gdesc[UR48].tnspA, R24 ;  /* 0x21e00000301879f0 */ /* 0x000fe20008700818 */
[----:B------:R-:W-:Y:S01]  /*14740*/  UMOV UR54, UR10 ;  /* 0x0000000a00367c82 */ /* 0x000fe20008000000 */
[----:B------:R-:W-:Y:S01]  /*14750*/  UMOV UR55, UR11 ;  /* 0x0000000b00377c82 */ /* 0x000fe20008000000 */
[----:B------:R-:W-:-:S09]  /*14760*/  UIADD3.64 UR56, UR8, 0x480, URZ ;  /* 0x0000048008387897 */ /* 0x000fd2000fffe03f */
[----:B------:R-:W-:Y:S01]  /*14770*/  HGMMA.64x128x16.F32 R24, gdesc[UR52].tnspA, R24 ;  /* 0x21e00000341879f0 */ /* 0x000fe20008700818 */
[----:B------:R-:W-:Y:S01]  /*14780*/  UMOV UR58, UR14 ;  /* 0x0000000e003a7c82 */ /* 0x000fe20008000000 */
[----:B------:R-:W-:Y:S01]  /*14790*/  UMOV UR59, UR15 ;  /* 0x0000000f003b7c82 */ /* 0x000fe20008000000 */
[----:B----4-:R-:W-:Y:S02]  /*147a0*/  R2UR UR53, R157 ;  /* 0x000000009d3572ca */ /* 0x010fe400000e0000 */
[----:B--2---:R-:W-:Y:S01]  /*147b0*/  R2UR UR52, R164 ;  /* 0x00000000a43472ca */ /* 0x004fe200000e0000 */
[----:B------:R-:W2:Y:S04]  /*147c0*/  LDL.LU R157, [R1+0x7dc] ;  /* 0x0007dc00019d7983 */ /* 0x000ea80000300800 */
[----:B------:R-:W4:Y:S01]  /*147d0*/  LDL.LU R164, [R1+0x7d4] ;  /* 0x0007d40001a47983 */ /* 0x000f220000300800 */
[----:B------:R-:W-:-:S02]  /*147e0*/  R2UR UR49, R167 ;  /* 0x00000000a73172ca */ /* 0x000fc400000e0000 */
[----:B---3--:R-:W-:Y:S01]  /*147f0*/  R2UR UR48, R161 ;  /* 0x00000000a13072ca */ /* 0x008fe200000e0000 */
[----:B------:R-:W-:Y:S01]  /*14800*/  HGMMA.64x128x16.F32 R24, gdesc[UR56].tnspA, R24 ;  /* 0x21e00000381879f0 */ /* 0x000fe20008700818 */
[----:B------:R-:W-:Y:S02]  /*14810*/  R2UR UR56, R5 ;  /* 0x00000000053872ca */ /* 0x000fe400000e0000 */
[----:B------:R-:W0:Y:S01]  /*14820*/  LDC R5, c[0x0][0x238] ;  /* 0x00008e00ff057b82 */ /* 0x000e220000000800 */
[----:B------:R-:W-:Y:S02]  /*14830*/  R2UR UR57, R165 ;  /* 0x00000000a53972ca */ /* 0x000fe400000e0000 */
[----:B------:R-:W3:Y:S04]  /*14840*/  LDL.LU R165, [R1+0x7cc] ;  /* 0x0007cc0001a57983 */ /* 0x000ee80000300800 */
[----:B------:R-:W3:Y:S04]  /*14850*/  LDL.LU R162, [R1+0x7f0] ;  /* 0x0007f00001a27983 */ /* 0x000ee80000300800 */
[----:B------:R-:W3:Y:S04]  /*14860*/  LDL.LU R158, [R1+0x7c4] ;  /* 0x0007c400019e7983 */ /* 0x000ee80000300800 */
[----:B------:R-:W3:Y:S04]  /*14870*/  LDL.LU R154, [R1+0x7e8] ;  /* 0x0007e800019a7983 */ /* 0x000ee80000300800 */
[----:B------:R-:W3:Y:S04]  /*14880*/  LDL.LU R23, [R1+0x7bc] ;  /* 0x0007bc0001177983 */ /* 0x000ee80000300800 */
[----:B------:R-:W3:Y:S01]  /*14890*/  LDL.LU R20, [R1+0x7e0] ;  /* 0x0007e00001147983 */ /* 0x000ee20000300800 */
[----:B0-----:R-:W-:-:S03]  /*148a0*/  IMAD.SHL.U32 R5, R5, 0x80, RZ ;  /* 0x0000008005057824 */ /* 0x001fc600078e00ff */
[----:B------:R-:W3:Y:S01]  /*148b0*/  LDL.LU R14, [R1+0x7b4] ;  /* 0x0007b400010e7983 */ /* 0x000ee20000300800 */
[----:B------:R-:W-:-:S03]  /*148c0*/  IMAD.SHL.U32 R5, R5, 0x2, RZ ;  /* 0x0000000205057824 */ /* 0x000fc600078e00ff */
[----:B------:R-:W3:Y:S02]  /*148d0*/  LDL.LU R167, [R1+0x7d8] ;  /* 0x0007d80001a77983 */ /* 0x000ee40000300800 */
[-C--:B------:R-:W-:Y:S02]  /*148e0*/  IADD3 R3, P4, R3, R5.reuse, RZ ;  /* 0x0000000503037210 */ /* 0x080fe40007f9e0ff */
[----:B------:R-:W3:Y:S01]  /*148f0*/  LDL.LU R11, [R1+0x7ac] ;  /* 0x0007ac00010b7983 */ /* 0x000ee20000300800 */
[----:B------:R-:W-:-:S03]  /*14900*/  IADD3 R171, P3, R171, R5, RZ ;  /* 0x00000005abab7210 */ /* 0x000fc60007f7e0ff */
[----:B------:R-:W3:Y:S01]  /*14910*/  LDL.LU R8, [R1+0x7d0] ;  /* 0x0007d00001087983 */ /* 0x000ee20000300800 */
[----:B------:R-:W-:-:S03]  /*14920*/  IADD3 R4, P5, R4, R5, RZ ;  /* 0x0000000504047210 */ /* 0x000fc60007fbe0ff */
[----:B------:R-:W3:Y:S04]  /*14930*/  LDL.LU R177, [R1+0x7a4] ;  /* 0x0007a40001b17983 */ /* 0x000ee80000300800 */
[----:B------:R-:W3:Y:S04]  /*14940*/  LDL.LU R176, [R1+0x7c8] ;  /* 0x0007c80001b07983 */ /* 0x000ee80000300800 */
[----:B------:R-:W3:Y:S04]  /*14950*/  LDL.LU R161, [R1+0x79c] ;  /* 0x00079c0001a17983 */ /* 0x000ee80000300800 */
[----:B------:R0:W-:Y:S04]  /*14960*/  STL [R1+0x7ec], R3 ;  /* 0x0007ec0301007387 */ /* 0x0001e80000100800 */
[----:B0-----:R-:W3:Y:S04]  /*14970*/  LDL.LU R3, [R1+0x8a0] ;  /* 0x0008a00001037983 */ /* 0x001ee80000300800 */
[----:B------:R-:W-:Y:S04]  /*14980*/  STL [R1+0x7f4], R171 ;  /* 0x0007f4ab01007387 */ /* 0x000fe80000100800 */
[----:B------:R0:W-:Y:S04]  /*14990*/  STL [R1+0x7e4], R4 ;  /* 0x0007e40401007387 */ /* 0x0001e80000100800 */
[----:B0-----:R-:W3:Y:S04]  /*149a0*/  LDL.LU R4, [R1+0x89c] ;  /* 0x00089c0001047983 */ /* 0x001ee80000300800 */
[----:B------:R-:W3:Y:S04]  /*149b0*/  LDL.LU R17, [R1+0x7c0] ;  /* 0x0007c00001117983 */ /* 0x000ee80000300800 */
[----:B------:R-:W3:Y:S01]  /*149c0*/  LDL.LU R175, [R1+0x794] ;  /* 0x0007940001af7983 */ /* 0x000ee20000300800 */
[----:B------:R-:W-:-:S02]  /*149d0*/  IADD3 R7, P2, R7, R5, RZ ;  /* 0x0000000507077210 */ /* 0x000fc40007f5e0ff */
[-C--:B--2---:R-:W-:Y:S02]  /*149e0*/  IADD3 R157, P6, R157, R5.reuse, RZ ;  /* 0x000000059d9d7210 */ /* 0x084fe40007fde0ff */
[----:B----4-:R-:W-:-:S03]  /*149f0*/  IADD3 R164, P1, R164, R5, RZ ;  /* 0x00000005a4a47210 */ /* 0x010fc60007f3e0ff */
[----:B------:R0:W-:Y:S04]  /*14a00*/  STL [R1+0x7dc], R157 ;  /* 0x0007dc9d01007387 */ /* 0x0001e80000100800 */
[----:B------:R-:W2:Y:S04]  /*14a10*/  LDL.LU R174, [R1+0x7b8] ;  /* 0x0007b80001ae7983 */ /* 0x000ea80000300800 */
[----:B------:R1:W-:Y:S04]  /*14a20*/  STL [R1+0x7d4], R164 ;  /* 0x0007d4a401007387 */ /* 0x0003e80000100800 */
[----:B0-----:R-:W4:Y:S04]  /*14a30*/  LDL.LU R157, [R1+0x78c] ;  /* 0x00078c00019d7983 */ /* 0x001f280000300800 */
[----:B------:R-:W4:Y:S04]  /*14a40*/  LDL.LU R173, [R1+0x7b0] ;  /* 0x0007b00001ad7983 */ /* 0x000f280000300800 */
[----:B------:R-:W4:Y:S04]  /*14a50*/  LDL.LU R171, [R1+0x784] ;  /* 0x0007840001ab7983 */ /* 0x000f280000300800 */
[----:B-1----:R-:W4:Y:S01]  /*14a60*/  LDL.LU R164, [R1+0x7a8] ;  /* 0x0007a80001a47983 */ /* 0x002f220000300800 */
[----:B---3--:R-:W-:Y:S01]  /*14a70*/  IMAD.X R3, R3, 0x1, R4, P2 ;  /* 0x0000000103037824 */ /* 0x008fe200010e0604 */
[----:B------:R-:W-:-:S05]  /*14a80*/  IADD3 R165, P2, R165, R5, RZ ;  /* 0x00000005a5a57210 */ /* 0x000fca0007f5e0ff */
[----:B------:R0:W-:Y:S04]  /*14a90*/  STL [R1+0x7cc], R165 ;  /* 0x0007cca501007387 */ /* 0x0001e80000100800 */
[----:B0-----:R-:W3:Y:S01]  /*14aa0*/  LDL.LU R165, [R1+0x77c] ;  /* 0x00077c0001a57983 */ /* 0x001ee20000300800 */
[--C-:B------:R-:W-:Y:S01]  /*14ab0*/  IMAD.X R162, R162, 0x1, R4.reuse, P3 ;  /* 0x00000001a2a27824 */ /* 0x100fe200018e0604 */
[-C--:B------:R-:W-:Y:S01]  /*14ac0*/  IADD3 R158, P3, R158, R5.reuse, RZ ;  /* 0x000000059e9e7210 */ /* 0x080fe20007f7e0ff */
[--C-:B------:R-:W-:Y:S01]  /*14ad0*/  IMAD.X R154, R154, 0x1, R4.reuse, P4 ;  /* 0x000000019a9a7824 */ /* 0x100fe200020e0604 */
[-C--:B------:R-:W-:Y:S01]  /*14ae0*/  IADD3 R23, P4, R23, R5.reuse, RZ ;  /* 0x0000000517177210 */ /* 0x080fe20007f9e0ff */
[--C-:B------:R-:W-:Y:S01]  /*14af0*/  IMAD.X R167, R167, 0x1, R4.reuse, P6 ;  /* 0x00000001a7a77824 */ /* 0x100fe200030e0604 */
[----:B------:R-:W-:Y:S01]  /*14b00*/  STL [R1+0x7f0], R162 ;  /* 0x0007f0a201007387 */ /* 0x000fe20000100800 */
[----:B------:R-:W-:Y:S01]  /*14b10*/  IMAD.X R20, R20, 0x1, R4, P5 ;  /* 0x0000000114147824 */ /* 0x000fe200028e0604 */
[----:B------:R-:W-:-:S02]  /*14b20*/  IADD3 R14, P5, R14, R5, RZ ;  /* 0x000000050e0e7210 */ /* 0x000fc40007fbe0ff */
[----:B------:R-:W-:Y:S01]  /*14b30*/  STL [R1+0x7c4], R158 ;  /* 0x0007c49e01007387 */ /* 0x000fe20000100800 */
[-C--:B------:R-:W-:Y:S01]  /*14b40*/  IADD3 R11, P6, R11, R5.reuse, RZ ;  /* 0x000000050b0b7210 */ /* 0x080fe20007fde0ff */
[----:B------:R-:W-:Y:S02]  /*14b50*/  IMAD.X R8, R8, 0x1, R4, P1 ;  /* 0x0000000108087824 */ /* 0x000fe400008e0604 */
[----:B------:R-:W-:Y:S01]  /*14b60*/  STL [R1+0x7e8], R154 ;  /* 0x0007e89a01007387 */ /* 0x000fe20000100800 */
[----:B------:R-:W-:-:S03]  /*14b70*/  IADD3 R177, P1, R177, R5, RZ ;  /* 0x00000005b1b17210 */ /* 0x000fc60007f3e0ff */
[----:B------:R-:W-:Y:S04]  /*14b80*/  STL [R1+0x7bc], R23 ;  /* 0x0007bc1701007387 */ /* 0x000fe80000100800 */
[----:B------:R0:W-:Y:S01]  /*14b90*/  STL [R1+0x7d8], R167 ;  /* 0x0007d8a701007387 */ /* 0x0001e20000100800 */
[----:B------:R-:W-:-:S03]  /*14ba0*/  IMAD.X R176, R176, 0x1, R4, P2 ;  /* 0x00000001b0b07824 */ /* 0x000fc600010e0604 */
[----:B------:R-:W-:Y:S01]  /*14bb0*/  STL [R1+0x7e0], R20 ;  /* 0x0007e01401007387 */ /* 0x000fe20000100800 */
[----:B------:R-:W-:-:S03]  /*14bc0*/  IADD3 R161, P2, R161, R5, RZ ;  /* 0x00000005a1a17210 */ /* 0x000fc60007f5e0ff */
[----:B0-----:R-:W3:Y:S04]  /*14bd0*/  LDL.LU R167, [R1+0x7a0] ;  /* 0x0007a00001a77983 */ /* 0x001ee80000300800 */
[----:B------:R0:W-:Y:S04]  /*14be0*/  STL [R1+0x7b4], R14 ;  /* 0x0007b40e01007387 */ /* 0x0001e80000100800 */
[----:B------:R1:W-:Y:S04]  /*14bf0*/  STL [R1+0x7ac], R11 ;  /* 0x0007ac0b01007387 */ /* 0x0003e80000100800 */
[----:B------:R1:W-:Y:S04]  /*14c00*/  STL [R1+0x7d0], R8 ;  /* 0x0007d00801007387 */ /* 0x0003e80000100800 */
[----:B------:R-:W3:Y:S04]  /*14c10*/  LDL.LU R172, [R1+0x774] ;  /* 0x0007740001ac7983 */ /* 0x000ee80000300800 */
[----:B------:R1:W-:Y:S04]  /*14c20*/  STL [R1+0x7a4], R177 ;  /* 0x0007a4b101007387 */ /* 0x0003e80000100800 */
[----:B------:R-:W3:Y:S04]  /*14c30*/  LDL.LU R168, [R1+0x798] ;  /* 0x0007980001a87983 */ /* 0x000ee80000300800 */
[----:B------:R1:W-:Y:S04]  /*14c40*/  STL [R1+0x7c8], R176 ;  /* 0x0007c8b001007387 */ /* 0x0003e80000100800 */
[----:B0-----:R-:W3:Y:S04]  /*14c50*/  LDL.LU R14, [R1+0x76c] ;  /* 0x00076c00010e7983 */ /* 0x001ee80000300800 */
[----:B------:R0:W-:Y:S04]  /*14c60*/  STL [R1+0x79c], R161 ;  /* 0x00079ca101007387 */ /* 0x0001e80000100800 */
[----:B-1----:R-:W3:Y:S04]  /*14c70*/  LDL.LU R11, [R1+0x790] ;  /* 0x00079000010b7983 */ /* 0x002ee80000300800 */
[----:B------:R-:W3:Y:S01]  /*14c80*/  LDL.LU R8, [R1+0x764] ;  /* 0x0007640001087983 */ /* 0x000ee20000300800 */
[----:B------:R-:W-:-:S03]  /*14c90*/  IMAD.X R17, R17, 0x1, R4, P3 ;  /* 0x0000000111117824 */ /* 0x000fc600018e0604 */
[----:B------:R-:W3:Y:S01]  /*14ca0*/  LDL.LU R177, [R1+0x788] ;  /* 0x0007880001b17983 */ /* 0x000ee20000300800 */
[----:B------:R-:W-:-:S03]  /*14cb0*/  IADD3 R175, P3, R175, R5, RZ ;  /* 0x00000005afaf7210 */ /* 0x000fc60007f7e0ff */
[----:B------:R-:W3:Y:S04]  /*14cc0*/  LDL.LU R176, [R1+0x75c] ;  /* 0x00075c0001b07983 */ /* 0x000ee80000300800 */
[----:B0-----:R-:W3:Y:S04]  /*14cd0*/  LDL.LU R161, [R1+0x780] ;  /* 0x0007800001a17983 */ /* 0x001ee80000300800 */
[----:B------:R-:W-:Y:S01]  /*14ce0*/  STL [R1+0x7c0], R17 ;  /* 0x0007c01101007387 */ /* 0x000fe20000100800 */
[----:B--2---:R-:W-:Y:S01]  /*14cf0*/  IMAD.X R174, R174, 0x1, R4, P4 ;  /* 0x00000001aeae7824 */ /* 0x004fe200020e0604 */
[----:B----4-:R-:W-:-:S05]  /*14d00*/  IADD3 R157, P4, R157, R5, RZ ;  /* 0x000000059d9d7210 */ /* 0x010fca0007f9e0ff */
[----:B------:R0:W-:Y:S04]  /*14d10*/  STL [R1+0x78c], R157 ;  /* 0x00078c9d01007387 */ /* 0x0001e80000100800 */
[----:B------:R-:W-:Y:S01]  /*14d20*/  STL [R1+0x794], R175 ;  /* 0x000794af01007387 */ /* 0x000fe20000100800 */
[--C-:B------:R-:W-:Y:S02]  /*14d30*/  IMAD.X R173, R173, 0x1, R4.reuse, P5 ;  /* 0x00000001adad7824 */ /* 0x100fe400028e0604 */
[----:B------:R-:W-:Y:S01]  /*14d40*/  IMAD.X R164, R164, 0x1, R4, P6 ;  /* 0x00000001a4a47824 */ /* 0x000fe200030e0604 */
[----:B0-----:R-:W2:Y:S01]  /*14d50*/  LDL.LU R157, [R1+0x754] ;  /* 0x00075400019d7983 */ /* 0x001ea20000300800 */
[----:B------:R-:W-:-:S03]  /*14d60*/  IADD3 R171, P5, R171, R5, RZ ;  /* 0x00000005abab7210 */ /* 0x000fc60007fbe0ff */
[----:B------:R-:W-:Y:S04]  /*14d70*/  STL [R1+0x7b8], R174 ;  /* 0x0007b8ae01007387 */ /* 0x000fe80000100800 */
[----:B------:R0:W-:Y:S04]  /*14d80*/  STL [R1+0x7a8], R164 ;  /* 0x0007a8a401007387 */ /* 0x0001e80000100800 */
[----:B------:R-:W-:Y:S04]  /*14d90*/  STL [R1+0x7b0], R173 ;  /* 0x0007b0ad01007387 */ /* 0x000fe80000100800 */
[----:B0-----:R-:W4:Y:S04]  /*14da0*/  LDL.LU R164, [R1+0x778] ;  /* 0x0007780001a47983 */ /* 0x001f280000300800 */
[----:B------:R-:W-:Y:S04]  /*14db0*/  STL [R1+0x784], R171 ;  /* 0x000784ab01007387 */ /* 0x000fe80000100800 */
[----:B------:R-:W4:Y:S04]  /*14dc0*/  LDL.LU R162, [R1+0x74c] ;  /* 0x00074c0001a27983 */ /* 0x000f280000300800 */
[----:B------:R-:W4:Y:S04]  /*14dd0*/  LDL.LU R158, [R1+0x770] ;  /* 0x00077000019e7983 */ /* 0x000f280000300800 */
[----:B------:R-:W4:Y:S01]  /*14de0*/  LDL.LU R154, [R1+0x744] ;  /* 0x00074400019a7983 */ /* 0x000f220000300800 */
[----:B---3--:R-:W-:-:S05]  /*14df0*/  IADD3 R165, P6, R165, R5, RZ ;  /* 0x00000005a5a57210 */ /* 0x008fca0007fde0ff */
[----:B------:R0:W-:Y:S04]  /*14e00*/  STL [R1+0x77c], R165 ;  /* 0x00077ca501007387 */ /* 0x0001e80000100800 */
[----:B------:R-:W3:Y:S04]  /*14e10*/  LDL.LU R23, [R1+0x768] ;  /* 0x0007680001177983 */ /* 0x000ee80000300800 */
[----:B------:R-:W3:Y:S04]  /*14e20*/  LDL.LU R20, [R1+0x73c] ;  /* 0x00073c0001147983 */ /* 0x000ee80000300800 */
[----:B------:R-:W3:Y:S04]  /*14e30*/  LDL.LU R17, [R1+0x760] ;  /* 0x0007600001117983 */ /* 0x000ee80000300800 */
[----:B0-----:R-:W3:Y:S04]  /*14e40*/  LDL.LU R165, [R1+0x734] ;  /* 0x0007340001a57983 */ /* 0x001ee80000300800 */
[----:B------:R-:W3:Y:S04]  /*14e50*/  LDL.LU R175, [R1+0x758] ;  /* 0x0007580001af7983 */ /* 0x000ee80000300800 */
[----:B------:R-:W3:Y:S01]  /*14e60*/  LDL.LU R174, [R1+0x72c] ;  /* 0x00072c0001ae7983 */ /* 0x000ee20000300800 */
[----:B------:R-:W-:-:S03]  /*14e70*/  IMAD.X R167, R167, 0x1, R4, P1 ;  /* 0x00000001a7a77824 */ /* 0x000fc600008e0604 */
[----:B------:R-:W3:Y:S04]  /*14e80*/  LDL.LU R173, [R1+0x750] ;  /* 0x0007500001ad7983 */ /* 0x000ee80000300800 */
[----:B------:R0:W-:Y:S04]  /*14e90*/  STL [R1+0x7a0], R167 ;  /* 0x0007a0a701007387 */ /* 0x0001e80000100800 */
[----:B------:R-:W3:Y:S04]  /*14ea0*/  LDL.LU R171, [R1+0x724] ;  /* 0x0007240001ab7983 */ /* 0x000ee80000300800 */
[----:B0-----:R-:W3:Y:S01]  /*14eb0*/  LDL.LU R167, [R1+0x748] ;  /* 0x0007480001a77983 */ /* 0x001ee20000300800 */
[----:B------:R-:W-:Y:S01]  /*14ec0*/  IADD3 R172, P1, R172, R5, RZ ;  /* 0x00000005acac7210 */ /* 0x000fe20007f3e0ff */
[----:B------:R-:W-:-:S04]  /*14ed0*/  IMAD.X R168, R168, 0x1, R4, P2 ;  /* 0x00000001a8a87824 */ /* 0x000fc800010e0604 */
[----:B------:R-:W-:Y:S01]  /*14ee0*/  STL [R1+0x774], R172 ;  /* 0x000774ac01007387 */ /* 0x000fe20000100800 */
[----:B------:R-:W-:-:S03]  /*14ef0*/  IADD3 R14, P2, R14, R5, RZ ;  /* 0x000000050e0e7210 */ /* 0x000fc60007f5e0ff */
[----:B------:R-:W-:Y:S01]  /*14f00*/  STL [R1+0x798], R168 ;  /* 0x000798a801007387 */ /* 0x000fe20000100800 */
[----:B------:R-:W-:-:S03]  /*14f10*/  IMAD.X R11, R11, 0x1, R4, P3 ;  /* 0x000000010b0b7824 */ /* 0x000fc600018e0604 */
[----:B------:R0:W-:Y:S01]  /*14f20*/  STL [R1+0x76c], R14 ;  /* 0x00076c0e01007387 */ /* 0x0001e20000100800 */
[----:B------:R-:W-:-:S03]  /*14f30*/  IADD3 R8, P3, R8, R5, RZ ;  /* 0x0000000508087210 */ /* 0x000fc60007f7e0ff */
[----:B------:R1:W-:Y:S01]  /*14f40*/  STL [R1+0x790], R11 ;  /* 0x0007900b01007387 */ /* 0x0003e20000100800 */
[----:B------:R-:W-:-:S03]  /*14f50*/  IMAD.X R177, R177, 0x1, R4, P4 ;  /* 0x00000001b1b17824 */ /* 0x000fc600020e0604 */
[----:B------:R1:W-:Y:S01]  /*14f60*/  STL [R1+0x764], R8 ;  /* 0x0007640801007387 */ /* 0x0003e20000100800 */
[----:B------:R-:W-:-:S03]  /*14f70*/  IADD3 R176, P4, R176, R5, RZ ;  /* 0x00000005b0b07210 */ /* 0x000fc60007f9e0ff */
[----:B0-----:R-:W3:Y:S01]  /*14f80*/  LDL.LU R14, [R1+0x71c] ;  /* 0x00071c00010e7983 */ /* 0x001ee20000300800 */
[----:B------:R-:W-:-:S03]  /*14f90*/  IMAD.X R161, R161, 0x1, R4, P5 ;  /* 0x00000001a1a17824 */ /* 0x000fc600028e0604 */
[----:B------:R-:W-:Y:S04]  /*14fa0*/  STL [R1+0x788], R177 ;  /* 0x000788b101007387 */ /* 0x000fe80000100800 */
[----:B-1----:R-:W3:Y:S04]  /*14fb0*/  LDL.LU R11, [R1+0x740] ;  /* 0x00074000010b7983 */ /* 0x002ee80000300800 */
[----:B------:R-:W-:Y:S04]  /*14fc0*/  STL [R1+0x75c], R176 ;  /* 0x00075cb001007387 */ /* 0x000fe80000100800 */
[----:B------:R-:W3:Y:S04]  /*14fd0*/  LDL.LU R8, [R1+0x714] ;  /* 0x0007140001087983 */ /* 0x000ee80000300800 */
[----:B------:R0:W-:Y:S04]  /*14fe0*/  STL [R1+0x780], R161 ;  /* 0x000780a101007387 */ /* 0x0001e80000100800 */
[----:B0-----:R-:W3:Y:S04]  /*14ff0*/  LDL.LU R161, [R1+0x738] ;  /* 0x0007380001a17983 */ /* 0x001ee80000300800 */
[----:B------:R-:W3:Y:S04]  /*15000*/  LDL.LU R177, [R1+0x70c] ;  /* 0x00070c0001b17983 */ /* 0x000ee80000300800 */
[----:B------:R-:W3:Y:S01]  /*15010*/  LDL.LU R176, [R1+0x730] ;  /* 0x0007300001b07983 */ /* 0x000ee20000300800 */
[----:B--2---:R-:W-:-:S05]  /*15020*/  IADD3 R157, P5, R157, R5, RZ ;  /* 0x000000059d9d7210 */ /* 0x004fca0007fbe0ff */
[----:B------:R0:W-:Y:S04]  /*15030*/  STL [R1+0x754], R157 ;  /* 0x0007549d01007387 */ /* 0x0001e80000100800 */
[----:B0-----:R-:W2:Y:S01]  /*15040*/  LDL.LU R157, [R1+0x704] ;  /* 0x00070400019d7983 */ /* 0x001ea20000300800 */
[----:B----4-:R-:W-:-:S05]  /*15050*/  IMAD.X R164, R164, 0x1, R4, P6 ;  /* 0x00000001a4a47824 */ /* 0x010fca00030e0604 */
[----:B------:R0:W-:Y:S01]  /*15060*/  STL [R1+0x778], R164 ;  /* 0x000778a401007387 */ /* 0x0001e20000100800 */
[-C--:B------:R-:W-:Y:S01]  /*15070*/  IADD3 R162, P6, R162, R5.reuse, RZ ;  /* 0x00000005a2a27210 */ /* 0x080fe20007fde0ff */
[----:B------:R-:W-:Y:S02]  /*15080*/  IMAD.X R158, R158, 0x1, R4, P1 ;  /* 0x000000019e9e7824 */ /* 0x000fe400008e0604 */
[----:B0-----:R-:W4:Y:S01]  /*15090*/  LDL.LU R164, [R1+0x728] ;  /* 0x0007280001a47983 */ /* 0x001f220000300800 */
[----:B------:R-:W-:-:S03]  /*150a0*/  IADD3 R154, P1, R154, R5, RZ ;  /* 0x000000059a9a7210 */ /* 0x000fc60007f3e0ff */
[----:B------:R-:W-:Y:S04]  /*150b0*/  STL [R1+0x74c], R162 ;  /* 0x00074ca201007387 */ /* 0x000fe80000100800 */
[----:B------:R-:W-:Y:S04]  /*150c0*/  STL [R1+0x770], R158 ;  /* 0x0007709e01007387 */ /* 0x000fe80000100800 */
[----:B------:R-:W-:Y:S01]  /*150d0*/  STL [R1+0x744], R154 ;  /* 0x0007449a01007387 */ /* 0x000fe20000100800 */
[--C-:B---3--:R-:W-:Y:S01]  /*150e0*/  IMAD.X R23, R23, 0x1, R4.reuse, P2 ;  /* 0x0000000117177824 */ /* 0x108fe200010e0604 */
[-C--:B------:R-:W-:Y:S01]  /*150f0*/  IADD3 R20, P2, R20, R5.reuse, RZ ;  /* 0x0000000514147210 */ /* 0x080fe20007f5e0ff */
[----:B------:R-:W-:Y:S01]  /*15100*/  IMAD.X R17, R17, 0x1, R4, P3 ;  /* 0x0000000111117824 */ /* 0x000fe200018e0604 */
[----:B------:R-:W-:-:S02]  /*15110*/  IADD3 R165, P3, R165, R5, RZ ;  /* 0x00000005a5a57210 */ /* 0x000fc40007f7e0ff */
[----:B------:R-:W-:Y:S04]  /*15120*/  STL [R1+0x768], R23 ;  /* 0x0007681701007387 */ /* 0x000fe80000100800 */
[----:B------:R0:W-:Y:S04]  /*15130*/  STL [R1+0x734], R165 ;  /* 0x000734a501007387 */ /* 0x0001e80000100800 */
[----:B------:R-:W-:Y:S04]  /*15140*/  STL [R1+0x73c], R20 ;  /* 0x00073c1401007387 */ /* 0x000fe80000100800 */
[----:B0-----:R-:W3:Y:S01]  /*15150*/  LDL.LU R165, [R1+0x6fc] ;  /* 0x0006fc0001a57983 */ /* 0x001ee20000300800 */
[--C-:B------:R-:W-:Y:S01]  /*15160*/  IMAD.X R175, R175, 0x1, R4.reuse, P4 ;  /* 0x00000001afaf7824 */ /* 0x100fe200020e0604 */
[-C--:B------:R-:W-:Y:S01]  /*15170*/  IADD3 R174, P4, R174, R5.reuse, RZ ;  /* 0x00000005aeae7210 */ /* 0x080fe20007f9e0ff */
[----:B------:R-:W-:Y:S01]  /*15180*/  IMAD.X R173, R173, 0x1, R4, P5 ;  /* 0x00000001adad7824 */ /* 0x000fe200028e0604 */
[----:B------:R0:W-:Y:S01]  /*15190*/  STL [R1+0x760], R17 ;  /* 0x0007601101007387 */ /* 0x0001e20000100800 */
[----:B------:R-:W-:-:S03]  /*151a0*/  IADD3 R171, P5, R171, R5, RZ ;  /* 0x00000005abab7210 */ /* 0x000fc60007fbe0ff */
[----:B------:R1:W-:Y:S01]  /*151b0*/  STL [R1+0x758], R175 ;  /* 0x000758af01007387 */ /* 0x0003e20000100800 */
[----:B------:R-:W-:-:S03]  /*151c0*/  IMAD.X R167, R167, 0x1, R4, P6 ;  /* 0x00000001a7a77824 */ /* 0x000fc600030e0604 */
        /* <DEDUP_REMOVED lines=8> */
[----:B------:R-:W3:Y:S04]  /*15250*/  LDL.LU R174, [R1+0x710] ;  /* 0x0007100001ae7983 */ /* 0x000ee80000300800 */
[----:B------:R-:W3:Y:S01]  /*15260*/  LDL.LU R173, [R1+0x6e4] ;  /* 0x0006e40001ad7983 */ /* 0x000ee20000300800 */
[----:B------:R-:W-:-:S03]  /*15270*/  IADD3 R14, P6, R14, R5, RZ ;  /* 0x000000050e0e7210 */ /* 0x000fc60007fde0ff */
[----:B------:R-:W3:Y:S04]  /*15280*/  LDL.LU R171, [R1+0x708] ;  /* 0x0007080001ab7983 */ /* 0x000ee80000300800 */
[----:B0-----:R-:W3:Y:S01]  /*15290*/  LDL.LU R167, [R1+0x6dc] ;  /* 0x0006dc0001a77983 */ /* 0x001ee20000300800 */
[----:B------:R-:W-:-:S03]  /*152a0*/  IMAD.X R11, R11, 0x1, R4, P1 ;  /* 0x000000010b0b7824 */ /* 0x000fc600008e0604 */
[----:B------:R-:W-:Y:S01]  /*152b0*/  STL [R1+0x71c], R14 ;  /* 0x00071c0e01007387 */ /* 0x000fe20000100800 */
[----:B------:R-:W-:Y:S01]  /*152c0*/  IADD3 R8, P1, R8, R5, RZ ;  /* 0x0000000508087210 */ /* 0x000fe20007f3e0ff */
[----:B------:R-:W-:-:S05]  /*152d0*/  IMAD.X R161, R161, 0x1, R4, P2 ;  /* 0x00000001a1a17824 */ /* 0x000fca00010e0604 */
[----:B------:R0:W-:Y:S01]  /*152e0*/  STL [R1+0x738], R161 ;  /* 0x000738a101007387 */ /* 0x0001e20000100800 */
[-C--:B------:R-:W-:Y:S01]  /*152f0*/  IADD3 R177, P2, R177, R5.reuse, RZ ;  /* 0x00000005b1b17210 */ /* 0x080fe20007f5e0ff */
[----:B------:R-:W-:Y:S02]  /*15300*/  IMAD.X R176, R176, 0x1, R4, P3 ;  /* 0x00000001b0b07824 */ /* 0x000fe400018e0604 */
[----:B------:R-:W-:Y:S04]  /*15310*/  STL [R1+0x740], R11 ;  /* 0x0007400b01007387 */ /* 0x000fe80000100800 */
[----:B0-----:R-:W3:Y:S04]  /*15320*/  LDL.LU R161, [R1+0x700] ;  /* 0x0007000001a17983 */ /* 0x001ee80000300800 */
[----:B------:R-:W-:Y:S01]  /*15330*/  STL [R1+0x714], R8 ;  /* 0x0007140801007387 */ /* 0x000fe20000100800 */
[----:B--2---:R-:W-:-:S05]  /*15340*/  IADD3 R157, P3, R157, R5, RZ ;  /* 0x000000059d9d7210 */ /* 0x004fca0007f7e0ff */
[----:B------:R0:W-:Y:S04]  /*15350*/  STL [R1+0x704], R157 ;  /* 0x0007049d01007387 */ /* 0x0001e80000100800 */
[----:B------:R-:W-:Y:S04]  /*15360*/  STL [R1+0x70c], R177 ;  /* 0x00070cb101007387 */ /* 0x000fe80000100800 */
[----:B0-----:R-:W2:Y:S01]  /*15370*/  LDL.LU R157, [R1+0x6d4] ;  /* 0x0006d400019d7983 */ /* 0x001ea20000300800 */
[----:B----4-:R-:W-:-:S03]  /*15380*/  IMAD.X R164, R164, 0x1, R4, P4 ;  /* 0x00000001a4a47824 */ /* 0x010fc600020e0604 */
[----:B------:R-:W-:Y:S04]  /*15390*/  STL [R1+0x730], R176 ;  /* 0x000730b001007387 */ /* 0x000fe80000100800 */
[----:B------:R-:W4:Y:S04]  /*153a0*/  LDL.LU R162, [R1+0x6f8] ;  /* 0x0006f80001a27983 */ /* 0x000f280000300800 */
[----:B------:R-:W4:Y:S04]  /*153b0*/  LDL.LU R158, [R1+0x6cc] ;  /* 0x0006cc00019e7983 */ /* 0x000f280000300800 */
[----:B------:R-:W4:Y:S04]  /*153c0*/  LDL.LU R154, [R1+0x6f0] ;  /* 0x0006f000019a7983 */ /* 0x000f280000300800 */
[----:B------:R0:W-:Y:S04]  /*153d0*/  STL [R1+0x728], R164 ;  /* 0x000728a401007387 */ /* 0x0001e80000100800 */
[----:B------:R-:W4:Y:S04]  /*153e0*/  LDL.LU R23, [R1+0x6c4] ;  /* 0x0006c40001177983 */ /* 0x000f280000300800 */
[----:B------:R-:W4:Y:S04]  /*153f0*/  LDL.LU R20, [R1+0x6e8] ;  /* 0x0006e80001147983 */ /* 0x000f280000300800 */
[----:B------:R-:W4:Y:S04]  /*15400*/  LDL.LU R14, [R1+0x6bc] ;  /* 0x0006bc00010e7983 */ /* 0x000f280000300800 */
[----:B0-----:R-:W4:Y:S04]  /*15410*/  LDL.LU R164, [R1+0x6e0] ;  /* 0x0006e00001a47983 */ /* 0x001f280000300800 */
[----:B------:R-:W4:Y:S04]  /*15420*/  LDL.LU R11, [R1+0x6b4] ;  /* 0x0006b400010b7983 */ /* 0x000f280000300800 */
[----:B------:R-:W4:Y:S04]  /*15430*/  LDL.LU R8, [R1+0x6d8] ;  /* 0x0006d80001087983 */ /* 0x000f280000300800 */
[----:B------:R-:W4:Y:S01]  /*15440*/  LDL.LU R177, [R1+0x6ac] ;  /* 0x0006ac0001b17983 */ /* 0x000f220000300800 */
[----:B---3--:R-:W-:-:S05]  /*15450*/  IADD3 R165, P4, R165, R5, RZ ;  /* 0x00000005a5a57210 */ /* 0x008fca0007f9e0ff */
[----:B------:R0:W-:Y:S04]  /*15460*/  STL [R1+0x6fc], R165 ;  /* 0x0006fca501007387 */ /* 0x0001e80000100800 */
[----:B------:R-:W3:Y:S04]  /*15470*/  LDL.LU R176, [R1+0x6d0] ;  /* 0x0006d00001b07983 */ /* 0x000ee80000300800 */
[----:B0-----:R-:W3:Y:S01]  /*15480*/  LDL.LU R165, [R1+0x6a4] ;  /* 0x0006a40001a57983 */ /* 0x001ee20000300800 */
[----:B------:R-:W-:Y:S01]  /*15490*/  IMAD.X R172, R172, 0x1, R4, P5 ;  /* 0x00000001acac7824 */ /* 0x000fe200028e0604 */
[----:B------:R-:W-:-:S04]  /*154a0*/  IADD3 R168, P5, R168, R5, RZ ;  /* 0x00000005a8a87210 */ /* 0x000fc80007fbe0ff */
[----:B------:R-:W-:Y:S01]  /*154b0*/  STL [R1+0x720], R172 ;  /* 0x000720ac01007387 */ /* 0x000fe20000100800 */
[----:B------:R-:W-:-:S03]  /*154c0*/  IMAD.X R17, R17, 0x1, R4, P6 ;  /* 0x0000000111117824 */ /* 0x000fc600030e0604 */
[----:B------:R-:W-:Y:S01]  /*154d0*/  STL [R1+0x6f4], R168 ;  /* 0x0006f4a801007387 */ /* 0x000fe20000100800 */
[----:B------:R-:W-:-:S03]  /*154e0*/  IADD3 R175, P6, R175, R5, RZ ;  /* 0x00000005afaf7210 */ /* 0x000fc60007fde0ff */
[----:B------:R0:W-:Y:S01]  /*154f0*/  STL [R1+0x718], R17 ;  /* 0x0007181101007387 */ /* 0x0001e20000100800 */
[----:B------:R-:W-:-:S03]  /*15500*/  IMAD.X R174, R174, 0x1, R4, P1 ;  /* 0x00000001aeae7824 */ /* 0x000fc600008e0604 */
[----:B------:R1:W-:Y:S01]  /*15510*/  STL [R1+0x6ec], R175 ;  /* 0x0006ecaf01007387 */ /* 0x0003e20000100800 */
[----:B------:R-:W-:-:S03]  /*15520*/  IADD3 R173, P1, R173, R5, RZ ;  /* 0x00000005adad7210 */ /* 0x000fc60007f3e0ff */
[----:B------:R1:W-:Y:S01]  /*15530*/  STL [R1+0x710], R174 ;  /* 0x000710ae01007387 */ /* 0x0003e20000100800 */
[----:B------:R-:W-:-:S03]  /*15540*/  IMAD.X R171, R171, 0x1, R4, P2 ;  /* 0x00000001abab7824 */ /* 0x000fc600010e0604 */
[----:B0-----:R-:W3:Y:S01]  /*15550*/  LDL.LU R17, [R1+0x6c8] ;  /* 0x0006c80001117983 */ /* 0x001ee20000300800 */
[----:B------:R-:W-:-:S03]  /*15560*/  IADD3 R167, P2, R167, R5, RZ ;  /* 0x00000005a7a77210 */ /* 0x000fc60007f5e0ff */
        /* <DEDUP_REMOVED lines=8> */
[----:B------:R-:W-:-:S05]  /*155f0*/  IMAD.X R161, R161, 0x1, R4, P3 ;  /* 0x00000001a1a17824 */ /* 0x000fca00018e0604 */
[----:B------:R0:W-:Y:S04]  /*15600*/  STL [R1+0x700], R161 ;  /* 0x000700a101007387 */ /* 0x0001e80000100800 */
[----:B0-----:R-:W3:Y:S01]  /*15610*/  LDL.LU R161, [R1+0x6b0] ;  /* 0x0006b00001a17983 */ /* 0x001ee20000300800 */
[----:B--2---:R-:W-:-:S05]  /*15620*/  IADD3 R157, P3, R157, R5, RZ ;  /* 0x000000059d9d7210 */ /* 0x004fca0007f7e0ff */
[----:B------:R0:W-:Y:S01]  /*15630*/  STL [R1+0x6d4], R157 ;  /* 0x0006d49d01007387 */ /* 0x0001e20000100800 */
[--C-:B----4-:R-:W-:Y:S01]  /*15640*/  IMAD.X R162, R162, 0x1, R4.reuse, P4 ;  /* 0x00000001a2a27824 */ /* 0x110fe200020e0604 */
[----:B------:R-:W-:Y:S02]  /*15650*/  IADD3 R158, P4, R158, R5, RZ ;  /* 0x000000059e9e7210 */ /* 0x000fe40007f9e0ff */
[----:B0-----:R-:W2:Y:S01]  /*15660*/  LDL.LU R157, [R1+0x684] ;  /* 0x00068400019d7983 */ /* 0x001ea20000300800 */
[----:B------:R-:W-:-:S03]  /*15670*/  IMAD.X R154, R154, 0x1, R4, P5 ;  /* 0x000000019a9a7824 */ /* 0x000fc600028e0604 */
[----:B------:R-:W-:Y:S01]  /*15680*/  STL [R1+0x6f8], R162 ;  /* 0x0006f8a201007387 */ /* 0x000fe20000100800 */
[----:B------:R-:W-:-:S03]  /*15690*/  IADD3 R23, P5, R23, R5, RZ ;  /* 0x0000000517177210 */ /* 0x000fc60007fbe0ff */
[----:B------:R-:W-:Y:S01]  /*156a0*/  STL [R1+0x6cc], R158 ;  /* 0x0006cc9e01007387 */ /* 0x000fe20000100800 */
[----:B------:R-:W-:-:S03]  /*156b0*/  IMAD.X R20, R20, 0x1, R4, P6 ;  /* 0x0000000114147824 */ /* 0x000fc600030e0604 */
[----:B------:R-:W-:Y:S01]  /*156c0*/  STL [R1+0x6f0], R154 ;  /* 0x0006f09a01007387 */ /* 0x000fe20000100800 */
[-C--:B------:R-:W-:Y:S01]  /*156d0*/  IADD3 R14, P6, R14, R5.reuse, RZ ;  /* 0x000000050e0e7210 */ /* 0x080fe20007fde0ff */
[----:B------:R-:W-:Y:S02]  /*156e0*/  IMAD.X R164, R164, 0x1, R4, P1 ;  /* 0x00000001a4a47824 */ /* 0x000fe400008e0604 */
[----:B------:R-:W-:Y:S01]  /*156f0*/  STL [R1+0x6c4], R23 ;  /* 0x0006c41701007387 */ /* 0x000fe20000100800 */
[----:B------:R-:W-:-:S03]  /*15700*/  IADD3 R11, P1, R11, R5, RZ ;  /* 0x000000050b0b7210 */ /* 0x000fc60007f3e0ff */
[----:B------:R0:W-:Y:S01]  /*15710*/  STL [R1+0x6e0], R164 ;  /* 0x0006e0a401007387 */ /* 0x0001e20000100800 */
[----:B------:R-:W-:-:S03]  /*15720*/  IMAD.X R8, R8, 0x1, R4, P2 ;  /* 0x0000000108087824 */ /* 0x000fc600010e0604 */
[----:B------:R-:W-:Y:S01]  /*15730*/  STL [R1+0x6e8], R20 ;  /* 0x0006e81401007387 */ /* 0x000fe20000100800 */
[----:B------:R-:W-:-:S03]  /*15740*/  IADD3 R177, P2, R177, R5, RZ ;  /* 0x00000005b1b17210 */ /* 0x000fc60007f5e0ff */
[----:B0-----:R-:W4:Y:S04]  /*15750*/  LDL.LU R164, [R1+0x6a8] ;  /* 0x0006a80001a47983 */ /* 0x001f280000300800 */
[----:B------:R0:W-:Y:S04]  /*15760*/  STL [R1+0x6bc], R14 ;  /* 0x0006bc0e01007387 */ /* 0x0001e80000100800 */
[----:B------:R1:W-:Y:S04]  /*15770*/  STL [R1+0x6b4], R11 ;  /* 0x0006b40b01007387 */ /* 0x0003e80000100800 */
[----:B------:R1:W-:Y:S04]  /*15780*/  STL [R1+0x6d8], R8 ;  /* 0x0006d80801007387 */ /* 0x0003e80000100800 */
[----:B------:R-:W4:Y:S04]  /*15790*/  LDL.LU R172, [R1+0x67c] ;  /* 0x00067c0001ac7983 */ /* 0x000f280000300800 */
[----:B------:R1:W-:Y:S04]  /*157a0*/  STL [R1+0x6ac], R177 ;  /* 0x0006acb101007387 */ /* 0x0003e80000100800 */
[----:B------:R-:W4:Y:S01]  /*157b0*/  LDL.LU R168, [R1+0x6a0] ;  /* 0x0006a00001a87983 */ /* 0x000f220000300800 */
[----:B---3--:R-:W-:Y:S01]  /*157c0*/  IMAD.X R176, R176, 0x1, R4, P3 ;  /* 0x00000001b0b07824 */ /* 0x008fe200018e0604 */
[----:B------:R-:W-:-:S04]  /*157d0*/  IADD3 R165, P3, R165, R5, RZ ;  /* 0x00000005a5a57210 */ /* 0x000fc80007f7e0ff */
[----:B------:R3:W-:Y:S04]  /*157e0*/  STL [R1+0x6d0], R176 ;  /* 0x0006d0b001007387 */ /* 0x0007e80000100800 */
[----:B0-----:R-:W4:Y:S04]  /*157f0*/  LDL.LU R14, [R1+0x674] ;  /* 0x00067400010e7983 */ /* 0x001f280000300800 */
[----:B------:R0:W-:Y:S04]  /*15800*/  STL [R1+0x6a4], R165 ;  /* 0x0006a4a501007387 */ /* 0x0001e80000100800 */
[----:B-1----:R-:W4:Y:S04]  /*15810*/  LDL.LU R11, [R1+0x698] ;  /* 0x00069800010b7983 */ /* 0x002f280000300800 */
[----:B------:R-:W4:Y:S04]  /*15820*/  LDL.LU R8, [R1+0x66c] ;  /* 0x00066c0001087983 */ /* 0x000f280000300800 */
[----:B------:R-:W4:Y:S04]  /*15830*/  LDL.LU R177, [R1+0x690] ;  /* 0x0006900001b17983 */ /* 0x000f280000300800 */
[----:B---3--:R-:W3:Y:S04]  /*15840*/  LDL.LU R176, [R1+0x664] ;  /* 0x0006640001b07983 */ /* 0x008ee80000300800 */
[----:B0-----:R-:W3:Y:S01]  /*15850*/  LDL.LU R165, [R1+0x688] ;  /* 0x0006880001a57983 */ /* 0x001ee20000300800 */
[----:B------:R-:W-:-:S05]  /*15860*/  IMAD.X R17, R17, 0x1, R4, P4 ;  /* 0x0000000111117824 */ /* 0x000fca00020e0604 */
[----:B------:R-:W-:Y:S01]  /*15870*/  STL [R1+0x6c8], R17 ;  /* 0x0006c81101007387 */ /* 0x000fe20000100800 */
[-C--:B------:R-:W-:Y:S01]  /*15880*/  IADD3 R175, P4, R175, R5.reuse, RZ ;  /* 0x00000005afaf7210 */ /* 0x080fe20007f9e0ff */
[----:B------:R-:W-:Y:S01]  /*15890*/  IMAD.X R174, R174, 0x1, R4, P5 ;  /* 0x00000001aeae7824 */ /* 0x000fe200028e0604 */
[----:B------:R-:W-:-:S05]  /*158a0*/  IADD3 R167, P5, R167, R5, RZ ;  /* 0x00000005a7a77210 */ /* 0x000fca0007fbe0ff */
[----:B------:R0:W-:Y:S01]  /*158b0*/  STL [R1+0x694], R167 ;  /* 0x000694a701007387 */ /* 0x0001e20000100800 */
[----:B------:R-:W-:-:S03]  /*158c0*/  IMAD.X R173, R173, 0x1, R4, P6 ;  /* 0x00000001adad7824 */ /* 0x000fc600030e0604 */
[----:B------:R-:W-:Y:S01]  /*158d0*/  STL [R1+0x69c], R175 ;  /* 0x00069caf01007387 */ /* 0x000fe20000100800 */
[----:B------:R-:W-:-:S03]  /*158e0*/  IADD3 R171, P6, R171, R5, RZ ;  /* 0x00000005abab7210 */ /* 0x000fc60007fde0ff */
[----:B0-----:R-:W3:Y:S04]  /*158f0*/  LDL.LU R167, [R1+0x65c] ;  /* 0x00065c0001a77983 */ /* 0x001ee80000300800 */
[----:B------:R-:W-:Y:S01]  /*15900*/  STL [R1+0x6c0], R174 ;  /* 0x0006c0ae01007387 */ /* 0x000fe20000100800 */
[----:B------:R-:W-:-:S05]  /*15910*/  IMAD.X R161, R161, 0x1, R4, P1 ;  /* 0x00000001a1a17824 */ /* 0x000fca00008e0604 */
[----:B------:R0:W-:Y:S04]  /*15920*/  STL [R1+0x6b0], R161 ;  /* 0x0006b0a101007387 */ /* 0x0001e80000100800 */
[----:B------:R-:W-:Y:S04]  /*15930*/  STL [R1+0x6b8], R173 ;  /* 0x0006b8ad01007387 */ /* 0x000fe80000100800 */
[----:B0-----:R-:W3:Y:S04]  /*15940*/  LDL.LU R161, [R1+0x680] ;  /* 0x0006800001a17983 */ /* 0x001ee80000300800 */
[----:B------:R-:W-:Y:S04]  /*15950*/  STL [R1+0x68c], R171 ;  /* 0x00068cab01007387 */ /* 0x000fe80000100800 */
[----:B------:R-:W3:Y:S04]  /*15960*/  LDL.LU R162, [R1+0x654] ;  /* 0x0006540001a27983 */ /* 0x000ee80000300800 */
[----:B------:R-:W3:Y:S01]  /*15970*/  LDL.LU R158, [R1+0x678] ;  /* 0x00067800019e7983 */ /* 0x000ee20000300800 */
[----:B--2---:R-:W-:-:S03]  /*15980*/  IADD3 R157, P1, R157, R5, RZ ;  /* 0x000000059d9d7210 */ /* 0x004fc60007f3e0ff */
[----:B------:R-:W2:Y:S04]  /*15990*/  LDL.LU R154, [R1+0x64c] ;  /* 0x00064c00019a7983 */ /* 0x000ea80000300800 */
[----:B------:R0:W-:Y:S04]  /*159a0*/  STL [R1+0x684], R157 ;  /* 0x0006849d01007387 */ /* 0x0001e80000100800 */
[----:B------:R-:W2:Y:S04]  /*159b0*/  LDL.LU R23, [R1+0x670] ;  /* 0x0006700001177983 */ /* 0x000ea80000300800 */
[----:B------:R-:W2:Y:S04]  /*159c0*/  LDL.LU R20, [R1+0x644] ;  /* 0x0006440001147983 */ /* 0x000ea80000300800 */
[----:B------:R-:W2:Y:S04]  /*159d0*/  LDL.LU R17, [R1+0x668] ;  /* 0x0006680001117983 */ /* 0x000ea80000300800 */
[----:B0-----:R-:W2:Y:S04]  /*159e0*/  LDL.LU R157, [R1+0x63c] ;  /* 0x00063c00019d7983 */ /* 0x001ea80000300800 */
[----:B------:R-:W2:Y:S04]  /*159f0*/  LDL.LU R175, [R1+0x660] ;  /* 0x0006600001af7983 */ /* 0x000ea80000300800 */
[----:B------:R-:W2:Y:S04]  /*15a00*/  LDL.LU R174, [R1+0x634] ;  /* 0x0006340001ae7983 */ /* 0x000ea80000300800 */
[----:B------:R-:W2:Y:S01]  /*15a10*/  LDL.LU R173, [R1+0x658] ;  /* 0x0006580001ad7983 */ /* 0x000ea20000300800 */
[----:B----4-:R-:W-:-:S05]  /*15a20*/  IMAD.X R164, R164, 0x1, R4, P2 ;  /* 0x00000001a4a47824 */ /* 0x010fca00010e0604 */
[----:B------:R0:W-:Y:S04]  /*15a30*/  STL [R1+0x6a8], R164 ;  /* 0x0006a8a401007387 */ /* 0x0001e80000100800 */
[----:B------:R-:W4:Y:S04]  /*15a40*/  LDL.LU R171, [R1+0x62c] ;  /* 0x00062c0001ab7983 */ /* 0x000f280000300800 */
[----:B0-----:R-:W4:Y:S01]  /*15a50*/  LDL.LU R164, [R1+0x650] ;  /* 0x0006500001a47983 */ /* 0x001f220000300800 */
[----:B------:R-:W-:Y:S01]  /*15a60*/  IADD3 R172, P2, R172, R5, RZ ;  /* 0x00000005acac7210 */ /* 0x000fe20007f5e0ff */
[----:B------:R-:W-:-:S04]  /*15a70*/  IMAD.X R168, R168, 0x1, R4, P3 ;  /* 0x00000001a8a87824 */ /* 0x000fc800018e0604 */
[----:B------:R-:W-:Y:S04]  /*15a80*/  STL [R1+0x67c], R172 ;  /* 0x00067cac01007387 */ /* 0x000fe80000100800 */
[----:B------:R-:W-:Y:S01]  /*15a90*/  STL [R1+0x6a0], R168 ;  /* 0x0006a0a801007387 */ /* 0x000fe20000100800 */
[----:B------:R-:W-:Y:S01]  /*15aa0*/  IADD3 R14, P3, R14, R5, RZ ;  /* 0x000000050e0e7210 */ /* 0x000fe20007f7e0ff */
[----:B------:R-:W-:-:S04]  /*15ab0*/  IMAD.X R11, R11, 0x1, R4, P4 ;  /* 0x000000010b0b7824 */ /* 0x000fc800020e0604 */
[----:B------:R0:W-:Y:S01]  /*15ac0*/  STL [R1+0x674], R14 ;  /* 0x0006740e01007387 */ /* 0x0001e20000100800 */
[----:B------:R-:W-:-:S03]  /*15ad0*/  IADD3 R8, P4, R8, R5, RZ ;  /* 0x0000000508087210 */ /* 0x000fc60007f9e0ff */
[----:B------:R1:W-:Y:S01]  /*15ae0*/  STL [R1+0x698], R11 ;  /* 0x0006980b01007387 */ /* 0x0003e20000100800 */
[----:B------:R-:W-:-:S03]  /*15af0*/  IMAD.X R177, R177, 0x1, R4, P5 ;  /* 0x00000001b1b17824 */ /* 0x000fc600028e0604 */
[----:B------:R1:W-:Y:S01]  /*15b00*/  STL [R1+0x66c], R8 ;  /* 0x00066c0801007387 */ /* 0x0003e20000100800 */
[----:B---3--:R-:W-:-:S03]  /*15b10*/  IADD3 R176, P5, R176, R5, RZ ;  /* 0x00000005b0b07210 */ /* 0x008fc60007fbe0ff */
        /* <DEDUP_REMOVED lines=10> */
[----:B------:R-:W-:-:S05]  /*15bc0*/  IADD3 R167, P6, R167, R5, RZ ;  /* 0x00000005a7a77210 */ /* 0x000fca0007fde0ff */
[----:B------:R0:W-:Y:S04]  /*15bd0*/  STL [R1+0x65c], R167 ;  /* 0x00065ca701007387 */ /* 0x0001e80000100800 */
[----:B0-----:R-:W3:Y:S01]  /*15be0*/  LDL.LU R167, [R1+0x60c] ;  /* 0x00060c0001a77983 */ /* 0x001ee20000300800 */
[----:B------:R-:W-:-:S05]  /*15bf0*/  IMAD.X R161, R161, 0x1, R4, P1 ;  /* 0x00000001a1a17824 */ /* 0x000fca00008e0604 */
[----:B------:R0:W-:Y:S01]  /*15c00*/  STL [R1+0x680], R161 ;  /* 0x000680a101007387 */ /* 0x0001e20000100800 */
[-C--:B------:R-:W-:Y:S01]  /*15c10*/  IADD3 R162, P1, R162, R5.reuse, RZ ;  /* 0x00000005a2a27210 */ /* 0x080fe20007f3e0ff */
[----:B------:R-:W-:Y:S02]  /*15c20*/  IMAD.X R158, R158, 0x1, R4, P2 ;  /* 0x000000019e9e7824 */ /* 0x000fe400010e0604 */
[----:B0-----:R-:W3:Y:S01]  /*15c30*/  LDL.LU R161, [R1+0x630] ;  /* 0x0006300001a17983 */ /* 0x001ee20000300800 */
[----:B--2---:R-:W-:-:S03]  /*15c40*/  IADD3 R154, P2, R154, R5, RZ ;  /* 0x000000059a9a7210 */ /* 0x004fc60007f5e0ff */
[----:B------:R-:W-:Y:S01]  /*15c50*/  STL [R1+0x654], R162 ;  /* 0x000654a201007387 */ /* 0x000fe20000100800 */
[----:B------:R-:W-:-:S03]  /*15c60*/  IMAD.X R23, R23, 0x1, R4, P3 ;  /* 0x0000000117177824 */ /* 0x000fc600018e0604 */
[----:B------:R-:W-:Y:S01]  /*15c70*/  STL [R1+0x678], R158 ;  /* 0x0006789e01007387 */ /* 0x000fe20000100800 */
[-C--:B------:R-:W-:Y:S01]  /*15c80*/  IADD3 R20, P3, R20, R5.reuse, RZ ;  /* 0x0000000514147210 */ /* 0x080fe20007f7e0ff */
[----:B------:R-:W-:Y:S02]  /*15c90*/  IMAD.X R17, R17, 0x1, R4, P4 ;  /* 0x0000000111117824 */ /* 0x000fe400020e0604 */
[----:B------:R-:W-:Y:S01]  /*15ca0*/  STL [R1+0x64c], R154 ;  /* 0x00064c9a01007387 */ /* 0x000fe20000100800 */
[----:B------:R-:W-:-:S03]  /*15cb0*/  IADD3 R157, P4, R157, R5, RZ ;  /* 0x000000059d9d7210 */ /* 0x000fc60007f9e0ff */
[----:B------:R-:W-:Y:S01]  /*15cc0*/  STL [R1+0x670], R23 ;  /* 0x0006701701007387 */ /* 0x000fe20000100800 */
[----:B------:R-:W-:-:S03]  /*15cd0*/  IMAD.X R175, R175, 0x1, R4, P5 ;  /* 0x00000001afaf7824 */ /* 0x000fc600028e0604 */
[----:B------:R0:W-:Y:S01]  /*15ce0*/  STL [R1+0x63c], R157 ;  /* 0x00063c9d01007387 */ /* 0x0001e20000100800 */
[----:B------:R-:W-:-:S03]  /*15cf0*/  IADD3 R174, P5, R174, R5, RZ ;  /* 0x00000005aeae7210 */ /* 0x000fc60007fbe0ff */
[----:B------:R-:W-:Y:S01]  /*15d00*/  STL [R1+0x644], R20 ;  /* 0x0006441401007387 */ /* 0x000fe20000100800 */
[----:B------:R-:W-:-:S03]  /*15d10*/  IMAD.X R173, R173, 0x1, R4, P6 ;  /* 0x00000001adad7824 */ /* 0x000fc600030e0604 */
[----:B0-----:R-:W2:Y:S04]  /*15d20*/  LDL.LU R157, [R1+0x604] ;  /* 0x00060400019d7983 */ /* 0x001ea80000300800 */
[----:B------:R0:W-:Y:S01]  /*15d30*/  STL [R1+0x668], R17 ;  /* 0x0006681101007387 */ /* 0x0001e20000100800 */
[----:B----4-:R-:W-:-:S03]  /*15d40*/  IADD3 R171, P6, R171, R5, RZ ;  /* 0x00000005abab7210 */ /* 0x010fc60007fde0ff */
[----:B------:R1:W-:Y:S04]  /*15d50*/  STL [R1+0x660], R175 ;  /* 0x000660af01007387 */ /* 0x0003e80000100800 */
[----:B------:R4:W-:Y:S01]  /*15d60*/  STL [R1+0x634], R174 ;  /* 0x000634ae01007387 */ /* 0x0009e20000100800 */
[----:B------:R-:W-:-:S03]  /*15d70*/  IMAD.X R164, R164, 0x1, R4, P1 ;  /* 0x00000001a4a47824 */ /* 0x000fc600008e0604 */
[----:B------:R-:W2:Y:S04]  /*15d80*/  LDL.LU R172, [R1+0x628] ;  /* 0x0006280001ac7983 */ /* 0x000ea80000300800 */
[----:B------:R4:W-:Y:S04]  /*15d90*/  STL [R1+0x658], R173 ;  /* 0x000658ad01007387 */ /* 0x0009e80000100800 */
[----:B------:R-:W2:Y:S04]  /*15da0*/  LDL.LU R168, [R1+0x5fc] ;  /* 0x0005fc0001a87983 */ /* 0x000ea80000300800 */
[----:B------:R4:W-:Y:S04]  /*15db0*/  STL [R1+0x62c], R171 ;  /* 0x00062cab01007387 */ /* 0x0009e80000100800 */
[----:B0-----:R-:W2:Y:S04]  /*15dc0*/  LDL.LU R17, [R1+0x620] ;  /* 0x0006200001117983 */ /* 0x001ea80000300800 */
[----:B------:R0:W-:Y:S04]  /*15dd0*/  STL [R1+0x650], R164 ;  /* 0x000650a401007387 */ /* 0x0001e80000100800 */
[----:B-1----:R-:W2:Y:S04]  /*15de0*/  LDL.LU R175, [R1+0x5f4] ;  /* 0x0005f40001af7983 */ /* 0x002ea80000300800 */
[----:B----4-:R-:W4:Y:S04]  /*15df0*/  LDL.LU R174, [R1+0x618] ;  /* 0x0006180001ae7983 */ /* 0x010f280000300800 */
[----:B------:R-:W4:Y:S04]  /*15e00*/  LDL.LU R173, [R1+0x5ec] ;  /* 0x0005ec0001ad7983 */ /* 0x000f280000300800 */
[----:B------:R-:W4:Y:S04]  /*15e10*/  LDL.LU R171, [R1+0x610] ;  /* 0x0006100001ab7983 */ /* 0x000f280000300800 */
[----:B0-----:R-:W4:Y:S01]  /*15e20*/  LDL.LU R164, [R1+0x5e4] ;  /* 0x0005e40001a47983 */ /* 0x001f220000300800 */
[----:B---3--:R-:W-:-:S05]  /*15e30*/  IADD3 R14, P1, R14, R5, RZ ;  /* 0x000000050e0e7210 */ /* 0x008fca0007f3e0ff */
[----:B------:R-:W-:Y:S01]  /*15e40*/  STL [R1+0x624], R14 ;  /* 0x0006240e01007387 */ /* 0x000fe20000100800 */
[--C-:B------:R-:W-:Y:S02]  /*15e50*/  IMAD.X R11, R11, 0x1, R4.reuse, P2 ;  /* 0x000000010b0b7824 */ /* 0x100fe400010e0604 */
[----:B------:R-:W-:-:S05]  /*15e60*/  IMAD.X R165, R165, 0x1, R4, P3 ;  /* 0x00000001a5a57824 */ /* 0x000fca00018e0604 */
[----:B------:R0:W-:Y:S04]  /*15e70*/  STL [R1+0x640], R165 ;  /* 0x000640a501007387 */ /* 0x0001e80000100800 */
[----:B------:R-:W-:Y:S04]  /*15e80*/  STL [R1+0x648], R11 ;  /* 0x0006480b01007387 */ /* 0x000fe80000100800 */
[----:B0-----:R-:W3:Y:S01]  /*15e90*/  LDL.LU R165, [R1+0x608] ;  /* 0x0006080001a57983 */ /* 0x001ee20000300800 */
[-C--:B------:R-:W-:Y:S01]  /*15ea0*/  IADD3 R8, P2, R8, R5.reuse, RZ ;  /* 0x0000000508087210 */ /* 0x080fe20007f5e0ff */
[----:B------:R-:W-:Y:S01]  /*15eb0*/  IMAD.X R176, R176, 0x1, R4, P4 ;  /* 0x00000001b0b07824 */ /* 0x000fe200020e0604 */
[----:B------:R-:W-:-:S03]  /*15ec0*/  IADD3 R177, P3, R177, R5, RZ ;  /* 0x00000005b1b17210 */ /* 0x000fc60007f7e0ff */
[----:B------:R-:W-:Y:S01]  /*15ed0*/  STL [R1+0x61c], R8 ;  /* 0x00061c0801007387 */ /* 0x000fe20000100800 */
[----:B------:R-:W-:-:S05]  /*15ee0*/  IADD3 R167, P4, R167, R5, RZ ;  /* 0x00000005a7a77210 */ /* 0x000fca0007f9e0ff */
[----:B------:R0:W-:Y:S04]  /*15ef0*/  STL [R1+0x60c], R167 ;  /* 0x00060ca701007387 */ /* 0x0001e80000100800 */
[----:B------:R-:W-:Y:S04]  /*15f00*/  STL [R1+0x614], R177 ;  /* 0x000614b101007387 */ /* 0x000fe80000100800 */
[----:B0-----:R-:W3:Y:S04]  /*15f10*/  LDL.LU R167, [R1+0x5dc] ;  /* 0x0005dc0001a77983 */ /* 0x001ee80000300800 */
[----:B------:R-:W-:Y:S04]  /*15f20*/  STL [R1+0x638], R176 ;  /* 0x000638b001007387 */ /* 0x000fe80000100800 */
[----:B------:R-:W3:Y:S01]  /*15f30*/  LDL.LU R162, [R1+0x600] ;  /* 0x0006000001a27983 */ /* 0x000ee20000300800 */
[----:B------:R-:W-:-:S03]  /*15f40*/  IMAD.X R161, R161, 0x1, R4, P5 ;  /* 0x00000001a1a17824 */ /* 0x000fc600028e0604 */
[----:B------:R-:W3:Y:S04]  /*15f50*/  LDL.LU R158, [R1+0x5d4] ;  /* 0x0005d400019e7983 */ /* 0x000ee80000300800 */
[----:B------:R-:W3:Y:S04]  /*15f60*/  LDL.LU R154, [R1+0x5f8] ;  /* 0x0005f800019a7983 */ /* 0x000ee80000300800 */
[----:B------:R0:W-:Y:S04]  /*15f70*/  STL [R1+0x630], R161 ;  /* 0x000630a101007387 */ /* 0x0001e80000100800 */
[----:B------:R-:W3:Y:S04]  /*15f80*/  LDL.LU R23, [R1+0x5cc] ;  /* 0x0005cc0001177983 */ /* 0x000ee80000300800 */
[----:B------:R-:W3:Y:S04]  /*15f90*/  LDL.LU R20, [R1+0x5f0] ;  /* 0x0005f00001147983 */ /* 0x000ee80000300800 */
[----:B------:R-:W3:Y:S04]  /*15fa0*/  LDL.LU R14, [R1+0x5c4] ;  /* 0x0005c400010e7983 */ /* 0x000ee80000300800 */
[----:B0-----:R-:W3:Y:S04]  /*15fb0*/  LDL.LU R161, [R1+0x5e8] ;  /* 0x0005e80001a17983 */ /* 0x001ee80000300800 */
[----:B------:R-:W3:Y:S04]  /*15fc0*/  LDL.LU R11, [R1+0x5bc] ;  /* 0x0005bc00010b7983 */ /* 0x000ee80000300800 */
[----:B------:R-:W3:Y:S01]  /*15fd0*/  LDL.LU R8, [R1+0x5e0] ;  /* 0x0005e00001087983 */ /* 0x000ee20000300800 */
[----:B--2---:R-:W-:-:S03]  /*15fe0*/  IADD3 R157, P5, R157, R5, RZ ;  /* 0x000000059d9d7210 */ /* 0x004fc60007fbe0ff */
[----:B------:R-:W2:Y:S04]  /*15ff0*/  LDL.LU R177, [R1+0x5b4] ;  /* 0x0005b40001b17983 */ /* 0x000ea80000300800 */
[----:B------:R0:W-:Y:S04]  /*16000*/  STL [R1+0x604], R157 ;  /* 0x0006049d01007387 */ /* 0x0001e80000100800 */
[----:B------:R-:W2:Y:S04]  /*16010*/  LDL.LU R176, [R1+0x5d8] ;  /* 0x0005d80001b07983 */ /* 0x000ea80000300800 */
[----:B0-----:R-:W2:Y:S01]  /*16020*/  LDL.LU R157, [R1+0x5ac] ;  /* 0x0005ac00019d7983 */ /* 0x001ea20000300800 */
[----:B------:R-:W-:Y:S01]  /*16030*/  IMAD.X R172, R172, 0x1, R4, P6 ;  /* 0x00000001acac7824 */ /* 0x000fe200030e0604 */
[----:B------:R-:W-:-:S04]  /*16040*/  IADD3 R168, P6, R168, R5, RZ ;  /* 0x00000005a8a87210 */ /* 0x000fc80007fde0ff */
[----:B------:R-:W-:Y:S01]  /*16050*/  STL [R1+0x628], R172 ;  /* 0x000628ac01007387 */ /* 0x000fe20000100800 */
[----:B------:R-:W-:-:S03]  /*16060*/  IMAD.X R17, R17, 0x1, R4, P1 ;  /* 0x0000000111117824 */ /* 0x000fc600008e0604 */
[----:B------:R-:W-:Y:S01]  /*16070*/  STL [R1+0x5fc], R168 ;  /* 0x0005fca801007387 */ /* 0x000fe20000100800 */
[----:B------:R-:W-:-:S03]  /*16080*/  IADD3 R175, P1, R175, R5, RZ ;  /* 0x00000005afaf7210 */ /* 0x000fc60007f3e0ff */
[----:B------:R0:W-:Y:S01]  /*16090*/  STL [R1+0x620], R17 ;  /* 0x0006201101007387 */ /* 0x0001e20000100800 */
[----:B----4-:R-:W-:-:S03]  /*160a0*/  IMAD.X R174, R174, 0x1, R4, P2 ;  /* 0x00000001aeae7824 */ /* 0x010fc600010e0604 */
[----:B------:R1:W-:Y:S01]  /*160b0*/  STL [R1+0x5f4], R175 ;  /* 0x0005f4af01007387 */ /* 0x0003e20000100800 */
[----:B------:R-:W-:-:S03]  /*160c0*/  IADD3 R173, P2, R173, R5, RZ ;  /* 0x00000005adad7210 */ /* 0x000fc60007f5e0ff */
[----:B------:R4:W-:Y:S01]  /*160d0*/  STL [R1+0x618], R174 ;  /* 0x000618ae01007387 */ /* 0x0009e20000100800 */
[----:B------:R-:W-:-:S03]  /*160e0*/  IMAD.X R171, R171, 0x1, R4, P3 ;  /* 0x00000001abab7824 */ /* 0x000fc600018e0604 */
[----:B0-----:R-:W2:Y:S01]  /*160f0*/  LDL.LU R17, [R1+0x5d0] ;  /* 0x0005d00001117983 */ /* 0x001ea20000300800 */
[----:B------:R-:W-:-:S03]  /*16100*/  IADD3 R164, P3, R164, R5, RZ ;  /* 0x00000005a4a47210 */ /* 0x000fc60007f7e0ff */
[----:B------:R-:W-:Y:S04]  /*16110*/  STL [R1+0x5ec], R173 ;  /* 0x0005ecad01007387 */ /* 0x000fe80000100800 */
[----:B-1----:R-:W2:Y:S04]  /*16120*/  LDL.LU R175, [R1+0x5a4] ;  /* 0x0005a40001af7983 */ /* 0x002ea80000300800 */
[----:B------:R-:W-:Y:S04]  /*16130*/  STL [R1+0x610], R171 ;  /* 0x000610ab01007387 */ /* 0x000fe80000100800 */
[----:B----4-:R-:W4:Y:S04]  /*16140*/  LDL.LU R174, [R1+0x5c8] ;  /* 0x0005c80001ae7983 */ /* 0x010f280000300800 */
[----:B------:R0:W-:Y:S04]  /*16150*/  STL [R1+0x5e4], R164 ;  /* 0x0005e4a401007387 */ /* 0x0001e80000100800 */
[----:B0-----:R-:W4:Y:S04]  /*16160*/  LDL.LU R164, [R1+0x59c] ;  /* 0x00059c0001a47983 */ /* 0x001f280000300800 */
[----:B------:R-:W4:Y:S04]  /*16170*/  LDL.LU R173, [R1+0x5c0] ;  /* 0x0005c00001ad7983 */ /* 0x000f280000300800 */
[----:B------:R-:W4:Y:S01]  /*16180*/  LDL.LU R171, [R1+0x594] ;  /* 0x0005940001ab7983 */ /* 0x000f220000300800 */
[----:B---3--:R-:W-:-:S05]  /*16190*/  IMAD.X R165, R165, 0x1, R4, P4 ;  /* 0x00000001a5a57824 */ /* 0x008fca00020e0604 */
[----:B------:R0:W-:Y:S04]  /*161a0*/  STL [R1+0x608], R165 ;  /* 0x000608a501007387 */ /* 0x0001e80000100800 */
[----:B0-----:R-:W3:Y:S01]  /*161b0*/  LDL.LU R165, [R1+0x5b8] ;  /* 0x0005b80001a57983 */ /* 0x001ee20000300800 */
[----:B------:R-:W-:-:S05]  /*161c0*/  IADD3 R167, P4, R167, R5, RZ ;  /* 0x00000005a7a77210 */ /* 0x000fca0007f9e0ff */
[----:B------:R0:W-:Y:S01]  /*161d0*/  STL [R1+0x5dc], R167 ;  /* 0x0005dca701007387 */ /* 0x0001e20000100800 */
[--C-:B------:R-:W-:Y:S01]  /*161e0*/  IMAD.X R162, R162, 0x1, R4.reuse, P5 ;  /* 0x00000001a2a27824 */ /* 0x100fe200028e0604 */
[----:B------:R-:W-:Y:S02]  /*161f0*/  IADD3 R158, P5, R158, R5, RZ ;  /* 0x000000059e9e7210 */ /* 0x000fe40007fbe0ff */
[----:B0-----:R-:W3:Y:S01]  /*16200*/  LDL.LU R167, [R1+0x58c] ;  /* 0x00058c0001a77983 */ /* 0x001ee20000300800 */
        /* <DEDUP_REMOVED lines=13> */
[----:B--2---:R-:W-:-:S03]  /*162e0*/  IADD3 R177, P3, R177, R5, RZ ;  /* 0x00000005b1b17210 */ /* 0x004fc60007f7e0ff */
[----:B0-----:R-:W2:Y:S04]  /*162f0*/  LDL.LU R161, [R1+0x5b0] ;  /* 0x0005b00001a17983 */ /* 0x001ea80000300800 */
[----:B------:R0:W-:Y:S01]  /*16300*/  STL [R1+0x5c4], R14 ;  /* 0x0005c40e01007387 */ /* 0x0001e20000100800 */
[----:B------:R-:W-:-:S03]  /*16310*/  IMAD.X R176, R176, 0x1, R4, P4 ;  /* 0x00000001b0b07824 */ /* 0x000fc600020e0604 */
[----:B------:R1:W-:Y:S01]  /*16320*/  STL [R1+0x5bc], R11 ;  /* 0x0005bc0b01007387 */ /* 0x0003e20000100800 */
[----:B------:R-:W-:-:S03]  /*16330*/  IADD3 R157, P4, R157, R5, RZ ;  /* 0x000000059d9d7210 */ /* 0x000fc60007f9e0ff */
[----:B------:R1:W-:Y:S04]  /*16340*/  STL [R1+0x5e0], R8 ;  /* 0x0005e00801007387 */ /* 0x0003e80000100800 */
[----:B------:R-:W2:Y:S04]  /*16350*/  LDL.LU R172, [R1+0x584] ;  /* 0x0005840001ac7983 */ /* 0x000ea80000300800 */
[----:B------:R1:W-:Y:S04]  /*16360*/  STL [R1+0x5b4], R177 ;  /* 0x0005b4b101007387 */ /* 0x0003e80000100800 */
[----:B------:R-:W2:Y:S04]  /*16370*/  LDL.LU R168, [R1+0x5a8] ;  /* 0x0005a80001a87983 */ /* 0x000ea80000300800 */
[----:B------:R1:W-:Y:S04]  /*16380*/  STL [R1+0x5d8], R176 ;  /* 0x0005d8b001007387 */ /* 0x0003e80000100800 */
[----:B0-----:R-:W2:Y:S04]  /*16390*/  LDL.LU R14, [R1+0x57c] ;  /* 0x00057c00010e7983 */ /* 0x001ea80000300800 */
[----:B------:R0:W-:Y:S04]  /*163a0*/  STL [R1+0x5ac], R157 ;  /* 0x0005ac9d01007387 */ /* 0x0001e80000100800 */
[----:B-1----:R-:W2:Y:S04]  /*163b0*/  LDL.LU R11, [R1+0x5a0] ;  /* 0x0005a000010b7983 */ /* 0x002ea80000300800 */
[----:B------:R-:W2:Y:S04]  /*163c0*/  LDL.LU R8, [R1+0x574] ;  /* 0x0005740001087983 */ /* 0x000ea80000300800 */
[----:B------:R-:W2:Y:S01]  /*163d0*/  LDL.LU R177, [R1+0x598] ;  /* 0x0005980001b17983 */ /* 0x000ea20000300800 */
[----:B------:R-:W-:-:S03]  /*163e0*/  IMAD.X R17, R17, 0x1, R4, P5 ;  /* 0x0000000111117824 */ /* 0x000fc600028e0604 */
[----:B------:R-:W2:Y:S04]  /*163f0*/  LDL.LU R176, [R1+0x56c] ;  /* 0x00056c0001b07983 */ /* 0x000ea80000300800 */
[----:B0-----:R-:W2:Y:S01]  /*16400*/  LDL.LU R157, [R1+0x590] ;  /* 0x00059000019d7983 */ /* 0x001ea20000300800 */
[----:B------:R-:W-:-:S03]  /*16410*/  IADD3 R175, P5, R175, R5, RZ ;  /* 0x00000005afaf7210 */ /* 0x000fc60007fbe0ff */
[----:B------:R-:W-:Y:S01]  /*16420*/  STL [R1+0x5d0], R17 ;  /* 0x0005d01101007387 */ /* 0x000fe20000100800 */
[----:B----4-:R-:W-:Y:S01]  /*16430*/  IMAD.X R174, R174, 0x1, R4, P6 ;  /* 0x00000001aeae7824 */ /* 0x010fe200030e0604 */
[----:B------:R-:W-:-:S05]  /*16440*/  IADD3 R164, P6, R164, R5, RZ ;  /* 0x00000005a4a47210 */ /* 0x000fca0007fde0ff */
[----:B------:R0:W-:Y:S04]  /*16450*/  STL [R1+0x59c], R164 ;  /* 0x00059ca401007387 */ /* 0x0001e80000100800 */
[----:B------:R-:W-:Y:S01]  /*16460*/  STL [R1+0x5a4], R175 ;  /* 0x0005a4af01007387 */ /* 0x000fe20000100800 */
[----:B------:R-:W-:-:S03]  /*16470*/  IMAD.X R173, R173, 0x1, R4, P1 ;  /* 0x00000001adad7824 */ /* 0x000fc600008e0604 */
[----:B0-----:R-:W4:Y:S04]  /*16480*/  LDL.LU R164, [R1+0x564] ;  /* 0x0005640001a47983 */ /* 0x001f280000300800 */
[----:B------:R-:W-:Y:S01]  /*16490*/  STL [R1+0x5c8], R174 ;  /* 0x0005c8ae01007387 */ /* 0x000fe20000100800 */
[----:B---3--:R-:W-:-:S05]  /*164a0*/  IMAD.X R165, R165, 0x1, R4, P2 ;  /* 0x00000001a5a57824 */ /* 0x008fca00010e0604 */
[----:B------:R0:W-:Y:S04]  /*164b0*/  STL [R1+0x5b8], R165 ;  /* 0x0005b8a501007387 */ /* 0x0001e80000100800 */
[----:B------:R-:W-:Y:S04]  /*164c0*/  STL [R1+0x5c0], R173 ;  /* 0x0005c0ad01007387 */ /* 0x000fe80000100800 */
[----:B0-----:R-:W3:Y:S01]  /*164d0*/  LDL.LU R165, [R1+0x588] ;  /* 0x0005880001a57983 */ /* 0x001ee20000300800 */
[----:B------:R-:W-:-:S05]  /*164e0*/  IADD3 R171, P1, R171, R5, RZ ;  /* 0x00000005abab7210 */ /* 0x000fca0007f3e0ff */
[----:B------:R0:W-:Y:S04]  /*164f0*/  STL [R1+0x594], R171 ;  /* 0x000594ab01007387 */ /* 0x0001e80000100800 */
[----:B------:R-:W3:Y:S04]  /*16500*/  LDL.LU R162, [R1+0x55c] ;  /* 0x00055c0001a27983 */ /* 0x000ee80000300800 */
[----:B------:R-:W3:Y:S04]  /*16510*/  LDL.LU R158, [R1+0x580] ;  /* 0x00058000019e7983 */ /* 0x000ee80000300800 */
[----:B------:R-:W3:Y:S01]  /*16520*/  LDL.LU R154, [R1+0x554] ;  /* 0x00055400019a7983 */ /* 0x000ee20000300800 */
[----:B------:R-:W-:-:S05]  /*16530*/  IADD3 R167, P2, R167, R5, RZ ;  /* 0x00000005a7a77210 */ /* 0x000fca0007f5e0ff */
[----:B------:R1:W-:Y:S04]  /*16540*/  STL [R1+0x58c], R167 ;  /* 0x00058ca701007387 */ /* 0x0003e80000100800 */
[----:B------:R-:W3:Y:S04]  /*16550*/  LDL.LU R23, [R1+0x578] ;  /* 0x0005780001177983 */ /* 0x000ee80000300800 */
[----:B------:R-:W3:Y:S04]  /*16560*/  LDL.LU R20, [R1+0x54c] ;  /* 0x00054c0001147983 */ /* 0x000ee80000300800 */
[----:B------:R-:W3:Y:S04]  /*16570*/  LDL.LU R17, [R1+0x570] ;  /* 0x0005700001117983 */ /* 0x000ee80000300800 */
[----:B0-----:R-:W3:Y:S04]  /*16580*/  LDL.LU R171, [R1+0x544] ;  /* 0x0005440001ab7983 */ /* 0x001ee80000300800 */
[----:B------:R-:W3:Y:S04]  /*16590*/  LDL.LU R175, [R1+0x568] ;  /* 0x0005680001af7983 */ /* 0x000ee80000300800 */
[----:B------:R-:W3:Y:S04]  /*165a0*/  LDL.LU R174, [R1+0x53c] ;  /* 0x00053c0001ae7983 */ /* 0x000ee80000300800 */
[----:B------:R-:W3:Y:S01]  /*165b0*/  LDL.LU R173, [R1+0x560] ;  /* 0x0005600001ad7983 */ /* 0x000ee20000300800 */
[----:B--2---:R-:W-:-:S05]  /*165c0*/  IMAD.X R161, R161, 0x1, R4, P3 ;  /* 0x00000001a1a17824 */ /* 0x004fca00018e0604 */
[----:B------:R0:W-:Y:S04]  /*165d0*/  STL [R1+0x5b0], R161 ;  /* 0x0005b0a101007387 */ /* 0x0001e80000100800 */
[----:B-1----:R-:W2:Y:S04]  /*165e0*/  LDL.LU R167, [R1+0x534] ;  /* 0x0005340001a77983 */ /* 0x002ea80000300800 */
[----:B0-----:R-:W2:Y:S01]  /*165f0*/  LDL.LU R161, [R1+0x558] ;  /* 0x0005580001a17983 */ /* 0x001ea20000300800 */
        /* <DEDUP_REMOVED lines=12> */
[----:B0-----:R-:W2:Y:S01]  /*166c0*/  LDL.LU R14, [R1+0x52c] ;  /* 0x00052c00010e7983 */ /* 0x001ea20000300800 */
[----:B------:R-:W-:-:S03]  /*166d0*/  IMAD.X R157, R157, 0x1, R4, P1 ;  /* 0x000000019d9d7824 */ /* 0x000fc600008e0604 */
[----:B------:R-:W-:Y:S04]  /*166e0*/  STL [R1+0x598], R177 ;  /* 0x000598b101007387 */ /* 0x000fe80000100800 */
[----:B-1----:R-:W2:Y:S04]  /*166f0*/  LDL.LU R11, [R1+0x550] ;  /* 0x00055000010b7983 */ /* 0x002ea80000300800 */
[----:B------:R-:W-:Y:S04]  /*16700*/  STL [R1+0x56c], R176 ;  /* 0x00056cb001007387 */ /* 0x000fe80000100800 */
[----:B------:R-:W2:Y:S04]  /*16710*/  LDL.LU R8, [R1+0x524] ;  /* 0x0005240001087983 */ /* 0x000ea80000300800 */
[----:B------:R0:W-:Y:S04]  /*16720*/  STL [R1+0x590], R157 ;  /* 0x0005909d01007387 */ /* 0x0001e80000100800 */
[----:B0-----:R-:W2:Y:S04]  /*16730*/  LDL.LU R157, [R1+0x548] ;  /* 0x00054800019d7983 */ /* 0x001ea80000300800 */
[----:B------:R-:W2:Y:S04]  /*16740*/  LDL.LU R177, [R1+0x51c] ;  /* 0x00051c0001b17983 */ /* 0x000ea80000300800 */
[----:B------:R-:W2:Y:S01]  /*16750*/  LDL.LU R176, [R1+0x540] ;  /* 0x0005400001b07983 */ /* 0x000ea20000300800 */
[----:B----4-:R-:W-:-:S05]  /*16760*/  IADD3 R164, P1, R164, R5, RZ ;  /* 0x00000005a4a47210 */ /* 0x010fca0007f3e0ff */
[----:B------:R0:W-:Y:S04]  /*16770*/  STL [R1+0x564], R164 ;  /* 0x000564a401007387 */ /* 0x0001e80000100800 */
[----:B0-----:R-:W4:Y:S01]  /*16780*/  LDL.LU R164, [R1+0x514] ;  /* 0x0005140001a47983 */ /* 0x001f220000300800 */
[----:B---3--:R-:W-:-:S05]  /*16790*/  IMAD.X R165, R165, 0x1, R4, P2 ;  /* 0x00000001a5a57824 */ /* 0x008fca00010e0604 */
[----:B------:R0:W-:Y:S04]  /*167a0*/  STL [R1+0x588], R165 ;  /* 0x000588a501007387 */ /* 0x0001e80000100800 */
[----:B0-----:R-:W3:Y:S01]  /*167b0*/  LDL.LU R165, [R1+0x538] ;  /* 0x0005380001a57983 */ /* 0x001ee20000300800 */
[-C--:B------:R-:W-:Y:S01]  /*167c0*/  IADD3 R162, P2, R162, R5.reuse, RZ ;  /* 0x00000005a2a27210 */ /* 0x080fe20007f5e0ff */
[----:B------:R-:W-:Y:S01]  /*167d0*/  IMAD.X R158, R158, 0x1, R4, P3 ;  /* 0x000000019e9e7824 */ /* 0x000fe200018e0604 */
[----:B------:R-:W-:-:S03]  /*167e0*/  IADD3 R154, P3, R154, R5, RZ ;  /* 0x000000059a9a7210 */ /* 0x000fc60007f7e0ff */
[----:B------:R-:W-:Y:S04]  /*167f0*/  STL [R1+0x55c], R162 ;  /* 0x00055ca201007387 */ /* 0x000fe80000100800 */
[----:B------:R-:W-:Y:S04]  /*16800*/  STL [R1+0x580], R158 ;  /* 0x0005809e01007387 */ /* 0x000fe80000100800 */
[----:B------:R-:W-:Y:S01]  /*16810*/  STL [R1+0x554], R154 ;  /* 0x0005549a01007387 */ /* 0x000fe20000100800 */
[--C-:B------:R-:W-:Y:S01]  /*16820*/  IMAD.X R23, R23, 0x1, R4.reuse, P4 ;  /* 0x0000000117177824 */ /* 0x100fe200020e0604 */
[-C--:B------:R-:W-:Y:S01]  /*16830*/  IADD3 R20, P4, R20, R5.reuse, RZ ;  /* 0x0000000514147210 */ /* 0x080fe20007f9e0ff */
[----:B------:R-:W-:Y:S01]  /*16840*/  IMAD.X R17, R17, 0x1, R4, P5 ;  /* 0x0000000111117824 */ /* 0x000fe200028e0604 */
[----:B------:R-:W-:-:S02]  /*16850*/  IADD3 R171, P5, R171, R5, RZ ;  /* 0x00000005abab7210 */ /* 0x000fc40007fbe0ff */
[----:B------:R-:W-:Y:S01]  /*16860*/  STL [R1+0x578], R23 ;  /* 0x0005781701007387 */ /* 0x000fe20000100800 */
[----:B------:R-:W-:-:S03]  /*16870*/  IMAD.X R175, R175, 0x1, R4, P6 ;  /* 0x00000001afaf7824 */ /* 0x000fc600030e0604 */
[----:B------:R0:W-:Y:S01]  /*16880*/  STL [R1+0x544], R171 ;  /* 0x000544ab01007387 */ /* 0x0001e20000100800 */
[----:B------:R-:W-:-:S03]  /*16890*/  IADD3 R174, P6, R174, R5, RZ ;  /* 0x00000005aeae7210 */ /* 0x000fc60007fde0ff */
[----:B------:R-:W-:Y:S01]  /*168a0*/  STL [R1+0x54c], R20 ;  /* 0x00054c1401007387 */ /* 0x000fe20000100800 */
[----:B------:R-:W-:-:S03]  /*168b0*/  IMAD.X R173, R173, 0x1, R4, P1 ;  /* 0x00000001adad7824 */ /* 0x000fc600008e0604 */
[----:B0-----:R-:W3:Y:S04]  /*168c0*/  LDL.LU R171, [R1+0x50c] ;  /* 0x00050c0001ab7983 */ /* 0x001ee80000300800 */
[----:B------:R-:W-:Y:S04]  /*168d0*/  STL [R1+0x570], R17 ;  /* 0x0005701101007387 */ /* 0x000fe80000100800 */
[----:B------:R0:W-:Y:S01]  /*168e0*/  STL [R1+0x568], R175 ;  /* 0x000568af01007387 */ /* 0x0001e20000100800 */
[----:B--2---:R-:W-:-:S03]  /*168f0*/  IADD3 R167, P1, R167, R5, RZ ;  /* 0x00000005a7a77210 */ /* 0x004fc60007f3e0ff */
[----:B------:R1:W-:Y:S01]  /*16900*/  STL [R1+0x53c], R174 ;  /* 0x00053cae01007387 */ /* 0x0003e20000100800 */
[----:B------:R-:W-:-:S03]  /*16910*/  IMAD.X R161, R161, 0x1, R4, P2 ;  /* 0x00000001a1a17824 */ /* 0x000fc600010e0604 */
[----:B------:R-:W2:Y:S04]  /*16920*/  LDL.LU R172, [R1+0x530] ;  /* 0x0005300001ac7983 */ /* 0x000ea80000300800 */
[----:B------:R1:W-:Y:S04]  /*16930*/  STL [R1+0x560], R173 ;  /* 0x000560ad01007387 */ /* 0x0003e80000100800 */
[----:B------:R-:W2:Y:S04]  /*16940*/  LDL.LU R168, [R1+0x504] ;  /* 0x0005040001a87983 */ /* 0x000ea80000300800 */
[----:B------:R1:W-:Y:S04]  /*16950*/  STL [R1+0x534], R167 ;  /* 0x000534a701007387 */ /* 0x0003e80000100800 */
[----:B------:R-:W2:Y:S04]  /*16960*/  LDL.LU R162, [R1+0x528] ;  /* 0x0005280001a27983 */ /* 0x000ea80000300800 */
[----:B------:R1:W-:Y:S04]  /*16970*/  STL [R1+0x558], R161 ;  /* 0x000558a101007387 */ /* 0x0003e80000100800 */
[----:B0-----:R-:W2:Y:S04]  /*16980*/  LDL.LU R175, [R1+0x4fc] ;  /* 0x0004fc0001af7983 */ /* 0x001ea80000300800 */
[----:B-1----:R-:W2:Y:S04]  /*16990*/  LDL.LU R174, [R1+0x520] ;  /* 0x0005200001ae7983 */ /* 0x002ea80000300800 */
[----:B------:R-:W2:Y:S04]  /*169a0*/  LDL.LU R173, [R1+0x4f4] ;  /* 0x0004f40001ad7983 */ /* 0x000ea80000300800 */
[----:B------:R-:W2:Y:S01]  /*169b0*/  LDL.LU R167, [R1+0x518] ;  /* 0x0005180001a77983 */ /* 0x000ea20000300800 */
[----:B------:R-:W-:-:S03]  /*169c0*/  IADD3 R14, P2, R14, R5, RZ ;  /* 0x000000050e0e7210 */ /* 0x000fc60007f5e0ff */
[----:B------:R-:W2:Y:S01]  /*169d0*/  LDL.LU R161, [R1+0x4ec] ;  /* 0x0004ec0001a17983 */ /* 0x000ea20000300800 */
        /* <DEDUP_REMOVED lines=8> */
[----:B0-----:R-:W2:Y:S04]  /*16a60*/  LDL.LU R157, [R1+0x510] ;  /* 0x00051000019d7983 */ /* 0x001ea80000300800 */
[----:B------:R-:W-:Y:S01]  /*16a70*/  STL [R1+0x524], R8 ;  /* 0x0005240801007387 */ /* 0x000fe20000100800 */
[----:B----4-:R-:W-:-:S05]  /*16a80*/  IADD3 R164, P5, R164, R5, RZ ;  /* 0x00000005a4a47210 */ /* 0x010fca0007fbe0ff */
[----:B------:R0:W-:Y:S04]  /*16a90*/  STL [R1+0x514], R164 ;  /* 0x000514a401007387 */ /* 0x0001e80000100800 */
[----:B------:R-:W-:Y:S04]  /*16aa0*/  STL [R1+0x51c], R177 ;  /* 0x00051cb101007387 */ /* 0x000fe80000100800 */
[----:B0-----:R-:W4:Y:S04]  /*16ab0*/  LDL.LU R164, [R1+0x4e4] ;  /* 0x0004e40001a47983 */ /* 0x001f280000300800 */
[----:B------:R-:W-:Y:S04]  /*16ac0*/  STL [R1+0x540], R176 ;  /* 0x000540b001007387 */ /* 0x000fe80000100800 */
[----:B------:R-:W4:Y:S04]  /*16ad0*/  LDL.LU R158, [R1+0x508] ;  /* 0x00050800019e7983 */ /* 0x000f280000300800 */
[----:B------:R-:W4:Y:S04]  /*16ae0*/  LDL.LU R154, [R1+0x4dc] ;  /* 0x0004dc00019a7983 */ /* 0x000f280000300800 */
[----:B------:R-:W4:Y:S01]  /*16af0*/  LDL.LU R23, [R1+0x500] ;  /* 0x0005000001177983 */ /* 0x000f220000300800 */
[----:B---3--:R-:W-:-:S05]  /*16b00*/  IMAD.X R165, R165, 0x1, R4, P6 ;  /* 0x00000001a5a57824 */ /* 0x008fca00030e0604 */
        /* <DEDUP_REMOVED lines=8> */
[----:B------:R-:W-:-:S05]  /*16b90*/  IADD3 R171, P6, R171, R5, RZ ;  /* 0x00000005abab7210 */ /* 0x000fca0007fde0ff */
[----:B------:R0:W-:Y:S04]  /*16ba0*/  STL [R1+0x50c], R171 ;  /* 0x00050cab01007387 */ /* 0x0001e80000100800 */
[----:B------:R-:W3:Y:S04]  /*16bb0*/  LDL.LU R176, [R1+0x4e0] ;  /* 0x0004e00001b07983 */ /* 0x000ee80000300800 */
[----:B0-----:R-:W3:Y:S01]  /*16bc0*/  LDL.LU R171, [R1+0x4b4] ;  /* 0x0004b40001ab7983 */ /* 0x001ee20000300800 */
[----:B--2---:R-:W-:Y:S01]  /*16bd0*/  IMAD.X R172, R172, 0x1, R4, P1 ;  /* 0x00000001acac7824 */ /* 0x004fe200008e0604 */
[----:B------:R-:W-:-:S04]  /*16be0*/  IADD3 R168, P1, R168, R5, RZ ;  /* 0x00000005a8a87210 */ /* 0x000fc80007f3e0ff */
[----:B------:R-:W-:Y:S01]  /*16bf0*/  STL [R1+0x530], R172 ;  /* 0x000530ac01007387 */ /* 0x000fe20000100800 */
        /* <DEDUP_REMOVED lines=10> */
[----:B------:R0:W-:Y:S04]  /*16ca0*/  STL [R1+0x518], R167 ;  /* 0x000518a701007387 */ /* 0x0001e80000100800 */
[----:B------:R-:W-:Y:S04]  /*16cb0*/  STL [R1+0x4f4], R173 ;  /* 0x0004f4ad01007387 */ /* 0x000fe80000100800 */
[----:B0-----:R-:W2:Y:S04]  /*16cc0*/  LDL.LU R167, [R1+0x4d8] ;  /* 0x0004d80001a77983 */ /* 0x001ea80000300800 */
[----:B------:R-:W2:Y:S04]  /*16cd0*/  LDL.LU R175, [R1+0x4ac] ;  /* 0x0004ac0001af7983 */ /* 0x000ea80000300800 */
[----:B------:R0:W-:Y:S04]  /*16ce0*/  STL [R1+0x4ec], R161 ;  /* 0x0004eca101007387 */ /* 0x0001e80000100800 */
[----:B0-----:R-:W2:Y:S04]  /*16cf0*/  LDL.LU R161, [R1+0x4d0] ;  /* 0x0004d00001a17983 */ /* 0x001ea80000300800 */
[----:B------:R-:W2:Y:S04]  /*16d00*/  LDL.LU R174, [R1+0x4a4] ;  /* 0x0004a40001ae7983 */ /* 0x000ea80000300800 */
[----:B------:R-:W2:Y:S01]  /*16d10*/  LDL.LU R173, [R1+0x4c8] ;  /* 0x0004c80001ad7983 */ /* 0x000ea20000300800 */
[----:B------:R-:W-:-:S05]  /*16d20*/  IMAD.X R157, R157, 0x1, R4, P5 ;  /* 0x000000019d9d7824 */ /* 0x000fca00028e0604 */
[----:B------:R0:W-:Y:S04]  /*16d30*/  STL [R1+0x510], R157 ;  /* 0x0005109d01007387 */ /* 0x0001e80000100800 */
[----:B0-----:R-:W2:Y:S01]  /*16d40*/  LDL.LU R157, [R1+0x49c] ;  /* 0x00049c00019d7983 */ /* 0x001ea20000300800 */
[----:B----4-:R-:W-:-:S05]  /*16d50*/  IADD3 R164, P5, R164, R5, RZ ;  /* 0x00000005a4a47210 */ /* 0x010fca0007fbe0ff */
[----:B------:R0:W-:Y:S01]  /*16d60*/  STL [R1+0x4e4], R164 ;  /* 0x0004e4a401007387 */ /* 0x0001e20000100800 */
[--C-:B------:R-:W-:Y:S01]  /*16d70*/  IMAD.X R158, R158, 0x1, R4.reuse, P6 ;  /* 0x000000019e9e7824 */ /* 0x100fe200030e0604 */
[----:B------:R-:W-:Y:S02]  /*16d80*/  IADD3 R154, P6, R154, R5, RZ ;  /* 0x000000059a9a7210 */ /* 0x000fe40007fde0ff */
[----:B0-----:R-:W4:Y:S01]  /*16d90*/  LDL.LU R164, [R1+0x4c0] ;  /* 0x0004c00001a47983 */ /* 0x001f220000300800 */
[----:B------:R-:W-:-:S03]  /*16da0*/  IMAD.X R23, R23, 0x1, R4, P1 ;  /* 0x0000000117177824 */ /* 0x000fc600008e0604 */
[----:B------:R-:W-:Y:S04]  /*16db0*/  STL [R1+0x508], R158 ;  /* 0x0005089e01007387 */ /* 0x000fe80000100800 */
[----:B------:R-:W-:Y:S04]  /*16dc0*/  STL [R1+0x4dc], R154 ;  /* 0x0004dc9a01007387 */ /* 0x000fe80000100800 */
[----:B------:R-:W-:Y:S01]  /*16dd0*/  STL [R1+0x500], R23 ;  /* 0x0005001701007387 */ /* 0x000fe20000100800 */
[----:B---3--:R-:W-:Y:S01]  /*16de0*/  IADD3 R20, P1, R20, R5, RZ ;  /* 0x0000000514147210 */ /* 0x008fe20007f3e0ff */
[----:B------:R-:W-:-:S04]  /*16df0*/  IMAD.X R17, R17, 0x1, R4, P2 ;  /* 0x0000000111117824 */ /* 0x000fc800010e0604 */
[----:B------:R-:W-:Y:S01]  /*16e00*/  STL [R1+0x4d4], R20 ;  /* 0x0004d41401007387 */ /* 0x000fe20000100800 */
[----:B------:R-:W-:-:S05]  /*16e10*/  IMAD.X R165, R165, 0x1, R4, P3 ;  /* 0x00000001a5a57824 */ /* 0x000fca00018e0604 */
[----:B------:R0:W-:Y:S04]  /*16e20*/  STL [R1+0x4f0], R165 ;  /* 0x0004f0a501007387 */ /* 0x0001e80000100800 */
[----:B------:R-:W-:Y:S04]  /*16e30*/  STL [R1+0x4f8], R17 ;  /* 0x0004f81101007387 */ /* 0x000fe80000100800 */
[----:B0-----:R-:W3:Y:S01]  /*16e40*/  LDL.LU R165, [R1+0x494] ;  /* 0x0004940001a57983 */ /* 0x001ee20000300800 */
[-C--:B------:R-:W-:Y:S01]  /*16e50*/  IADD3 R14, P2, R14, R5.reuse, RZ ;  /* 0x000000050e0e7210 */ /* 0x080fe20007f5e0ff */
[----:B------:R-:W-:Y:S01]  /*16e60*/  IMAD.X R8, R8, 0x1, R4, P4 ;  /* 0x0000000108087824 */ /* 0x000fe200020e0604 */
[----:B------:R-:W-:-:S02]  /*16e70*/  IADD3 R11, P3, R11, R5, RZ ;  /* 0x000000050b0b7210 */ /* 0x000fc40007f7e0ff */
[----:B------:R-:W-:Y:S01]  /*16e80*/  IADD3 R177, P4, R177, R5, RZ ;  /* 0x00000005b1b17210 */ /* 0x000fe20007f9e0ff */
[----:B------:R-:W-:Y:S04]  /*16e90*/  STL [R1+0x4cc], R14 ;  /* 0x0004cc0e01007387 */ /* 0x000fe80000100800 */
[----:B------:R-:W-:Y:S04]  /*16ea0*/  STL [R1+0x4c4], R11 ;  /* 0x0004c40b01007387 */ /* 0x000fe80000100800 */
[----:B------:R0:W-:Y:S04]  /*16eb0*/  STL [R1+0x4e8], R8 ;  /* 0x0004e80801007387 */ /* 0x0001e80000100800 */
[----:B------:R-:W3:Y:S01]  /*16ec0*/  LDL.LU R179, [R1+0x4b8] ;  /* 0x0004b80001b37983 */ /* 0x000ee20000300800 */
[----:B------:R-:W-:-:S03]  /*16ed0*/  IMAD.X R176, R176, 0x1, R4, P5 ;  /* 0x00000001b0b07824 */ /* 0x000fc600028e0604 */
[----:B------:R1:W-:Y:S04]  /*16ee0*/  STL [R1+0x4bc], R177 ;  /* 0x0004bcb101007387 */ /* 0x0003e80000100800 */
[----:B------:R-:W3:Y:S01]  /*16ef0*/  LDL.LU R172, [R1+0x48c] ;  /* 0x00048c0001ac7983 */ /* 0x000ee20000300800 */
[----:B------:R-:W-:-:S03]  /*16f00*/  IADD3 R171, P5, R171, R5, RZ ;  /* 0x00000005abab7210 */ /* 0x000fc60007fbe0ff */
[----:B------:R1:W-:Y:S04]  /*16f10*/  STL [R1+0x4e0], R176 ;  /* 0x0004e0b001007387 */ /* 0x0003e80000100800 */
[----:B------:R-:W3:Y:S04]  /*16f20*/  LDL.LU R168, [R1+0x4b0] ;  /* 0x0004b00001a87983 */ /* 0x000ee80000300800 */
[----:B------:R1:W-:Y:S04]  /*16f30*/  STL [R1+0x4b4], R171 ;  /* 0x0004b4ab01007387 */ /* 0x0003e80000100800 */
[----:B------:R-:W3:Y:S04]  /*16f40*/  LDL.LU R162, [R1+0x484] ;  /* 0x0004840001a27983 */ /* 0x000ee80000300800 */
[----:B0-----:R-:W3:Y:S04]  /*16f50*/  LDL.LU R8, [R1+0x4a8] ;  /* 0x0004a80001087983 */ /* 0x001ee80000300800 */
[----:B-1----:R-:W3:Y:S04]  /*16f60*/  LDL.LU R177, [R1+0x47c] ;  /* 0x00047c0001b17983 */ /* 0x002ee80000300800 */
[----:B------:R-:W3:Y:S04]  /*16f70*/  LDL.LU R176, [R1+0x4a0] ;  /* 0x0004a00001b07983 */ /* 0x000ee80000300800 */
[----:B------:R-:W3:Y:S01]  /*16f80*/  LDL.LU R171, [R1+0x474] ;  /* 0x0004740001ab7983 */ /* 0x000ee20000300800 */
[----:B--2---:R-:W-:-:S05]  /*16f90*/  IMAD.X R167, R167, 0x1, R4, P6 ;  /* 0x00000001a7a77824 */ /* 0x004fca00030e0604 */
[----:B------:R0:W-:Y:S01]  /*16fa0*/  STL [R1+0x4d8], R167 ;  /* 0x0004d8a701007387 */ /* 0x0001e20000100800 */
[----:B------:R-:W-:-:S03]  /*16fb0*/  IADD3 R175, P6, R175, R5, RZ ;  /* 0x00000005afaf7210 */ /* 0x000fc60007fde0ff */
[----:B0-----:R-:W2:Y:S01]  /*16fc0*/  LDL.LU R167, [R1+0x498] ;  /* 0x0004980001a77983 */ /* 0x001ea20000300800 */
[----:B------:R-:W-:Y:S01]  /*16fd0*/  IMAD.X R161, R161, 0x1, R4, P1 ;  /* 0x00000001a1a17824 */ /* 0x000fe200008e0604 */
[----:B------:R-:W-:-:S04]  /*16fe0*/  IADD3 R174, P1, R174, R5, RZ ;  /* 0x00000005aeae7210 */ /* 0x000fc80007f3e0ff */
[----:B------:R0:W-:Y:S01]  /*16ff0*/  STL [R1+0x4d0], R161 ;  /* 0x0004d0a101007387 */ /* 0x0001e20000100800 */
[----:B------:R-:W-:-:S03]  /*17000*/  IMAD.X R173, R173, 0x1, R4, P2 ;  /* 0x00000001adad7824 */ /* 0x000fc600010e0604 */
[----:B0-----:R-:W2:Y:S04]  /*17010*/  LDL.LU R161, [R1+0x46c] ;  /* 0x00046c0001a17983 */ /* 0x001ea80000300800 */
[----:B------:R-:W-:Y:S01]  /*17020*/  STL [R1+0x4ac], R175 ;  /* 0x0004acaf01007387 */ /* 0x000fe20000100800 */
[----:B------:R-:W-:-:S05]  /*17030*/  IADD3 R157, P2, R157, R5, RZ ;  /* 0x000000059d9d7210 */ /* 0x000fca0007f5e0ff */
[----:B------:R0:W-:Y:S04]  /*17040*/  STL [R1+0x49c], R157 ;  /* 0x00049c9d01007387 */ /* 0x0001e80000100800 */
[----:B------:R-:W-:Y:S04]  /*17050*/  STL [R1+0x4a4], R174 ;  /* 0x0004a4ae01007387 */ /* 0x000fe80000100800 */
[----:B0-----:R-:W2:Y:S04]  /*17060*/  LDL.LU R157, [R1+0x490] ;  /* 0x00049000019d7983 */ /* 0x001ea80000300800 */
[----:B------:R-:W-:Y:S04]  /*17070*/  STL [R1+0x4c8], R173 ;  /* 0x0004c8ad01007387 */ /* 0x000fe80000100800 */
[----:B------:R-:W2:Y:S01]  /*17080*/  LDL.LU R158, [R1+0x464] ;  /* 0x00046400019e7983 */ /* 0x000ea20000300800 */
[----:B----4-:R-:W-:-:S03]  /*17090*/  IMAD.X R164, R164, 0x1, R4, P3 ;  /* 0x00000001a4a47824 */ /* 0x010fc600018e0604 */
        /* <DEDUP_REMOVED lines=24> */
[--C-:B------:R-:W-:Y:S01]  /*17220*/  IMAD.X R176, R176, 0x1, R4.reuse, P1 ;  /* 0x00000001b0b07824 */ /* 0x100fe200008e0604 */
[----:B------:R-:W-:Y:S01]  /*17230*/  IADD3 R171, P1, R171, R5, RZ ;  /* 0x00000005abab7210 */ /* 0x000fe20007f3e0ff */
[----:B------:R-:W-:Y:S04]  /*17240*/  STL [R1+0x4a8], R8 ;  /* 0x0004a80801007387 */ /* 0x000fe80000100800 */
[----:B------:R0:W-:Y:S04]  /*17250*/  STL [R1+0x474], R171 ;  /* 0x000474ab01007387 */ /* 0x0001e80000100800 */
[----:B------:R-:W-:Y:S04]  /*17260*/  STL [R1+0x47c], R177 ;  /* 0x00047cb101007387 */ /* 0x000fe80000100800 */
[----:B0-----:R-:W3:Y:S04]  /*17270*/  LDL.LU R171, [R1+0x434] ;  /* 0x0004340001ab7983 */ /* 0x001ee80000300800 */
[----:B------:R-:W-:Y:S04]  /*17280*/  STL [R1+0x4a0], R176 ;  /* 0x0004a0b001007387 */ /* 0x000fe80000100800 */
[----:B------:R-:W3:Y:S01]  /*17290*/  LDL.LU R8, [R1+0x458] ;  /* 0x0004580001087983 */ /* 0x000ee20000300800 */
[----:B--2---:R-:W-:-:S05]  /*172a0*/  IMAD.X R167, R167, 0x1, R4, P2 ;  /* 0x00000001a7a77824 */ /* 0x004fca00010e0604 */
[----:B------:R0:W-:Y:S04]  /*172b0*/  STL [R1+0x498], R167 ;  /* 0x000498a701007387 */ /* 0x0001e80000100800 */
[----:B0-----:R-:W2:Y:S01]  /*172c0*/  LDL.LU R167, [R1+0x42c] ;  /* 0x00042c0001a77983 */ /* 0x001ea20000300800 */
[----:B------:R-:W-:-:S03]  /*172d0*/  IADD3 R161, P2, R161, R5, RZ ;  /* 0x00000005a1a17210 */ /* 0x000fc60007f5e0ff */
[----:B------:R-:W2:Y:S04]  /*172e0*/  LDL.LU R177, [R1+0x450] ;  /* 0x0004500001b17983 */ /* 0x000ea80000300800 */
[----:B------:R-:W2:Y:S04]  /*172f0*/  LDL.LU R176, [R1+0x424] ;  /* 0x0004240001b07983 */ /* 0x000ea80000300800 */
[----:B------:R0:W-:Y:S04]  /*17300*/  STL [R1+0x46c], R161 ;  /* 0x00046ca101007387 */ /* 0x0001e80000100800 */
[----:B0-----:R-:W2:Y:S01]  /*17310*/  LDL.LU R161, [R1+0x448] ;  /* 0x0004480001a17983 */ /* 0x001ea20000300800 */
[----:B------:R-:W-:-:S05]  /*17320*/  IMAD.X R157, R157, 0x1, R4, P3 ;  /* 0x000000019d9d7824 */ /* 0x000fca00018e0604 */
[----:B------:R0:W-:Y:S01]  /*17330*/  STL [R1+0x490], R157 ;  /* 0x0004909d01007387 */ /* 0x0001e20000100800 */
[-C--:B------:R-:W-:Y:S01]  /*17340*/  IADD3 R158, P3, R158, R5.reuse, RZ ;  /* 0x000000059e9e7210 */ /* 0x080fe20007f7e0ff */
[----:B----4-:R-:W-:Y:S02]  /*17350*/  IMAD.X R154, R154, 0x1, R4, P4 ;  /* 0x000000019a9a7824 */ /* 0x010fe400020e0604 */
[----:B0-----:R-:W4:Y:S01]  /*17360*/  LDL.LU R157, [R1+0x41c] ;  /* 0x00041c00019d7983 */ /* 0x001f220000300800 */
        /* <DEDUP_REMOVED lines=14> */
[----:B0-----:R-:W4:Y:S04]  /*17450*/  LDL.LU R164, [R1+0x440] ;  /* 0x0004400001a47983 */ /* 0x001f280000300800 */
[----:B------:R-:W-:Y:S04]  /*17460*/  STL [R1+0x478], R14 ;  /* 0x0004780e01007387 */ /* 0x000fe80000100800 */
[----:B------:R-:W-:Y:S04]  /*17470*/  STL [R1+0x470], R11 ;  /* 0x0004700b01007387 */ /* 0x000fe80000100800 */
[----:B------:R0:W-:Y:S04]  /*17480*/  STL [R1+0x444], R175 ;  /* 0x000444af01007387 */ /* 0x0001e80000100800 */
[----:B------:R-:W4:Y:S04]  /*17490*/  LDL.LU R179, [R1+0x414] ;  /* 0x0004140001b37983 */ /* 0x000f280000300800 */
[----:B------:R1:W-:Y:S04]  /*174a0*/  STL [R1+0x468], R174 ;  /* 0x000468ae01007387 */ /* 0x0003e80000100800 */
[----:B------:R-:W4:Y:S01]  /*174b0*/  LDL.LU R172, [R1+0x438] ;  /* 0x0004380001ac7983 */ /* 0x000f220000300800 */
[----:B---3--:R-:W-:Y:S01]  /*174c0*/  IADD3 R173, P2, R173, R5, RZ ;  /* 0x00000005adad7210 */ /* 0x008fe20007f5e0ff */
[----:B------:R-:W-:-:S04]  /*174d0*/  IMAD.X R165, R165, 0x1, R4, P3 ;  /* 0x00000001a5a57824 */ /* 0x000fc800018e0604 */
[----:B------:R3:W-:Y:S04]  /*174e0*/  STL [R1+0x43c], R173 ;  /* 0x00043cad01007387 */ /* 0x0007e80000100800 */
[----:B------:R-:W4:Y:S04]  /*174f0*/  LDL.LU R168, [R1+0x40c] ;  /* 0x00040c0001a87983 */ /* 0x000f280000300800 */
[----:B------:R3:W-:Y:S04]  /*17500*/  STL [R1+0x460], R165 ;  /* 0x000460a501007387 */ /* 0x0007e80000100800 */
[----:B------:R-:W4:Y:S04]  /*17510*/  LDL.LU R162, [R1+0x430] ;  /* 0x0004300001a27983 */ /* 0x000f280000300800 */
[----:B0-----:R-:W4:Y:S04]  /*17520*/  LDL.LU R175, [R1+0x404] ;  /* 0x0004040001af7983 */ /* 0x001f280000300800 */
[----:B-1----:R-:W4:Y:S04]  /*17530*/  LDL.LU R174, [R1+0x428] ;  /* 0x0004280001ae7983 */ /* 0x002f280000300800 */
[----:B---3--:R-:W3:Y:S04]  /*17540*/  LDL.LU R173, [R1+0x80c] ;  /* 0x00080c0001ad7983 */ /* 0x008ee80000300800 */
[----:B------:R-:W3:Y:S01]  /*17550*/  LDL.LU R165, [R1+0x420] ;  /* 0x0004200001a57983 */ /* 0x000ee20000300800 */
[----:B------:R-:W-:Y:S01]  /*17560*/  IADD3 R171, P3, R171, R5, RZ ;  /* 0x00000005abab7210 */ /* 0x000fe20007f7e0ff */
[----:B------:R-:W-:-:S04]  /*17570*/  IMAD.X R8, R8, 0x1, R4, P4 ;  /* 0x0000000108087824 */ /* 0x000fc800020e0604 */
[----:B------:R0:W-:Y:S04]  /*17580*/  STL [R1+0x434], R171 ;  /* 0x000434ab01007387 */ /* 0x0001e80000100800 */
[----:B0-----:R-:W3:Y:S01]  /*17590*/  LDL.LU R171, [R1+0x804] ;  /* 0x0008040001ab7983 */ /* 0x001ee20000300800 */
[----:B--2---:R-:W-:Y:S01]  /*175a0*/  IADD3 R167, P4, R167, R5, RZ ;  /* 0x00000005a7a77210 */ /* 0x004fe20007f9e0ff */
[----:B------:R-:W-:-:S04]  /*175b0*/  IMAD.X R177, R177, 0x1, R4, P5 ;  /* 0x00000001b1b17824 */ /* 0x000fc800028e0604 */
[----:B------:R0:W-:Y:S01]  /*175c0*/  STL [R1+0x42c], R167 ;  /* 0x00042ca701007387 */ /* 0x0001e20000100800 */
[----:B------:R-:W-:-:S03]  /*175d0*/  IADD3 R176, P5, R176, R5, RZ ;  /* 0x00000005b0b07210 */ /* 0x000fc60007fbe0ff */
[----:B0-----:R-:W2:Y:S01]  /*175e0*/  LDL.LU R167, [R1+0x418] ;  /* 0x0004180001a77983 */ /* 0x001ea20000300800 */
[----:B------:R-:W-:-:S03]  /*175f0*/  IMAD.X R161, R161, 0x1, R4, P6 ;  /* 0x00000001a1a17824 */ /* 0x000fc600030e0604 */
[----:B------:R-:W-:Y:S04]  /*17600*/  STL [R1+0x458], R8 ;  /* 0x0004580801007387 */ /* 0x000fe80000100800 */
[----:B------:R0:W-:Y:S04]  /*17610*/  STL [R1+0x448], R161 ;  /* 0x000448a101007387 */ /* 0x0001e80000100800 */
[----:B------:R-:W-:Y:S04]  /*17620*/  STL [R1+0x450], R177 ;  /* 0x000450b101007387 */ /* 0x000fe80000100800 */
[----:B0-----:R-:W2:Y:S04]  /*17630*/  LDL.LU R161, [R1+0x800] ;  /* 0x0008000001a17983 */ /* 0x001ea80000300800 */
[----:B------:R-:W-:Y:S04]  /*17640*/  STL [R1+0x424], R176 ;  /* 0x000424b001007387 */ /* 0x000fe80000100800 */
[----:B------:R-:W2:Y:S01]  /*17650*/  LDL.LU R158, [R1+0x410] ;  /* 0x00041000019e7983 */ /* 0x000ea20000300800 */
[----:B----4-:R-:W-:-:S03]  /*17660*/  IADD3 R157, P6, R157, R5, RZ ;  /* 0x000000059d9d7210 */ /* 0x010fc60007fde0ff */
        /* <DEDUP_REMOVED lines=8> */
[----:B------:R-:W4:Y:S01]  /*176f0*/  LDL.LU R8, [R1+0x3fc] ;  /* 0x0003fc0001087983 */ /* 0x000f220000300800 */
[----:B------:R-:W-:-:S03]  /*17700*/  IMAD.X R164, R164, 0x1, R4, P1 ;  /* 0x00000001a4a47824 */ /* 0x000fc600008e0604 */
[----:B------:R-:W4:Y:S04]  /*17710*/  LDL.LU R177, [R1+0x3dc] ;  /* 0x0003dc0001b17983 */ /* 0x000f280000300800 */
[----:B------:R0:W-:Y:S04]  /*17720*/  STL [R1+0x440], R164 ;  /* 0x000440a401007387 */ /* 0x0001e80000100800 */
[----:B------:R-:W4:Y:S01]  /*17730*/  LDL.LU R176, [R1+0x7fc] ;  /* 0x0007fc0001b07983 */ /* 0x000f220000300800 */
[----:B------:R-:W-:-:S03]  /*17740*/  IADD3 R179, P1, R179, R5, RZ ;  /* 0x00000005b3b37210 */ /* 0x000fc60007f3e0ff */
[----:B0-----:R-:W4:Y:S01]  /*17750*/  LDL.LU R164, [R1+0x3d4] ;  /* 0x0003d40001a47983 */ /* 0x001f220000300800 */
[----:B------:R-:W-:-:S03]  /*17760*/  IMAD.X R172, R172, 0x1, R4, P2 ;  /* 0x00000001acac7824 */ /* 0x000fc600010e0604 */
[----:B------:R-:W-:Y:S04]  /*17770*/  STL [R1+0x414], R179 ;  /* 0x000414b301007387 */ /* 0x000fe80000100800 */
[----:B------:R-:W-:Y:S01]  /*17780*/  STL [R1+0x438], R172 ;  /* 0x000438ac01007387 */ /* 0x000fe20000100800 */
[----:B------:R-:W-:Y:S01]  /*17790*/  IADD3 R168, P2, R168, R5, RZ ;  /* 0x00000005a8a87210 */ /* 0x000fe20007f5e0ff */
[----:B------:R-:W-:-:S04]  /*177a0*/  IMAD.X R162, R162, 0x1, R4, P3 ;  /* 0x00000001a2a27824 */ /* 0x000fc800018e0604 */
[----:B------:R-:W-:Y:S01]  /*177b0*/  STL [R1+0x40c], R168 ;  /* 0x00040ca801007387 */ /* 0x000fe20000100800 */
[----:B------:R-:W-:-:S03]  /*177c0*/  IADD3 R175, P3, R175, R5, RZ ;  /* 0x00000005afaf7210 */ /* 0x000fc60007f7e0ff */
[----:B------:R-:W-:Y:S01]  /*177d0*/  STL [R1+0x430], R162 ;  /* 0x000430a201007387 */ /* 0x000fe20000100800 */
[----:B------:R-:W-:-:S03]  /*177e0*/  IMAD.X R174, R174, 0x1, R4, P4 ;  /* 0x00000001aeae7824 */ /* 0x000fc600020e0604 */
[----:B------:R-:W-:Y:S01]  /*177f0*/  STL [R1+0x404], R175 ;  /* 0x000404af01007387 */ /* 0x000fe20000100800 */
[----:B---3--:R-:W-:Y:S01]  /*17800*/  IMAD.X R165, R165, 0x1, R4, P5 ;  /* 0x00000001a5a57824 */ /* 0x008fe200028e0604 */
[----:B------:R-:W-:-:S04]  /*17810*/  IADD3 R173, P4, R173, UR5, RZ ;  /* 0x00000005adad7c10 */ /* 0x000fc8000ff9e0ff */
[----:B------:R0:W-:Y:S04]  /*17820*/  STL [R1+0x420], R165 ;  /* 0x000420a501007387 */ /* 0x0001e80000100800 */
[----:B------:R-:W-:Y:S04]  /*17830*/  STL [R1+0x428], R174 ;  /* 0x000428ae01007387 */ /* 0x000fe80000100800 */
[----:B0-----:R-:W3:Y:S04]  /*17840*/  LDL.LU R165, [R1+0x3f8] ;  /* 0x0003f80001a57983 */ /* 0x001ee80000300800 */
[----:B------:R0:W-:Y:S04]  /*17850*/  STL [R1+0x80c], R173 ;  /* 0x00080cad01007387 */ /* 0x0001e80000100800 */
[----:B------:R-:W3:Y:S04]  /*17860*/  LDL.LU R175, [R1+0x3cc] ;  /* 0x0003cc0001af7983 */ /* 0x000ee80000300800 */
[----:B0-----:R-:W3:Y:S01]  /*17870*/  LDL.LU R173, [R1+0x3f0] ;  /* 0x0003f00001ad7983 */ /* 0x001ee20000300800 */
[----:B------:R-:W-:-:S05]  /*17880*/  IADD3 R171, P5, R171, UR5, RZ ;  /* 0x00000005abab7c10 */ /* 0x000fca000ffbe0ff */
[----:B------:R0:W-:Y:S04]  /*17890*/  STL [R1+0x804], R171 ;  /* 0x000804ab01007387 */ /* 0x0001e80000100800 */
[----:B------:R-:W3:Y:S04]  /*178a0*/  LDL.LU R174, [R1+0x3c4] ;  /* 0x0003c40001ae7983 */ /* 0x000ee80000300800 */
[----:B0-----:R-:W3:Y:S01]  /*178b0*/  LDL.LU R171, [R1+0x3e8] ;  /* 0x0003e80001ab7983 */ /* 0x001ee20000300800 */
[----:B--2---:R-:W-:-:S05]  /*178c0*/  IMAD.X R167, R167, 0x1, R4, P6 ;  /* 0x00000001a7a77824 */ /* 0x004fca00030e0604 */
[----:B------:R0:W-:Y:S04]  /*178d0*/  STL [R1+0x418], R167 ;  /* 0x000418a701007387 */ /* 0x0001e80000100800 */
[----:B0-----:R-:W2:Y:S01]  /*178e0*/  LDL.LU R167, [R1+0x3b0] ;  /* 0x0003b00001a77983 */ /* 0x001ea20000300800 */
[----:B------:R-:W-:-:S05]  /*178f0*/  IADD3 R161, P6, R161, UR5, RZ ;  /* 0x00000005a1a17c10 */ /* 0x000fca000ffde0ff */
[----:B------:R0:W-:Y:S01]  /*17900*/  STL [R1+0x800], R161 ;  /* 0x000800a101007387 */ /* 0x0001e20000100800 */
[--C-:B------:R-:W-:Y:S01]  /*17910*/  IMAD.X R158, R158, 0x1, R4.reuse, P1 ;  /* 0x000000019e9e7824 */ /* 0x100fe200008e0604 */
[----:B----4-:R-:W-:Y:S02]  /*17920*/  IADD3 R154, P1, R154, UR5, RZ ;  /* 0x000000059a9a7c10 */ /* 0x010fe4000ff3e0ff */
[----:B0-----:R-:W4:Y:S01]  /*17930*/  LDL.LU R161, [R1+0x3e0] ;  /* 0x0003e00001a17983 */ /* 0x001f220000300800 */
[----:B------:R-:W-:-:S03]  /*17940*/  IMAD.X R23, R23, 0x1, R4, P2 ;  /* 0x0000000117177824 */ /* 0x000fc600010e0604 */
[----:B------:R-:W-:Y:S01]  /*17950*/  STL [R1+0x410], R158 ;  /* 0x0004109e01007387 */ /* 0x000fe20000100800 */
[----:B------:R-:W-:-:S03]  /*17960*/  IADD3 R20, P2, R20, UR5, RZ ;  /* 0x0000000514147c10 */ /* 0x000fc6000ff5e0ff */
[----:B------:R-:W-:Y:S01]  /*17970*/  STL [R1+0x7f8], R154 ;  /* 0x0007f89a01007387 */ /* 0x000fe20000100800 */
[----:B------:R-:W-:-:S03]  /*17980*/  IMAD.X R17, R17, 0x1, R4, P3 ;  /* 0x0000000111117824 */ /* 0x000fc600018e0604 */
[----:B------:R-:W-:Y:S01]  /*17990*/  STL [R1+0x408], R23 ;  /* 0x0004081701007387 */ /* 0x000fe20000100800 */
[----:B------:R-:W-:Y:S02]  /*179a0*/  IADD3 R14, P3, R14, UR5, RZ ;  /* 0x000000050e0e7c10 */ /* 0x000fe4000ff7e0ff */
[----:B------:R-:W-:Y:S01]  /*179b0*/  IADD3.X R157, R157, UR60, RZ, P4, !PT ;  /* 0x0000003c9d9d7c10 */ /* 0x000fe2000a7fe4ff */
[----:B------:R-:W-:Y:S01]  /*179c0*/  STL [R1+0x3f4], R20 ;  /* 0x0003f41401007387 */ /* 0x000fe20000100800 */
[----:B------:R-:W-:-:S03]  /*179d0*/  IADD3 R11, P4, R11, UR5, RZ ;  /* 0x000000050b0b7c10 */ /* 0x000fc6000ff9e0ff */
[----:B------:R0:W-:Y:S01]  /*179e0*/  STL [R1+0x808], R157 ;  /* 0x0008089d01007387 */ /* 0x0001e20000100800 */
[----:B------:R-:W-:-:S03]  /*179f0*/  IADD3.X R8, R8, UR60, RZ, P5, !PT ;  /* 0x0000003c08087c10 */ /* 0x000fc6000affe4ff */
[----:B------:R-:W-:Y:S01]  /*17a00*/  STL [R1+0x400], R17 ;  /* 0x0004001101007387 */ /* 0x000fe20000100800 */
[----:B------:R-:W-:-:S03]  /*17a10*/  IADD3 R177, P5, R177, UR5, RZ ;  /* 0x00000005b1b17c10 */ /* 0x000fc6000ffbe0ff */
[----:B0-----:R-:W4:Y:S04]  /*17a20*/  LDL.LU R157, [R1+0x3a8] ;  /* 0x0003a800019d7983 */ /* 0x001f280000300800 */
[----:B------:R-:W-:Y:S01]  /*17a30*/  STL [R1+0x3ec], R14 ;  /* 0x0003ec0e01007387 */ /* 0x000fe20000100800 */
[----:B------:R-:W-:-:S03]  /*17a40*/  IADD3.X R176, R176, UR60, RZ, P6, !PT ;  /* 0x0000003cb0b07c10 */ /* 0x000fc6000b7fe4ff */
[----:B------:R0:W-:Y:S01]  /*17a50*/  STL [R1+0x3e4], R11 ;  /* 0x0003e40b01007387 */ /* 0x0001e20000100800 */
[----:B------:R-:W-:-:S03]  /*17a60*/  IADD3 R164, P6, R164, UR5, RZ ;  /* 0x00000005a4a47c10 */ /* 0x000fc6000ffde0ff */
[----:B------:R1:W-:Y:S04]  /*17a70*/  STL [R1+0x3fc], R8 ;  /* 0x0003fc0801007387 */ /* 0x0003e80000100800 */
[----:B------:R-:W4:Y:S04]  /*17a80*/  LDL.LU R179, [R1+0x3d8] ;  /* 0x0003d80001b37983 */ /* 0x000f280000300800 */
[----:B------:R1:W-:Y:S04]  /*17a90*/  STL [R1+0x3dc], R177 ;  /* 0x0003dcb101007387 */ /* 0x0003e80000100800 */
[----:B------:R-:W4:Y:S04]  /*17aa0*/  LDL.LU R172, [R1+0x3a0] ;  /* 0x0003a00001ac7983 */ /* 0x000f280000300800 */
[----:B------:R-:W-:Y:S04]  /*17ab0*/  STL [R1+0x7fc], R176 ;  /* 0x0007fcb001007387 */ /* 0x000fe80000100800 */
[----:B------:R-:W4:Y:S04]  /*17ac0*/  LDL.LU R168, [R1+0x3d0] ;  /* 0x0003d00001a87983 */ /* 0x000f280000300800 */
[----:B------:R1:W-:Y:S04]  /*17ad0*/  STL [R1+0x3d4], R164 ;  /* 0x0003d4a401007387 */ /* 0x0003e80000100800 */
[----:B------:R-:W4:Y:S04]  /*17ae0*/  LDL.LU R162, [R1+0x398] ;  /* 0x0003980001a27983 */ /* 0x000f280000300800 */
[----:B0-----:R-:W4:Y:S04]  /*17af0*/  LDL.LU R11, [R1+0x3c8] ;  /* 0x0003c800010b7983 */ /* 0x001f280000300800 */
[----:B-1----:R-:W4:Y:S04]  /*17b00*/  LDL.LU R8, [R1+0x390] ;  /* 0x0003900001087983 */ /* 0x002f280000300800 */
[----:B------:R-:W4:Y:S04]  /*17b10*/  LDL.LU R177, [R1+0x3c0] ;  /* 0x0003c00001b17983 */ /* 0x000f280000300800 */
[----:B------:R-:W4:Y:S01]  /*17b20*/  LDL.LU R164, [R1+0x388] ;  /* 0x0003880001a47983 */ /* 0x000f220000300800 */
[----:B---3--:R-:W-:-:S05]  /*17b30*/  IADD3.X R165, R165, UR60, RZ, P1, !PT ;  /* 0x0000003ca5a57c10 */ /* 0x008fca0008ffe4ff */
[----:B------:R0:W-:Y:S01]  /*17b40*/  STL [R1+0x3f8], R165 ;  /* 0x0003f8a501007387 */ /* 0x0001e20000100800 */
[----:B------:R-:W-:-:S03]  /*17b50*/  IADD3.X R173, R173, UR60, RZ, P2, !PT ;  /* 0x0000003cadad7c10 */ /* 0x000fc600097fe4ff */
[----:B0-----:R-:W3:Y:S04]  /*17b60*/  LDL.LU R165, [R1+0x3ac] ;  /* 0x0003ac0001a57983 */ /* 0x001ee80000300800 */
[----:B------:R0:W-:Y:S04]  /*17b70*/  STL [R1+0x3f0], R173 ;  /* 0x0003f0ad01007387 */ /* 0x0001e80000100800 */
[----:B0-----:R-:W3:Y:S01]  /*17b80*/  LDL.LU R173, [R1+0x380] ;  /* 0x0003800001ad7983 */ /* 0x001ee20000300800 */
[----:B------:R-:W-:-:S05]  /*17b90*/  IADD3 R175, P1, R175, UR5, RZ ;  /* 0x00000005afaf7c10 */ /* 0x000fca000ff3e0ff */
[----:B------:R-:W-:Y:S01]  /*17ba0*/  STL [R1+0x3cc], R175 ;  /* 0x0003ccaf01007387 */ /* 0x000fe20000100800 */
[----:B------:R-:W-:Y:S02]  /*17bb0*/  IADD3 R174, P2, R174, UR5, RZ ;  /* 0x00000005aeae7c10 */ /* 0x000fe4000ff5e0ff */
[----:B------:R-:W-:-:S05]  /*17bc0*/  IADD3.X R171, R171, UR60, RZ, P3, !PT ;  /* 0x0000003cabab7c10 */ /* 0x000fca0009ffe4ff */
[----:B------:R0:W-:Y:S04]  /*17bd0*/  STL [R1+0x3e8], R171 ;  /* 0x0003e8ab01007387 */ /* 0x0001e80000100800 */
[----:B------:R-:W-:Y:S04]  /*17be0*/  STL [R1+0x3c4], R174 ;  /* 0x0003c4ae01007387 */ /* 0x000fe80000100800 */
[----:B0-----:R-:W3:Y:S04]  /*17bf0*/  LDL.LU R171, [R1+0x3a4] ;  /* 0x0003a40001ab7983 */ /* 0x001ee80000300800 */
[----:B------:R-:W3:Y:S01]  /*17c00*/  LDL.LU R158, [R1+0x378] ;  /* 0x00037800019e7983 */ /* 0x000ee20000300800 */
[----:B--2---:R-:W-:-:S05]  /*17c10*/  IADD3 R167, P3, R167, UR5, RZ ;  /* 0x00000005a7a77c10 */ /* 0x004fca000ff7e0ff */
[----:B------:R0:W-:Y:S04]  /*17c20*/  STL [R1+0x3b0], R167 ;  /* 0x0003b0a701007387 */ /* 0x0001e80000100800 */
[----:B------:R-:W2:Y:S04]  /*17c30*/  LDL.LU R154, [R1+0x39c] ;  /* 0x00039c00019a7983 */ /* 0x000ea80000300800 */
[----:B------:R-:W2:Y:S01]  /*17c40*/  LDL.LU R23, [R1+0x370] ;  /* 0x0003700001177983 */ /* 0x000ea20000300800 */
[----:B----4-:R-:W-:-:S05]  /*17c50*/  IADD3.X R161, R161, UR60, RZ, P4, !PT ;  /* 0x0000003ca1a17c10 */ /* 0x010fca000a7fe4ff */
        /* <DEDUP_REMOVED lines=8> */
[----:B------:R-:W-:-:S05]  /*17ce0*/  IADD3 R157, P4, R157, UR5, RZ ;  /* 0x000000059d9d7c10 */ /* 0x000fca000ff9e0ff */
[----:B------:R0:W-:Y:S04]  /*17cf0*/  STL [R1+0x3a8], R157 ;  /* 0x0003a89d01007387 */ /* 0x0001e80000100800 */
[----:B-1----:R-:W4:Y:S04]  /*17d00*/  LDL.LU R161, [R1+0x350] ;  /* 0x0003500001a17983 */ /* 0x002f280000300800 */
[----:B0-----:R-:W4:Y:S01]  /*17d10*/  LDL.LU R157, [R1+0x374] ;  /* 0x00037400019d7983 */ /* 0x001f220000300800 */
[----:B------:R-:W-:Y:S02]  /*17d20*/  IADD3.X R179, R179, UR60, RZ, P5, !PT ;  /* 0x0000003cb3b37c10 */ /* 0x000fe4000affe4ff */
[----:B------:R-:W-:-:S03]  /*17d30*/  IADD3 R172, P5, R172, UR5, RZ ;  /* 0x00000005acac7c10 */ /* 0x000fc6000ffbe0ff */
[----:B------:R-:W-:Y:S01]  /*17d40*/  STL [R1+0x3d8], R179 ;  /* 0x0003d8b301007387 */ /* 0x000fe20000100800 */
[----:B------:R-:W-:-:S03]  /*17d50*/  IADD3.X R168, R168, UR60, RZ, P6, !PT ;  /* 0x0000003ca8a87c10 */ /* 0x000fc6000b7fe4ff */
[----:B------:R-:W-:Y:S01]  /*17d60*/  STL [R1+0x3a0], R172 ;  /* 0x0003a0ac01007387 */ /* 0x000fe20000100800 */
[----:B------:R-:W-:-:S03]  /*17d70*/  IADD3 R162, P6, R162, UR5, RZ ;  /* 0x00000005a2a27c10 */ /* 0x000fc6000ffde0ff */
[----:B------:R-:W-:Y:S01]  /*17d80*/  STL [R1+0x3d0], R168 ;  /* 0x0003d0a801007387 */ /* 0x000fe20000100800 */
[----:B------:R-:W-:-:S03]  /*17d90*/  IADD3.X R11, R11, UR60, RZ, P1, !PT ;  /* 0x0000003c0b0b7c10 */ /* 0x000fc60008ffe4ff */
[----:B------:R-:W-:Y:S01]  /*17da0*/  STL [R1+0x398], R162 ;  /* 0x000398a201007387 */ /* 0x000fe20000100800 */
[----:B------:R-:W-:Y:S02]  /*17db0*/  IADD3 R8, P1, R8, UR5, RZ ;  /* 0x0000000508087c10 */ /* 0x000fe4000ff3e0ff */
[----:B------:R-:W-:Y:S02]  /*17dc0*/  IADD3.X R177, R177, UR60, RZ, P2, !PT ;  /* 0x0000003cb1b17c10 */ /* 0x000fe400097fe4ff */
[----:B------:R-:W-:Y:S01]  /*17dd0*/  IADD3 R164, P2, R164, UR5, RZ ;  /* 0x00000005a4a47c10 */ /* 0x000fe2000ff5e0ff */
[----:B------:R-:W-:Y:S04]  /*17de0*/  STL [R1+0x3c8], R11 ;  /* 0x0003c80b01007387 */ /* 0x000fe80000100800 */
[----:B------:R0:W-:Y:S04]  /*17df0*/  STL [R1+0x388], R164 ;  /* 0x000388a401007387 */ /* 0x0001e80000100800 */
[----:B------:R-:W-:Y:S04]  /*17e00*/  STL [R1+0x390], R8 ;  /* 0x0003900801007387 */ /* 0x000fe80000100800 */
[----:B0-----:R-:W4:Y:S04]  /*17e10*/  LDL.LU R164, [R1+0x348] ;  /* 0x0003480001a47983 */ /* 0x001f280000300800 */
[----:B------:R-:W-:Y:S04]  /*17e20*/  STL [R1+0x3c0], R177 ;  /* 0x0003c0b101007387 */ /* 0x000fe80000100800 */
[----:B------:R-:W4:Y:S01]  /*17e30*/  LDL.LU R11, [R1+0x36c] ;  /* 0x00036c00010b7983 */ /* 0x000f220000300800 */
[----:B---3--:R-:W-:-:S05]  /*17e40*/  IADD3.X R165, R165, UR60, RZ, P3, !PT ;  /* 0x0000003ca5a57c10 */ /* 0x008fca0009ffe4ff */
[----:B------:R0:W-:Y:S01]  /*17e50*/  STL [R1+0x3ac], R165 ;  /* 0x0003aca501007387 */ /* 0x0001e20000100800 */
[----:B------:R-:W-:-:S03]  /*17e60*/  IADD3 R173, P3, R173, UR5, RZ ;  /* 0x00000005adad7c10 */ /* 0x000fc6000ff7e0ff */
[----:B0-----:R-:W3:Y:S04]  /*17e70*/  LDL.LU R165, [R1+0x340] ;  /* 0x0003400001a57983 */ /* 0x001ee80000300800 */
[----:B------:R-:W3:Y:S04]  /*17e80*/  LDL.LU R8, [R1+0x364] ;  /* 0x0003640001087983 */ /* 0x000ee80000300800 */
[----:B------:R-:W3:Y:S04]  /*17e90*/  LDL.LU R177, [R1+0x338] ;  /* 0x0003380001b17983 */ /* 0x000ee80000300800 */
[----:B------:R0:W-:Y:S04]  /*17ea0*/  STL [R1+0x380], R173 ;  /* 0x000380ad01007387 */ /* 0x0001e80000100800 */
[----:B0-----:R-:W3:Y:S01]  /*17eb0*/  LDL.LU R173, [R1+0x35c] ;  /* 0x00035c0001ad7983 */ /* 0x001ee20000300800 */
[----:B------:R-:W-:-:S02]  /*17ec0*/  IADD3.X R171, R171, UR60, RZ, P4, !PT ;  /* 0x0000003cabab7c10 */ /* 0x000fc4000a7fe4ff */
[----:B------:R-:W-:-:S03]  /*17ed0*/  IADD3 R158, P4, R158, UR5, RZ ;  /* 0x000000059e9e7c10 */ /* 0x000fc6000ff9e0ff */
[----:B------:R0:W-:Y:S04]  /*17ee0*/  STL [R1+0x3a4], R171 ;  /* 0x0003a4ab01007387 */ /* 0x0001e80000100800 */
[----:B0-----:R-:W3:Y:S04]  /*17ef0*/  LDL.LU R171, [R1+0x330] ;  /* 0x0003300001ab7983 */ /* 0x001ee80000300800 */
[----:B------:R-:W-:Y:S01]  /*17f00*/  STL [R1+0x378], R158 ;  /* 0x0003789e01007387 */ /* 0x000fe20000100800 */
[----:B--2---:R-:W-:Y:S02]  /*17f10*/  IADD3.X R154, R154, UR60, RZ, P5, !PT ;  /* 0x0000003c9a9a7c10 */ /* 0x004fe4000affe4ff */
[----:B------:R-:W-:-:S03]  /*17f20*/  IADD3 R23, P5, R23, UR5, RZ ;  /* 0x0000000517177c10 */ /* 0x000fc6000ffbe0ff */
[----:B------:R-:W-:Y:S04]  /*17f30*/  STL [R1+0x39c], R154 ;  /* 0x00039c9a01007387 */ /* 0x000fe80000100800 */
[----:B------:R-:W-:Y:S01]  /*17f40*/  STL [R1+0x370], R23 ;  /* 0x0003701701007387 */ /* 0x000fe20000100800 */
[----:B----4-:R-:W-:Y:S02]  /*17f50*/  IADD3.X R20, R20, UR60, RZ, P6, !PT ;  /* 0x0000003c14147c10 */ /* 0x010fe4000b7fe4ff */
[----:B------:R-:W-:Y:S02]  /*17f60*/  IADD3 R17, P6, R17, UR5, RZ ;  /* 0x0000000511117c10 */ /* 0x000fe4000ffde0ff */
[----:B------:R-:W-:Y:S02]  /*17f70*/  IADD3.X R14, R14, UR60, RZ, P1, !PT ;  /* 0x0000003c0e0e7c10 */ /* 0x000fe40008ffe4ff */
[----:B------:R-:W-:Y:S01]  /*17f80*/  IADD3 R167, P1, R167, UR5, RZ ;  /* 0x00000005a7a77c10 */ /* 0x000fe2000ff3e0ff */
[----:B------:R-:W-:Y:S01]  /*17f90*/  STL [R1+0x394], R20 ;  /* 0x0003941401007387 */ /* 0x000fe20000100800 */
[----:B------:R-:W-:-:S03]  /*17fa0*/  IADD3.X R176, R176, UR60, RZ, P2, !PT ;  /* 0x0000003cb0b07c10 */ /* 0x000fc600097fe4ff */
[----:B------:R0:W-:Y:S01]  /*17fb0*/  STL [R1+0x360], R167 ;  /* 0x000360a701007387 */ /* 0x0001e20000100800 */
[----:B------:R-:W-:-:S03]  /*17fc0*/  IADD3 R175, P2, R175, UR5, RZ ;  /* 0x00000005afaf7c10 */ /* 0x000fc6000ff5e0ff */
[----:B------:R-:W-:Y:S01]  /*17fd0*/  STL [R1+0x368], R17 ;  /* 0x0003681101007387 */ /* 0x000fe20000100800 */
[----:B------:R-:W-:-:S03]  /*17fe0*/  IADD3.X R174, R174, UR60, RZ, P3, !PT ;  /* 0x0000003caeae7c10 */ /* 0x000fc60009ffe4ff */
[----:B0-----:R-:W2:Y:S04]  /*17ff0*/  LDL.LU R167, [R1+0x354] ;  /* 0x0003540001a77983 */ /* 0x001ea80000300800 */
[----:B------:R-:W-:Y:S04]  /*18000*/  STL [R1+0x38c], R14 ;  /* 0x00038c0e01007387 */ /* 0x000fe80000100800 */
[----:B------:R-:W-:Y:S01]  /*18010*/  STL [R1+0x384], R176 ;  /* 0x000384b001007387 */ /* 0x000fe20000100800 */
[----:B------:R-:W-:-:S03]  /*18020*/  IADD3 R161, P3, R161, UR5, RZ ;  /* 0x00000005a1a17c10 */ /* 0x000fc6000ff7e0ff */
[----:B------:R-:W-:Y:S01]  /*18030*/  STL [R1+0x358], R175 ;  /* 0x000358af01007387 */ /* 0x000fe20000100800 */
[----:B------:R-:W-:-:S03]  /*18040*/  IADD3.X R157, R157, UR60, RZ, P4, !PT ;  /* 0x0000003c9d9d7c10 */ /* 0x000fc6000a7fe4ff */
[----:B------:R-:W4:Y:S04]  /*18050*/  LDL.LU R172, [R1+0x328] ;  /* 0x0003280001ac7983 */ /* 0x000f280000300800 */
[----:B------:R-:W-:Y:S04]  /*18060*/  STL [R1+0x37c], R174 ;  /* 0x00037cae01007387 */ /* 0x000fe80000100800 */
[----:B------:R0:W-:Y:S04]  /*18070*/  STL [R1+0x350], R161 ;  /* 0x000350a101007387 */ /* 0x0001e80000100800 */
[----:B0-----:R-:W4:Y:S04]  /*18080*/  LDL.LU R161, [R1+0x34c] ;  /* 0x00034c0001a17983 */ /* 0x001f280000300800 */
[----:B------:R-:W4:Y:S04]  /*18090*/  LDL.LU R168, [R1+0x320] ;  /* 0x0003200001a87983 */ /* 0x000f280000300800 */
[----:B------:R0:W-:Y:S04]  /*180a0*/  STL [R1+0x374], R157 ;  /* 0x0003749d01007387 */ /* 0x0001e80000100800 */
[----:B------:R-:W4:Y:S04]  /*180b0*/  LDL.LU R176, [R1+0x344] ;  /* 0x0003440001b07983 */ /* 0x000f280000300800 */
[----:B------:R-:W4:Y:S04]  /*180c0*/  LDL.LU R175, [R1+0x318] ;  /* 0x0003180001af7983 */ /* 0x000f280000300800 */
[----:B------:R-:W4:Y:S04]  /*180d0*/  LDL.LU R174, [R1+0x33c] ;  /* 0x00033c0001ae7983 */ /* 0x000f280000300800 */
[----:B0-----:R-:W4:Y:S01]  /*180e0*/  LDL.LU R157, [R1+0x310] ;  /* 0x00031000019d7983 */ /* 0x001f220000300800 */
[----:B------:R-:W-:-:S05]  /*180f0*/  IADD3 R164, P4, R164, UR5, RZ ;  /* 0x00000005a4a47c10 */ /* 0x000fca000ff9e0ff */
[----:B------:R0:W-:Y:S01]  /*18100*/  STL [R1+0x348], R164 ;  /* 0x000348a401007387 */ /* 0x0001e20000100800 */
[----:B------:R-:W-:-:S03]  /*18110*/  IADD3.X R11, R11, UR60, RZ, P5, !PT ;  /* 0x0000003c0b0b7c10 */ /* 0x000fc6000affe4ff */
[----:B0-----:R-:W4:Y:S01]  /*18120*/  LDL.LU R164, [R1+0x334] ;  /* 0x0003340001a47983 */ /* 0x001f220000300800 */
[----:B---3--:R-:W-:-:S05]  /*18130*/  IADD3 R165, P5, R165, UR5, RZ ;  /* 0x00000005a5a57c10 */ /* 0x008fca000ffbe0ff */
[----:B------:R0:W-:Y:S01]  /*18140*/  STL [R1+0x340], R165 ;  /* 0x000340a501007387 */ /* 0x0001e20000100800 */
[----:B------:R-:W-:-:S03]  /*18150*/  IADD3.X R8, R8, UR60, RZ, P6, !PT ;  /* 0x0000003c08087c10 */ /* 0x000fc6000b7fe4ff */
[----:B0-----:R-:W3:Y:S01]  /*18160*/  LDL.LU R165, [R1+0x308] ;  /* 0x0003080001a57983 */ /* 0x001ee20000300800 */
[----:B------:R-:W-:-:S03]  /*18170*/  IADD3.X R173, R173, UR60, RZ, P1, !PT ;  /* 0x0000003cadad7c10 */ /* 0x000fc60008ffe4ff */
[----:B------:R-:W-:Y:S04]  /*18180*/  STL [R1+0x36c], R11 ;  /* 0x00036c0b01007387 */ /* 0x000fe80000100800 */
[----:B------:R0:W-:Y:S04]  /*18190*/  STL [R1+0x35c], R173 ;  /* 0x00035cad01007387 */ /* 0x0001e80000100800 */
[----:B------:R-:W-:Y:S04]  /*181a0*/  STL [R1+0x364], R8 ;  /* 0x0003640801007387 */ /* 0x000fe80000100800 */
[----:B0-----:R-:W3:Y:S01]  /*181b0*/  LDL.LU R173, [R1+0x32c] ;  /* 0x00032c0001ad7983 */ /* 0x001ee20000300800 */
[----:B------:R-:W-:-:S05]  /*181c0*/  IADD3 R177, P6, R177, UR5, RZ ;  /* 0x00000005b1b17c10 */ /* 0x000fca000ffde0ff */
[----:B------:R-:W-:Y:S04]  /*181d0*/  STL [R1+0x338], R177 ;  /* 0x000338b101007387 */ /* 0x000fe80000100800 */
[----:B------:R-:W3:Y:S01]  /*181e0*/  LDL.LU R162, [R1+0x300] ;  /* 0x0003000001a27983 */ /* 0x000ee20000300800 */
[----:B------:R-:W-:-:S03]  /*181f0*/  IADD3 R171, P1, R171, UR5, RZ ;  /* 0x00000005abab7c10 */ /* 0x000fc6000ff3e0ff */
        /* <DEDUP_REMOVED lines=10> */
[----:B--2---:R-:W-:-:S05]  /*182a0*/  IADD3.X R167, R167, UR60, RZ, P2, !PT ;  /* 0x0000003ca7a77c10 */ /* 0x004fca00097fe4ff */
[----:B------:R0:W-:Y:S04]  /*182b0*/  STL [R1+0x354], R167 ;  /* 0x000354a701007387 */ /* 0x0001e80000100800 */
[----:B------:R-:W2:Y:S04]  /*182c0*/  LDL.LU R177, [R1+0x2d8] ;  /* 0x0002d80001b17983 */ /* 0x000ea80000300800 */
[----:B0-----:R-:W2:Y:S01]  /*182d0*/  LDL.LU R167, [R1+0x2fc] ;  /* 0x0002fc0001a77983 */ /* 0x001ea20000300800 */
[----:B----4-:R-:W-:Y:S02]  /*182e0*/  IADD3 R172, P2, R172, UR5, RZ ;  /* 0x00000005acac7c10 */ /* 0x010fe4000ff5e0ff */
[----:B------:R-:W-:-:S02]  /*182f0*/  IADD3.X R161, R161, UR60, RZ, P3, !PT ;  /* 0x0000003ca1a17c10 */ /* 0x000fc40009ffe4ff */
[----:B------:R-:W-:-:S03]  /*18300*/  IADD3 R168, P3, R168, UR5, RZ ;  /* 0x00000005a8a87c10 */ /* 0x000fc6000ff7e0ff */
[----:B------:R0:W-:Y:S01]  /*18310*/  STL [R1+0x34c], R161 ;  /* 0x00034ca101007387 */ /* 0x0001e20000100800 */
[----:B------:R-:W-:-:S03]  /*18320*/  IADD3.X R176, R176, UR60, RZ, P4, !PT ;  /* 0x0000003cb0b07c10 */ /* 0x000fc6000a7fe4ff */
[----:B0-----:R-:W4:Y:S01]  /*18330*/  LDL.LU R161, [R1+0x2d0] ;  /* 0x0002d00001a17983 */ /* 0x001f220000300800 */
[----:B------:R-:W-:Y:S02]  /*18340*/  IADD3 R175, P4, R175, UR5, RZ ;  /* 0x00000005afaf7c10 */ /* 0x000fe4000ff9e0ff */
[----:B------:R-:W-:Y:S01]  /*18350*/  IADD3.X R174, R174, UR60, RZ, P5, !PT ;  /* 0x0000003caeae7c10 */ /* 0x000fe2000affe4ff */
[----:B------:R-:W-:Y:S01]  /*18360*/  STL [R1+0x328], R172 ;  /* 0x000328ac01007387 */ /* 0x000fe20000100800 */
[----:B------:R-:W-:-:S03]  /*18370*/  IADD3 R157, P5, R157, UR5, RZ ;  /* 0x000000059d9d7c10 */ /* 0x000fc6000ffbe0ff */
[----:B------:R-:W-:Y:S04]  /*18380*/  STL [R1+0x320], R168 ;  /* 0x000320a801007387 */ /* 0x000fe80000100800 */
[----:B------:R-:W-:Y:S04]  /*18390*/  STL [R1+0x344], R176 ;  /* 0x000344b001007387 */ /* 0x000fe80000100800 */
[----:B------:R0:W-:Y:S04]  /*183a0*/  STL [R1+0x310], R157 ;  /* 0x0003109d01007387 */ /* 0x0001e80000100800 */
[----:B------:R-:W-:Y:S04]  /*183b0*/  STL [R1+0x318], R175 ;  /* 0x000318af01007387 */ /* 0x000fe80000100800 */
[----:B0-----:R-:W4:Y:S04]  /*183c0*/  LDL.LU R157, [R1+0x2f4] ;  /* 0x0002f400019d7983 */ /* 0x001f280000300800 */
[----:B------:R-:W-:Y:S04]  /*183d0*/  STL [R1+0x33c], R174 ;  /* 0x00033cae01007387 */ /* 0x000fe80000100800 */
[----:B------:R-:W4:Y:S01]  /*183e0*/  LDL.LU R176, [R1+0x2c8] ;  /* 0x0002c80001b07983 */ /* 0x000f220000300800 */
[----:B------:R-:W-:-:S05]  /*183f0*/  IADD3.X R164, R164, UR60, RZ, P6, !PT ;  /* 0x0000003ca4a47c10 */ /* 0x000fca000b7fe4ff */
[----:B------:R0:W-:Y:S04]  /*18400*/  STL [R1+0x334], R164 ;  /* 0x000334a401007387 */ /* 0x0001e80000100800 */
[----:B0-----:R-:W4:Y:S04]  /*18410*/  LDL.LU R164, [R1+0x2ec] ;  /* 0x0002ec0001a47983 */ /* 0x001f280000300800 */
[----:B------:R-:W4:Y:S04]  /*18420*/  LDL.LU R175, [R1+0x2c0] ;  /* 0x0002c00001af7983 */ /* 0x000f280000300800 */
[----:B------:R-:W4:Y:S01]  /*18430*/  LDL.LU R174, [R1+0x2e4] ;  /* 0x0002e40001ae7983 */ /* 0x000f220000300800 */
[----:B---3--:R-:W-:-:S05]  /*18440*/  IADD3 R165, P6, R165, UR5, RZ ;  /* 0x00000005a5a57c10 */ /* 0x008fca000ffde0ff */
[----:B------:R0:W-:Y:S04]  /*18450*/  STL [R1+0x308], R165 ;  /* 0x000308a501007387 */ /* 0x0001e80000100800 */
[----:B0-----:R-:W3:Y:S01]  /*18460*/  LDL.LU R165, [R1+0x2b8] ;  /* 0x0002b80001a57983 */ /* 0x001ee20000300800 */
[----:B------:R-:W-:-:S05]  /*18470*/  IADD3.X R173, R173, UR60, RZ, P1, !PT ;  /* 0x0000003cadad7c10 */ /* 0x000fca0008ffe4ff */
[----:B------:R0:W-:Y:S04]  /*18480*/  STL [R1+0x32c], R173 ;  /* 0x00032cad01007387 */ /* 0x0001e80000100800 */
[----:B0-----:R-:W3:Y:S01]  /*18490*/  LDL.LU R173, [R1+0x2dc] ;  /* 0x0002dc0001ad7983 */ /* 0x001ee20000300800 */
[----:B------:R-:W-:Y:S02]  /*184a0*/  IADD3 R162, P1, R162, UR5, RZ ;  /* 0x00000005a2a27c10 */ /* 0x000fe4000ff3e0ff */
[----:B------:R-:W-:Y:S02]  /*184b0*/  IADD3.X R158, R158, UR60, RZ, P2, !PT ;  /* 0x0000003c9e9e7c10 */ /* 0x000fe400097fe4ff */
[----:B------:R-:W-:Y:S01]  /*184c0*/  IADD3 R154, P2, R154, UR5, RZ ;  /* 0x000000059a9a7c10 */ /* 0x000fe2000ff5e0ff */
[----:B------:R-:W-:Y:S01]  /*184d0*/  STL [R1+0x300], R162 ;  /* 0x000300a201007387 */ /* 0x000fe20000100800 */
[----:B------:R-:W-:-:S03]  /*184e0*/  IADD3.X R23, R23, UR60, RZ, P3, !PT ;  /* 0x0000003c17177c10 */ /* 0x000fc60009ffe4ff */
[----:B------:R-:W-:Y:S01]  /*184f0*/  STL [R1+0x324], R158 ;  /* 0x0003249e01007387 */ /* 0x000fe20000100800 */
[----:B------:R-:W-:Y:S02]  /*18500*/  IADD3 R20, P3, R20, UR5, RZ ;  /* 0x0000000514147c10 */ /* 0x000fe4000ff7e0ff */
[----:B------:R-:W-:Y:S01]  /*18510*/  IADD3.X R17, R17, UR60, RZ, P4, !PT ;  /* 0x0000003c11117c10 */ /* 0x000fe2000a7fe4ff */
[----:B------:R-:W-:Y:S01]  /*18520*/  STL [R1+0x2f8], R154 ;  /* 0x0002f89a01007387 */ /* 0x000fe20000100800 */
[----:B------:R-:W-:-:S03]  /*18530*/  IADD3 R171, P4, R171, UR5, RZ ;  /* 0x00000005abab7c10 */ /* 0x000fc6000ff9e0ff */
[----:B------:R-:W-:Y:S01]  /*18540*/  STL [R1+0x31c], R23 ;  /* 0x00031c1701007387 */ /* 0x000fe20000100800 */
[----:B------:R-:W-:-:S03]  /*18550*/  IADD3.X R14, R14, UR60, RZ, P5, !PT ;  /* 0x0000003c0e0e7c10 */ /* 0x000fc6000affe4ff */
[----:B------:R0:W-:Y:S01]  /*18560*/  STL [R1+0x2e8], R171 ;  /* 0x0002e8ab01007387 */ /* 0x0001e20000100800 */
[----:B------:R-:W-:-:S03]  /*18570*/  IADD3 R11, P5, R11, UR5, RZ ;  /* 0x000000050b0b7c10 */ /* 0x000fc6000ffbe0ff */
[----:B------:R-:W-:Y:S01]  /*18580*/  STL [R1+0x2f0], R20 ;  /* 0x0002f01401007387 */ /* 0x000fe20000100800 */
[----:B------:R-:W-:-:S03]  /*18590*/  IADD3.X R8, R8, UR60, RZ, P6, !PT ;  /* 0x0000003c08087c10 */ /* 0x000fc6000b7fe4ff */
[----:B0-----:R-:W3:Y:S04]  /*185a0*/  LDL.LU R171, [R1+0x2b0] ;  /* 0x0002b00001ab7983 */ /* 0x001ee80000300800 */
[----:B------:R-:W-:Y:S04]  /*185b0*/  STL [R1+0x314], R17 ;  /* 0x0003141101007387 */ /* 0x000fe80000100800 */
[----:B------:R-:W-:Y:S04]  /*185c0*/  STL [R1+0x30c], R14 ;  /* 0x00030c0e01007387 */ /* 0x000fe80000100800 */
[----:B------:R-:W-:Y:S04]  /*185d0*/  STL [R1+0x2e0], R11 ;  /* 0x0002e00b01007387 */ /* 0x000fe80000100800 */
[----:B------:R-:W3:Y:S04]  /*185e0*/  LDL.LU R172, [R1+0x2d4] ;  /* 0x0002d40001ac7983 */ /* 0x000ee80000300800 */
[----:B------:R-:W-:Y:S01]  /*185f0*/  STL [R1+0x304], R8 ;  /* 0x0003040801007387 */ /* 0x000fe20000100800 */
[----:B--2---:R-:W-:-:S02]  /*18600*/  IADD3 R177, P6, R177, UR5, RZ ;  /* 0x00000005b1b17c10 */ /* 0x004fc4000ffde0ff */
[----:B------:R-:W-:-:S05]  /*18610*/  IADD3.X R167, R167, UR60, RZ, P1, !PT ;  /* 0x0000003ca7a77c10 */ /* 0x000fca0008ffe4ff */
[----:B------:R0:W-:Y:S04]  /*18620*/  STL [R1+0x2fc], R167 ;  /* 0x0002fca701007387 */ /* 0x0001e80000100800 */
[----:B------:R1:W-:Y:S04]  /*18630*/  STL [R1+0x2d8], R177 ;  /* 0x0002d8b101007387 */ /* 0x0003e80000100800 */
[----:B0-----:R-:W2:Y:S04]  /*18640*/  LDL.LU R167, [R1+0x2a8] ;  /* 0x0002a80001a77983 */ /* 0x001ea80000300800 */
[----:B------:R-:W2:Y:S04]  /*18650*/  LDL.LU R168, [R1+0x2cc] ;  /* 0x0002cc0001a87983 */ /* 0x000ea80000300800 */
[----:B------:R-:W2:Y:S04]  /*18660*/  LDL.LU R11, [R1+0x2a0] ;  /* 0x0002a000010b7983 */ /* 0x000ea80000300800 */
[----:B------:R-:W2:Y:S01]  /*18670*/  LDL.LU R8, [R1+0x2c4] ;  /* 0x0002c40001087983 */ /* 0x000ea20000300800 */
[----:B----4-:R-:W-:-:S05]  /*18680*/  IADD3 R161, P1, R161, UR5, RZ ;  /* 0x00000005a1a17c10 */ /* 0x010fca000ff3e0ff */
[----:B------:R0:W-:Y:S04]  /*18690*/  STL [R1+0x2d0], R161 ;  /* 0x0002d0a101007387 */ /* 0x0001e80000100800 */
[----:B-1----:R-:W4:Y:S04]  /*186a0*/  LDL.LU R177, [R1+0x298] ;  /* 0x0002980001b17983 */ /* 0x002f280000300800 */
[----:B0-----:R-:W4:Y:S01]  /*186b0*/  LDL.LU R161, [R1+0x2bc] ;  /* 0x0002bc0001a17983 */ /* 0x001f220000300800 */
[----:B------:R-:W-:-:S05]  /*186c0*/  IADD3.X R157, R157, UR60, RZ, P2, !PT ;  /* 0x0000003c9d9d7c10 */ /* 0x000fca00097fe4ff */
[----:B------:R0:W-:Y:S01]  /*186d0*/  STL [R1+0x2f4], R157 ;  /* 0x0002f49d01007387 */ /* 0x0001e20000100800 */
[----:B------:R-:W-:-:S03]  /*186e0*/  IADD3 R176, P2, R176, UR5, RZ ;  /* 0x00000005b0b07c10 */ /* 0x000fc6000ff5e0ff */
[----:B0-----:R-:W4:Y:S01]  /*186f0*/  LDL.LU R157, [R1+0x290] ;  /* 0x00029000019d7983 */ /* 0x001f220000300800 */
[----:B------:R-:W-:Y:S02]  /*18700*/  IADD3.X R164, R164, UR60, RZ, P3, !PT ;  /* 0x0000003ca4a47c10 */ /* 0x000fe40009ffe4ff */
[----:B------:R-:W-:-:S03]  /*18710*/  IADD3 R175, P3, R175, UR5, RZ ;  /* 0x00000005afaf7c10 */ /* 0x000fc6000ff7e0ff */
[----:B------:R0:W-:Y:S01]  /*18720*/  STL [R1+0x2ec], R164 ;  /* 0x0002eca401007387 */ /* 0x0001e20000100800 */
[----:B------:R-:W-:-:S03]  /*18730*/  IADD3.X R174, R174, UR60, RZ, P4, !PT ;  /* 0x0000003caeae7c10 */ /* 0x000fc6000a7fe4ff */
[----:B0-----:R-:W4:Y:S04]  /*18740*/  LDL.LU R164, [R1+0x2b4] ;  /* 0x0002b40001a47983 */ /* 0x001f280000300800 */
[----:B------:R-:W-:Y:S01]  /*18750*/  STL [R1+0x2c8], R176 ;  /* 0x0002c8b001007387 */ /* 0x000fe20000100800 */
[----:B---3--:R-:W-:-:S05]  /*18760*/  IADD3 R165, P4, R165, UR5, RZ ;  /* 0x00000005a5a57c10 */ /* 0x008fca000ff9e0ff */
[----:B------:R0:W-:Y:S04]  /*18770*/  STL [R1+0x2b8], R165 ;  /* 0x0002b8a501007387 */ /* 0x0001e80000100800 */
[----:B------:R1:W-:Y:S04]  /*18780*/  STL [R1+0x2c0], R175 ;  /* 0x0002c0af01007387 */ /* 0x0003e80000100800 */
[----:B0-----:R-:W3:Y:S04]  /*18790*/  LDL.LU R165, [R1+0x288] ;  /* 0x0002880001a57983 */ /* 0x001ee80000300800 */
[----:B------:R0:W-:Y:S01]  /*187a0*/  STL [R1+0x2e4], R174 ;  /* 0x0002e4ae01007387 */ /* 0x0001e20000100800 */
[----:B------:R-:W-:-:S03]  /*187b0*/  IADD3.X R173, R173, UR60, RZ, P5, !PT ;  /* 0x0000003cadad7c10 */ /* 0x000fc6000affe4ff */
[----:B------:R-:W3:Y:S04]  /*187c0*/  LDL.LU R162, [R1+0x2ac] ;  /* 0x0002ac0001a27983 */ /* 0x000ee80000300800 */
[----:B------:R-:W3:Y:S04]  /*187d0*/  LDL.LU R158, [R1+0x280] ;  /* 0x00028000019e7983 */ /* 0x000ee80000300800 */
[----:B------:R-:W3:Y:S04]  /*187e0*/  LDL.LU R154, [R1+0x2a4] ;  /* 0x0002a400019a7983 */ /* 0x000ee80000300800 */
[----:B------:R0:W-:Y:S04]  /*187f0*/  STL [R1+0x2dc], R173 ;  /* 0x0002dcad01007387 */ /* 0x0001e80000100800 */
[----:B------:R-:W3:Y:S04]  /*18800*/  LDL.LU R23, [R1+0x278] ;  /* 0x0002780001177983 */ /* 0x000ee80000300800 */
[----:B------:R-:W3:Y:S04]  /*18810*/  LDL.LU R20, [R1+0x29c] ;  /* 0x00029c0001147983 */ /* 0x000ee80000300800 */
[----:B------:R-:W3:Y:S04]  /*18820*/  LDL.LU R17, [R1+0x270] ;  /* 0x0002700001117983 */ /* 0x000ee80000300800 */
[----:B------:R-:W3:Y:S04]  /*18830*/  LDL.LU R176, [R1+0x294] ;  /* 0x0002940001b07983 */ /* 0x000ee80000300800 */
[----:B------:R-:W3:Y:S04]  /*18840*/  LDL.LU R14, [R1+0x268] ;  /* 0x00026800010e7983 */ /* 0x000ee80000300800 */
[----:B-1----:R-:W3:Y:S04]  /*18850*/  LDL.LU R175, [R1+0x28c] ;  /* 0x00028c0001af7983 */ /* 0x002ee80000300800 */
[----:B0-----:R-:W3:Y:S01]  /*18860*/  LDL.LU R174, [R1+0x260] ;  /* 0x0002600001ae7983 */ /* 0x001ee20000300800 */
[----:B------:R-:W-:-:S05]  /*18870*/  IADD3 R171, P5, R171, UR5, RZ ;  /* 0x00000005abab7c10 */ /* 0x000fca000ffbe0ff */
[----:B------:R0:W-:Y:S04]  /*18880*/  STL [R1+0x2b0], R171 ;  /* 0x0002b0ab01007387 */ /* 0x0001e80000100800 */
[----:B------:R-:W3:Y:S01]  /*18890*/  LDL.LU R173, [R1+0x284] ;  /* 0x0002840001ad7983 */ /* 0x000ee20000300800 */
[----:B------:R-:W-:-:S03]  /*188a0*/  IADD3.X R172, R172, UR60, RZ, P6, !PT ;  /* 0x0000003cacac7c10 */ /* 0x000fc6000b7fe4ff */
[----:B0-----:R-:W3:Y:S01]  /*188b0*/  LDL.LU R171, [R1+0x258] ;  /* 0x0002580001ab7983 */ /* 0x001ee20000300800 */
[----:B--2---:R-:W-:Y:S02]  /*188c0*/  IADD3 R167, P6, R167, UR5, RZ ;  /* 0x00000005a7a77c10 */ /* 0x004fe4000ffde0ff */
[----:B------:R-:W-:-:S03]  /*188d0*/  IADD3.X R168, R168, UR60, RZ, P1, !PT ;  /* 0x0000003ca8a87c10 */ /* 0x000fc60008ffe4ff */
[----:B------:R0:W-:Y:S01]  /*188e0*/  STL [R1+0x2a8], R167 ;  /* 0x0002a8a701007387 */ /* 0x0001e20000100800 */
[----:B------:R-:W-:Y:S02]  /*188f0*/  IADD3 R11, P1, R11, UR5, RZ ;  /* 0x000000050b0b7c10 */ /* 0x000fe4000ff3e0ff */
[----:B------:R-:W-:Y:S01]  /*18900*/  IADD3.X R8, R8, UR60, RZ, P2, !PT ;  /* 0x0000003c08087c10 */ /* 0x000fe200097fe4ff */
[----:B0-----:R-:W2:Y:S04]  /*18910*/  LDL.LU R167, [R1+0x27c] ;  /* 0x00027c0001a77983 */ /* 0x001ea80000300800 */
[----:B------:R-:W-:Y:S04]  /*18920*/  STL [R1+0x2d4], R172 ;  /* 0x0002d4ac01007387 */ /* 0x000fe80000100800 */
[----:B------:R-:W-:Y:S04]  /*18930*/  STL [R1+0x2cc], R168 ;  /* 0x0002cca801007387 */ /* 0x000fe80000100800 */
[----:B------:R-:W-:Y:S01]  /*18940*/  STL [R1+0x2a0], R11 ;  /* 0x0002a00b01007387 */ /* 0x000fe20000100800 */
[----:B----4-:R-:W-:-:S02]  /*18950*/  IADD3 R177, P2, R177, UR5, RZ ;  /* 0x00000005b1b17c10 */ /* 0x010fc4000ff5e0ff */
[----:B------:R-:W-:-:S05]  /*18960*/  IADD3.X R161, R161, UR60, RZ, P3, !PT ;  /* 0x0000003ca1a17c10 */ /* 0x000fca0009ffe4ff */
[----:B------:R0:W-:Y:S04]  /*18970*/  STL [R1+0x2bc], R161 ;  /* 0x0002bca101007387 */ /* 0x0001e80000100800 */
[----:B------:R-:W-:Y:S04]  /*18980*/  STL [R1+0x2c4], R8 ;  /* 0x0002c40801007387 */ /* 0x000fe80000100800 */
[----:B0-----:R-:W4:Y:S04]  /*18990*/  LDL.LU R161, [R1+0x250] ;  /* 0x0002500001a17983 */ /* 0x001f280000300800 */
[----:B------:R-:W-:Y:S04]  /*189a0*/  STL [R1+0x298], R177 ;  /* 0x000298b101007387 */ /* 0x000fe80000100800 */
[----:B------:R-:W4:Y:S01]  /*189b0*/  LDL.LU R11, [R1+0x274] ;  /* 0x00027400010b7983 */ /* 0x000f220000300800 */
[----:B------:R-:W-:-:S05]  /*189c0*/  IADD3 R157, P3, R157, UR5, RZ ;  /* 0x000000059d9d7c10 */ /* 0x000fca000ff7e0ff */
[----:B------:R0:W-:Y:S04]  /*189d0*/  STL [R1+0x290], R157 ;  /* 0x0002909d01007387 */ /* 0x0001e80000100800 */
[----:B0-----:R-:W4:Y:S04]  /*189e0*/  LDL.LU R157, [R1+0x248] ;  /* 0x00024800019d7983 */ /* 0x001f280000300800 */
[----:B------:R-:W4:Y:S04]  /*189f0*/  LDL.LU R8, [R1+0x26c] ;  /* 0x00026c0001087983 */ /* 0x000f280000300800 */
[----:B------:R-:W4:Y:S01]  /*18a00*/  LDL.LU R177, [R1+0x240] ;  /* 0x0002400001b17983 */ /* 0x000f220000300800 */
[----:B------:R-:W-:-:S05]  /*18a10*/  IADD3.X R164, R164, UR60, RZ, P4, !PT ;  /* 0x0000003ca4a47c10 */ /* 0x000fca000a7fe4ff */
[----:B------:R0:W-:Y:S04]  /*18a20*/  STL [R1+0x2b4], R164 ;  /* 0x0002b4a401007387 */ /* 0x0001e80000100800 */
[----:B0-----:R-:W4:Y:S01]  /*18a30*/  LDL.LU R164, [R1+0x264] ;  /* 0x0002640001a47983 */ /* 0x001f220000300800 */
[----:B---3--:R-:W-:-:S05]  /*18a40*/  IADD3 R165, P4, R165, UR5, RZ ;  /* 0x00000005a5a57c10 */ /* 0x008fca000ff9e0ff */
[----:B------:R0:W-:Y:S01]  /*18a50*/  STL [R1+0x288], R165 ;  /* 0x000288a501007387 */ /* 0x0001e20000100800 */
[----:B------:R-:W-:Y:S02]  /*18a60*/  IADD3.X R162, R162, UR60, RZ, P5, !PT ;  /* 0x0000003ca2a27c10 */ /* 0x000fe4000affe4ff */
[----:B------:R-:W-:Y:S01]  /*18a70*/  IADD3 R158, P5, R158, UR5, RZ ;  /* 0x000000059e9e7c10 */ /* 0x000fe2000ffbe0ff */
[----:B0-----:R-:W3:Y:S01]  /*18a80*/  LDL.LU R165, [R1+0x238] ;  /* 0x0002380001a57983 */ /* 0x001ee20000300800 */
[----:B------:R-:W-:-:S03]  /*18a90*/  IADD3.X R154, R154, UR60, RZ, P6, !PT ;  /* 0x0000003c9a9a7c10 */ /* 0x000fc6000b7fe4ff */
[----:B------:R-:W-:Y:S01]  /*18aa0*/  STL [R1+0x2ac], R162 ;  /* 0x0002aca201007387 */ /* 0x000fe20000100800 */
[----:B------:R-:W-:-:S03]  /*18ab0*/  IADD3 R23, P6, R23, UR5, RZ ;  /* 0x0000000517177c10 */ /* 0x000fc6000ffde0ff */
[----:B------:R-:W-:Y:S01]  /*18ac0*/  STL [R1+0x280], R158 ;  /* 0x0002809e01007387 */ /* 0x000fe20000100800 */
[----:B------:R-:W-:-:S03]  /*18ad0*/  IADD3.X R20, R20, UR60, RZ, P1, !PT ;  /* 0x0000003c14147c10 */ /* 0x000fc60008ffe4ff */
        /* <DEDUP_REMOVED lines=9> */
[----:B0-----:R-:W3:Y:S04]  /*18b70*/  LDL.LU R176, [R1+0x25c] ;  /* 0x00025c0001b07983 */ /* 0x001ee80000300800 */
[----:B------:R-:W-:Y:S04]  /*18b80*/  STL [R1+0x270], R17 ;  /* 0x0002701101007387 */ /* 0x000fe80000100800 */
[----:B------:R-:W-:Y:S04]  /*18b90*/  STL [R1+0x268], R14 ;  /* 0x0002680e01007387 */ /* 0x000fe80000100800 */
[----:B------:R0:W-:Y:S04]  /*18ba0*/  STL [R1+0x28c], R175 ;  /* 0x00028caf01007387 */ /* 0x0001e80000100800 */
[----:B------:R-:W3:Y:S04]  /*18bb0*/  LDL.LU R172, [R1+0x230] ;  /* 0x0002300001ac7983 */ /* 0x000ee80000300800 */
[----:B------:R1:W-:Y:S04]  /*18bc0*/  STL [R1+0x260], R174 ;  /* 0x000260ae01007387 */ /* 0x0003e80000100800 */
[----:B0-----:R-:W3:Y:S01]  /*18bd0*/  LDL.LU R175, [R1+0x254] ;  /* 0x0002540001af7983 */ /* 0x001ee20000300800 */
[----:B------:R-:W-:-:S02]  /*18be0*/  IADD3.X R173, R173, UR60, RZ, P4, !PT ;  /* 0x0000003cadad7c10 */ /* 0x000fc4000a7fe4ff */
[----:B------:R-:W-:-:S03]  /*18bf0*/  IADD3 R171, P4, R171, UR5, RZ ;  /* 0x00000005abab7c10 */ /* 0x000fc6000ff9e0ff */
[----:B------:R0:W-:Y:S04]  /*18c00*/  STL [R1+0x284], R173 ;  /* 0x000284ad01007387 */ /* 0x0001e80000100800 */
[----:B------:R2:W-:Y:S04]  /*18c10*/  STL [R1+0x258], R171 ;  /* 0x000258ab01007387 */ /* 0x0005e80000100800 */
[----:B------:R-:W3:Y:S04]  /*18c20*/  LDL.LU R168, [R1+0x228] ;  /* 0x0002280001a87983 */ /* 0x000ee80000300800 */
[----:B-1----:R-:W3:Y:S04]  /*18c30*/  LDL.LU R174, [R1+0x24c] ;  /* 0x00024c0001ae7983 */ /* 0x002ee80000300800 */
[----:B0-----:R-:W3:Y:S01]  /*18c40*/  LDL.LU R173, [R1+0x220] ;  /* 0x0002200001ad7983 */ /* 0x001ee20000300800 */
[----:B--2---:R-:W-:-:S05]  /*18c50*/  IADD3.X R167, R167, UR60, RZ, P5, !PT ;  /* 0x0000003ca7a77c10 */ /* 0x004fca000affe4ff */
[----:B------:R0:W-:Y:S04]  /*18c60*/  STL [R1+0x27c], R167 ;  /* 0x00027ca701007387 */ /* 0x0001e80000100800 */
[----:B------:R-:W2:Y:S04]  /*18c70*/  LDL.LU R171, [R1+0x244] ;  /* 0x0002440001ab7983 */ /* 0x000ea80000300800 */
[----:B0-----:R-:W2:Y:S01]  /*18c80*/  LDL.LU R167, [R1+0x218] ;  /* 0x0002180001a77983 */ /* 0x001ea20000300800 */
[----:B----4-:R-:W-:Y:S02]  /*18c90*/  IADD3 R161, P5, R161, UR5, RZ ;  /* 0x00000005a1a17c10 */ /* 0x010fe4000ffbe0ff */
[----:B------:R-:W-:-:S03]  /*18ca0*/  IADD3.X R11, R11, UR60, RZ, P6, !PT ;  /* 0x0000003c0b0b7c10 */ /* 0x000fc6000b7fe4ff */
[----:B------:R0:W-:Y:S04]  /*18cb0*/  STL [R1+0x250], R161 ;  /* 0x000250a101007387 */ /* 0x0001e80000100800 */
[----:B0-----:R-:W4:Y:S01]  /*18cc0*/  LDL.LU R161, [R1+0x23c] ;  /* 0x00023c0001a17983 */ /* 0x001f220000300800 */
[----:B------:R-:W-:Y:S02]  /*18cd0*/  IADD3 R157, P6, R157, UR5, RZ ;  /* 0x000000059d9d7c10 */ /* 0x000fe4000ffde0ff */
[----:B------:R-:W-:-:S03]  /*18ce0*/  IADD3.X R8, R8, UR60, RZ, P1, !PT ;  /* 0x0000003c08087c10 */ /* 0x000fc60008ffe4ff */
[----:B------:R0:W-:Y:S01]  /*18cf0*/  STL [R1+0x248], R157 ;  /* 0x0002489d01007387 */ /* 0x0001e20000100800 */
[----:B------:R-:W-:-:S03]  /*18d00*/  IADD3 R177, P1, R177, UR5, RZ ;  /* 0x00000005b1b17c10 */ /* 0x000fc6000ff3e0ff */
[----:B0-----:R-:W4:Y:S04]  /*18d10*/  LDL.LU R157, [R1+0x210] ;  /* 0x00021000019d7983 */ /* 0x001f280000300800 */
[----:B------:R-:W-:Y:S01]  /*18d20*/  STL [R1+0x274], R11 ;  /* 0x0002740b01007387 */ /* 0x000fe20000100800 */
[----:B------:R-:W-:-:S05]  /*18d30*/  IADD3.X R164, R164, UR60, RZ, P2, !PT ;  /* 0x0000003ca4a47c10 */ /* 0x000fca00097fe4ff */
[----:B------:R0:W-:Y:S04]  /*18d40*/  STL [R1+0x264], R164 ;  /* 0x000264a401007387 */ /* 0x0001e80000100800 */
[----:B------:R-:W-:Y:S04]  /*18d50*/  STL [R1+0x26c], R8 ;  /* 0x00026c0801007387 */ /* 0x000fe80000100800 */
[----:B0-----:R-:W4:Y:S04]  /*18d60*/  LDL.LU R164, [R1+0x234] ;  /* 0x0002340001a47983 */ /* 0x001f280000300800 */
[----:B------:R-:W-:Y:S04]  /*18d70*/  STL [R1+0x240], R177 ;  /* 0x000240b101007387 */ /* 0x000fe80000100800 */
[----:B------:R-:W4:Y:S04]  /*18d80*/  LDL.LU R162, [R1+0x208] ;  /* 0x0002080001a27983 */ /* 0x000f280000300800 */
[----:B------:R-:W4:Y:S04]  /*18d90*/  LDL.LU R158, [R1+0x22c] ;  /* 0x00022c00019e7983 */ /* 0x000f280000300800 */
[----:B------:R-:W4:Y:S01]  /*18da0*/  LDL.LU R154, [R1+0x200] ;  /* 0x00020000019a7983 */ /* 0x000f220000300800 */
[----:B---3--:R-:W-:-:S05]  /*18db0*/  IADD3 R165, P2, R165, UR5, RZ ;  /* 0x00000005a5a57c10 */ /* 0x008fca000ff5e0ff */
        /* <DEDUP_REMOVED lines=8> */
[----:B------:R-:W-:-:S05]  /*18e40*/  IADD3.X R176, R176, UR60, RZ, P3, !PT ;  /* 0x0000003cb0b07c10 */ /* 0x000fca0009ffe4ff */
[----:B------:R0:W-:Y:S04]  /*18e50*/  STL [R1+0x25c], R176 ;  /* 0x00025cb001007387 */ /* 0x0001e80000100800 */
[----:B------:R-:W3:Y:S04]  /*18e60*/  LDL.LU R177, [R1+0x1e0] ;  /* 0x0001e00001b17983 */ /* 0x000ee80000300800 */
[----:B0-----:R-:W3:Y:S01]  /*18e70*/  LDL.LU R176, [R1+0x204] ;  /* 0x0002040001b07983 */ /* 0x001ee20000300800 */
[----:B------:R-:W-:-:S05]  /*18e80*/  IADD3.X R175, R175, UR60, RZ, P4, !PT ;  /* 0x0000003cafaf7c10 */ /* 0x000fca000a7fe4ff */
[----:B------:R0:W-:Y:S04]  /*18e90*/  STL [R1+0x254], R175 ;  /* 0x000254af01007387 */ /* 0x0001e80000100800 */
[----:B0-----:R-:W3:Y:S01]  /*18ea0*/  LDL.LU R175, [R1+0x1fc] ;  /* 0x0001fc0001af7983 */ /* 0x001ee20000300800 */
[----:B------:R-:W-:Y:S02]  /*18eb0*/  IADD3 R172, P3, R172, UR5, RZ ;  /* 0x00000005acac7c10 */ /* 0x000fe4000ff7e0ff */
[----:B------:R-:W-:Y:S02]  /*18ec0*/  IADD3 R168, P4, R168, UR5, RZ ;  /* 0x00000005a8a87c10 */ /* 0x000fe4000ff9e0ff */
[----:B------:R-:W-:Y:S01]  /*18ed0*/  IADD3.X R174, R174, UR60, RZ, P5, !PT ;  /* 0x0000003caeae7c10 */ /* 0x000fe2000affe4ff */
[----:B------:R-:W-:Y:S01]  /*18ee0*/  STL [R1+0x230], R172 ;  /* 0x000230ac01007387 */ /* 0x000fe20000100800 */
[----:B------:R-:W-:-:S03]  /*18ef0*/  IADD3 R173, P5, R173, UR5, RZ ;  /* 0x00000005adad7c10 */ /* 0x000fc6000ffbe0ff */
[----:B------:R-:W-:Y:S04]  /*18f00*/  STL [R1+0x228], R168 ;  /* 0x000228a801007387 */ /* 0x000fe80000100800 */
[----:B------:R0:W-:Y:S04]  /*18f10*/  STL [R1+0x24c], R174 ;  /* 0x00024cae01007387 */ /* 0x0001e80000100800 */
[----:B0-----:R-:W3:Y:S01]  /*18f20*/  LDL.LU R174, [R1+0x1f4] ;  /* 0x0001f40001ae7983 */ /* 0x001ee20000300800 */
[----:B--2---:R-:W-:-:S03]  /*18f30*/  IADD3.X R171, R171, UR60, RZ, P6, !PT ;  /* 0x0000003cabab7c10 */ /* 0x004fc6000b7fe4ff */
[----:B------:R0:W-:Y:S01]  /*18f40*/  STL [R1+0x220], R173 ;  /* 0x000220ad01007387 */ /* 0x0001e20000100800 */
[----:B------:R-:W-:-:S03]  /*18f50*/  IADD3 R167, P6, R167, UR5, RZ ;  /* 0x00000005a7a77c10 */ /* 0x000fc6000ffde0ff */
[----:B------:R1:W-:Y:S04]  /*18f60*/  STL [R1+0x244], R171 ;  /* 0x000244ab01007387 */ /* 0x0003e80000100800 */
[----:B0-----:R-:W2:Y:S04]  /*18f70*/  LDL.LU R173, [R1+0x1c8] ;  /* 0x0001c80001ad7983 */ /* 0x001ea80000300800 */
[----:B------:R0:W-:Y:S04]  /*18f80*/  STL [R1+0x218], R167 ;  /* 0x000218a701007387 */ /* 0x0001e80000100800 */
[----:B-1----:R-:W2:Y:S01]  /*18f90*/  LDL.LU R171, [R1+0x1ec] ;  /* 0x0001ec0001ab7983 */ /* 0x002ea20000300800 */
[----:B----4-:R-:W-:-:S05]  /*18fa0*/  IADD3.X R161, R161, UR60, RZ, P1, !PT ;  /* 0x0000003ca1a17c10 */ /* 0x010fca0008ffe4ff */
[----:B------:R1:W-:Y:S04]  /*18fb0*/  STL [R1+0x23c], R161 ;  /* 0x00023ca101007387 */ /* 0x0003e80000100800 */
[----:B0-----:R-:W4:Y:S04]  /*18fc0*/  LDL.LU R167, [R1+0x1c0] ;  /* 0x0001c00001a77983 */ /* 0x001f280000300800 */
[----:B-1----:R-:W4:Y:S01]  /*18fd0*/  LDL.LU R161, [R1+0x1e4] ;  /* 0x0001e40001a17983 */ /* 0x002f220000300800 */
[----:B------:R-:W-:-:S05]  /*18fe0*/  IADD3 R157, P1, R157, UR5, RZ ;  /* 0x000000059d9d7c10 */ /* 0x000fca000ff3e0ff */
[----:B------:R0:W-:Y:S04]  /*18ff0*/  STL [R1+0x210], R157 ;  /* 0x0002109d01007387 */ /* 0x0001e80000100800 */
[----:B0-----:R-:W4:Y:S01]  /*19000*/  LDL.LU R157, [R1+0x1b8] ;  /* 0x0001b800019d7983 */ /* 0x001f220000300800 */
[----:B------:R-:W-:-:S05]  /*19010*/  IADD3.X R164, R164, UR60, RZ, P2, !PT ;  /* 0x0000003ca4a47c10 */ /* 0x000fca00097fe4ff */
[----:B------:R0:W-:Y:S01]  /*19020*/  STL [R1+0x234], R164 ;  /* 0x000234a401007387 */ /* 0x0001e20000100800 */
[----:B------:R-:W-:Y:S02]  /*19030*/  IADD3 R162, P2, R162, UR5, RZ ;  /* 0x00000005a2a27c10 */ /* 0x000fe4000ff5e0ff */
[----:B------:R-:W-:Y:S01]  /*19040*/  IADD3.X R158, R158, UR60, RZ, P3, !PT ;  /* 0x0000003c9e9e7c10 */ /* 0x000fe20009ffe4ff */
[----:B0-----:R-:W4:Y:S01]  /*19050*/  LDL.LU R164, [R1+0x1b0] ;  /* 0x0001b00001a47983 */ /* 0x001f220000300800 */
[----:B------:R-:W-:-:S03]  /*19060*/  IADD3 R154, P3, R154, UR5, RZ ;  /* 0x000000059a9a7c10 */ /* 0x000fc6000ff7e0ff */
[----:B------:R-:W-:Y:S04]  /*19070*/  STL [R1+0x208], R162 ;  /* 0x000208a201007387 */ /* 0x000fe80000100800 */
[----:B------:R-:W-:Y:S04]  /*19080*/  STL [R1+0x22c], R158 ;  /* 0x00022c9e01007387 */ /* 0x000fe80000100800 */
[----:B------:R-:W-:Y:S01]  /*19090*/  STL [R1+0x200], R154 ;  /* 0x0002009a01007387 */ /* 0x000fe20000100800 */
[----:B---3--:R-:W-:Y:S02]  /*190a0*/  IADD3.X R23, R23, UR60, RZ, P4, !PT ;  /* 0x0000003c17177c10 */ /* 0x008fe4000a7fe4ff */
[----:B------:R-:W-:-:S02]  /*190b0*/  IADD3 R20, P4, R20, UR5, RZ ;  /* 0x0000000514147c10 */ /* 0x000fc4000ff9e0ff */
        /* <DEDUP_REMOVED lines=10> */
[----:B------:R-:W-:Y:S01]  /*19160*/  STL [R1+0x214], R14 ;  /* 0x0002140e01007387 */ /* 0x000fe20000100800 */
[----:B------:R-:W-:Y:S02]  /*19170*/  IADD3 R177, P1, R177, UR5, RZ ;  /* 0x00000005b1b17c10 */ /* 0x000fe4000ff3e0ff */
[----:B------:R-:W-:-:S02]  /*19180*/  IADD3.X R176, R176, UR60, RZ, P2, !PT ;  /* 0x0000003cb0b07c10 */ /* 0x000fc400097fe4ff */
[----:B------:R-:W-:Y:S01]  /*19190*/  IADD3 R246, P2, R246, UR5, RZ ;  /* 0x00000005f6f67c10 */ /* 0x000fe2000ff5e0ff */
[----:B------:R-:W-:Y:S04]  /*191a0*/  STL [R1+0x1e8], R11 ;  /* 0x0001e80b01007387 */ /* 0x000fe80000100800 */
[----:B------:R-:W-:Y:S04]  /*191b0*/  STL [R1+0x20c], R8 ;  /* 0x00020c0801007387 */ /* 0x000fe80000100800 */
[----:B------:R0:W-:Y:S04]  /*191c0*/  STL [R1+0x1d8], R246 ;  /* 0x0001d8f601007387 */ /* 0x0001e80000100800 */
[----:B------:R-:W-:Y:S04]  /*191d0*/  STL [R1+0x1e0], R177 ;  /* 0x0001e0b101007387 */ /* 0x000fe80000100800 */
[----:B0-----:R-:W3:Y:S01]  /*191e0*/  LDL.LU R246, [R1+0x1bc] ;  /* 0x0001bc0001f67983 */ /* 0x001ee20000300800 */
[----:B------:R-:W-:-:S02]  /*191f0*/  IADD3.X R175, R175, UR60, RZ, P3, !PT ;  /* 0x0000003cafaf7c10 */ /* 0x000fc40009ffe4ff */
[----:B------:R-:W-:Y:S01]  /*19200*/  IADD3 R6, P3, R6, UR5, RZ ;  /* 0x0000000506067c10 */ /* 0x000fe2000ff7e0ff */
[----:B------:R-:W-:Y:S04]  /*19210*/  STL [R1+0x204], R176 ;  /* 0x000204b001007387 */ /* 0x000fe80000100800 */
[----:B------:R0:W-:Y:S04]  /*19220*/  STL [R1+0x1d0], R6 ;  /* 0x0001d00601007387 */ /* 0x0001e80000100800 */
[----:B0-----:R-:W3:Y:S04]  /*19230*/  LDL.LU R6, [R1+0x898] ;  /* 0x0008980001067983 */ /* 0x001ee80000300800 */
[----:B------:R0:W-:Y:S04]  /*19240*/  STL [R1+0x1fc], R175 ;  /* 0x0001fcaf01007387 */ /* 0x0001e80000100800 */
[----:B------:R-:W3:Y:S04]  /*19250*/  LDL.LU R8, [R1+0x1b4] ;  /* 0x0001b40001087983 */ /* 0x000ee80000300800 */
[----:B------:R-:W3:Y:S04]  /*19260*/  LDL.LU R177, [R1+0x188] ;  /* 0x0001880001b17983 */ /* 0x000ee80000300800 */
[----:B------:R-:W3:Y:S04]  /*19270*/  LDL.LU R176, [R1+0x1ac] ;  /* 0x0001ac0001b07983 */ /* 0x000ee80000300800 */
[----:B0-----:R-:W3:Y:S01]  /*19280*/  LDL.LU R175, [R1+0x180] ;  /* 0x0001800001af7983 */ /* 0x001ee20000300800 */
[----:B------:R-:W-:-:S02]  /*19290*/  IADD3.X R174, R174, UR60, RZ, P4, !PT ;  /* 0x0000003caeae7c10 */ /* 0x000fc4000a7fe4ff */
[----:B--2---:R-:W-:-:S03]  /*192a0*/  IADD3 R173, P4, R173, UR5, RZ ;  /* 0x00000005adad7c10 */ /* 0x004fc6000ff9e0ff */
[----:B------:R0:W-:Y:S01]  /*192b0*/  STL [R1+0x1f4], R174 ;  /* 0x0001f4ae01007387 */ /* 0x0001e20000100800 */
[----:B------:R-:W-:Y:S02]  /*192c0*/  IADD3.X R171, R171, UR60, RZ, P5, !PT ;  /* 0x0000003cabab7c10 */ /* 0x000fe4000affe4ff */
[----:B------:R-:W-:Y:S01]  /*192d0*/  IADD3.X R239, R239, UR60, RZ, P2, !PT ;  /* 0x0000003cefef7c10 */ /* 0x000fe200097fe4ff */
[----:B0-----:R-:W2:Y:S04]  /*192e0*/  LDL.LU R174, [R1+0x178] ;  /* 0x0001780001ae7983 */ /* 0x001ea80000300800 */
[----:B------:R0:W-:Y:S01]  /*192f0*/  STL [R1+0x1c8], R173 ;  /* 0x0001c8ad01007387 */ /* 0x0001e20000100800 */
[----:B------:R-:W-:Y:S02]  /*19300*/  IADD3 R236, P2, R236, UR5, RZ ;  /* 0x00000005ecec7c10 */ /* 0x000fe4000ff5e0ff */
[----:B------:R-:W-:Y:S01]  /*19310*/  IADD3.X R252, R252, UR60, RZ, P3, !PT ;  /* 0x0000003cfcfc7c10 */ /* 0x000fe20009ffe4ff */
[----:B0-----:R-:W2:Y:S04]  /*19320*/  LDL.LU R173, [R1+0x170] ;  /* 0x0001700001ad7983 */ /* 0x001ea80000300800 */
[----:B------:R-:W-:Y:S01]  /*19330*/  STL [R1+0x1ec], R171 ;  /* 0x0001ecab01007387 */ /* 0x000fe20000100800 */
[----:B----4-:R-:W-:-:S02]  /*19340*/  IADD3 R167, P5, R167, UR5, RZ ;  /* 0x00000005a7a77c10 */ /* 0x010fc4000ffbe0ff */
[----:B------:R-:W-:-:S03]  /*19350*/  IADD3.X R161, R161, UR60, RZ, P6, !PT ;  /* 0x0000003ca1a17c10 */ /* 0x000fc6000b7fe4ff */
[----:B------:R-:W-:Y:S01]  /*19360*/  STL [R1+0x1c0], R167 ;  /* 0x0001c0a701007387 */ /* 0x000fe20000100800 */
[----:B------:R-:W-:Y:S02]  /*19370*/  IADD3 R230, P3, R230, UR5, RZ ;  /* 0x00000005e6e67c10 */ /* 0x000fe4000ff7e0ff */
[----:B------:R-:W-:Y:S02]  /*19380*/  IADD3 R157, P6, R157, UR5, RZ ;  /* 0x000000059d9d7c10 */ /* 0x000fe4000ffde0ff */
[----:B------:R-:W-:Y:S02]  /*19390*/  IADD3.X R248, R248, UR60, RZ, P2, !PT ;  /* 0x0000003cf8f87c10 */ /* 0x000fe400097fe4ff */
[----:B------:R-:W-:Y:S02]  /*193a0*/  IADD3.X R251, R251, UR60, RZ, P3, !PT ;  /* 0x0000003cfbfb7c10 */ /* 0x000fe40009ffe4ff */
[----:B---3--:R-:W-:Y:S02]  /*193b0*/  IADD3.X R165, R165, UR60, RZ, P4, !PT ;  /* 0x0000003ca5a57c10 */ /* 0x008fe4000a7fe4ff */
[----:B------:R-:W-:-:S02]  /*193c0*/  IADD3 R0, P4, R0, UR5, RZ ;  /* 0x0000000500007c10 */ /* 0x000fc4000ff9e0ff */
[----:B------:R-:W-:Y:S02]  /*193d0*/  IADD3.X R6, R6, UR60, RZ, P1, !PT ;  /* 0x0000003c06067c10 */ /* 0x000fe40008ffe4ff */
[----:B------:R-:W-:-:S03]  /*193e0*/  IADD3 R164, P1, R164, UR5, RZ ;  /* 0x00000005a4a47c10 */ /* 0x000fc6000ff3e0ff */
[----:B------:R0:W-:Y:S04]  /*193f0*/  STL [R1+0x1dc], R6 ;  /* 0x0001dc0601007387 */ /* 0x0001e80000100800 */
[----:B------:R-:W-:Y:S04]  /*19400*/  STL [R1+0x1e4], R161 ;  /* 0x0001e4a101007387 */ /* 0x000fe80000100800 */
[----:B0-----:R0:W5:Y:S04]  /*19410*/  LDL.LU R6, [R1+0x894] ;  /* 0x0008940001067983 */ /* 0x0011680000300800 */
[----:B------:R-:W-:Y:S04]  /*19420*/  STL [R1+0x1b8], R157 ;  /* 0x0001b89d01007387 */ /* 0x000fe80000100800 */
[----:B------:R1:W-:Y:S04]  /*19430*/  STL [R1+0x1d4], R239 ;  /* 0x0001d4ef01007387 */ /* 0x0003e80000100800 */
[----:B-1----:R-:W3:Y:S04]  /*19440*/  LDL.LU R239, [R1+0x890] ;  /* 0x0008900001ef7983 */ /* 0x002ee80000300800 */
[----:B------:R-:W-:Y:S04]  /*19450*/  STL [R1+0x1b0], R164 ;  /* 0x0001b0a401007387 */ /* 0x000fe80000100800 */
[----:B------:R1:W-:Y:S04]  /*19460*/  STL [R1+0x1a8], R236 ;  /* 0x0001a8ec01007387 */ /* 0x0003e80000100800 */
[----:B-1----:R-:W4:Y:S04]  /*19470*/  LDL.LU R236, [R1+0x88c] ;  /* 0x00088c0001ec7983 */ /* 0x002f280000300800 */
[----:B------:R1:W-:Y:S04]  /*19480*/  STL [R1+0x1cc], R252 ;  /* 0x0001ccfc01007387 */ /* 0x0003e80000100800 */
[----:B-1----:R-:W3:Y:S04]  /*19490*/  LDL.LU R252, [R1+0x888] ;  /* 0x0008880001fc7983 */ /* 0x002ee80000300800 */
[----:B------:R-:W4:Y:S04]  /*194a0*/  LDL.LU R171, [R1+0x184] ;  /* 0x0001840001ab7983 */ /* 0x000f280000300800 */
[----:B------:R1:W-:Y:S04]  /*194b0*/  STL [R1+0x1a0], R230 ;  /* 0x0001a0e601007387 */ /* 0x0003e80000100800 */
[----:B-1----:R-:W3:Y:S04]  /*194c0*/  LDL.LU R230, [R1+0x17c] ;  /* 0x00017c0001e67983 */ /* 0x002ee80000300800 */
[----:B------:R-:W3:Y:S04]  /*194d0*/  LDL.LU R167, [R1+0x174] ;  /* 0x0001740001a77983 */ /* 0x000ee80000300800 */
[----:B------:R-:W3:Y:S04]  /*194e0*/  LDL.LU R161, [R1+0x148] ;  /* 0x0001480001a17983 */ /* 0x000ee80000300800 */
[----:B------:R-:W3:Y:S01]  /*194f0*/  LDL.LU R157, [R1+0x16c] ;  /* 0x00016c00019d7983 */ /* 0x000ee20000300800 */
[----:B------:R-:W-:-:S03]  /*19500*/  IADD3.X R246, R246, UR60, RZ, P5, !PT ;  /* 0x0000003cf6f67c10 */ /* 0x000fc6000affe4ff */
[----:B------:R-:W-:Y:S04]  /*19510*/  STL [R1+0x1c4], R165 ;  /* 0x0001c4a501007387 */ /* 0x000fe80000100800 */
[----:B------:R-:W3:Y:S04]  /*19520*/  LDL.LU R164, [R1+0x140] ;  /* 0x0001400001a47983 */ /* 0x000ee80000300800 */
[----:B------:R1:W-:Y:S01]  /*19530*/  STL [R1+0x198], R0 ;  /* 0x0001980001007387 */ /* 0x0003e20000100800 */
[----:B------:R-:W-:-:S03]  /*19540*/  IADD3 R250, P5, R250, UR5, RZ ;  /* 0x00000005fafa7c10 */ /* 0x000fc6000ffbe0ff */
[----:B-1----:R-:W3:Y:S04]  /*19550*/  LDL.LU R0, [R1+0x884] ;  /* 0x0008840001007983 */ /* 0x002ee80000300800 */
[----:B------:R-:W3:Y:S04]  /*19560*/  LDL.LU R165, [R1+0x138] ;  /* 0x0001380001a57983 */ /* 0x000ee80000300800 */
[----:B------:R1:W-:Y:S01]  /*19570*/  STL [R1+0x1bc], R246 ;  /* 0x0001bcf601007387 */ /* 0x0003e20000100800 */
[----:B------:R-:W-:Y:S02]  /*19580*/  IADD3.X R8, R8, UR60, RZ, P6, !PT ;  /* 0x0000003c08087c10 */ /* 0x000fe4000b7fe4ff */
[----:B------:R-:W-:Y:S01]  /*19590*/  IADD3 R177, P6, R177, UR5, RZ ;  /* 0x00000005b1b17c10 */ /* 0x000fe2000ffde0ff */
[----:B-1----:R-:W3:Y:S01]  /*195a0*/  LDL.LU R246, [R1+0x130] ;  /* 0x0001300001f67983 */ /* 0x002ee20000300800 */
[----:B------:R-:W-:-:S03]  /*195b0*/  IADD3.X R176, R176, UR60, RZ, P1, !PT ;  /* 0x0000003cb0b07c10 */ /* 0x000fc60008ffe4ff */
[----:B------:R1:W-:Y:S01]  /*195c0*/  STL [R1+0x190], R250 ;  /* 0x000190fa01007387 */ /* 0x0003e20000100800 */
[----:B------:R-:W-:-:S03]  /*195d0*/  IADD3 R175, P1, R175, UR5, RZ ;  /* 0x00000005afaf7c10 */ /* 0x000fc6000ff3e0ff */
[----:B-1----:R-:W3:Y:S04]  /*195e0*/  LDL.LU R250, [R1+0x880] ;  /* 0x0008800001fa7983 */ /* 0x002ee80000300800 */
[----:B------:R-:W-:Y:S04]  /*195f0*/  STL [R1+0x1b4], R8 ;  /* 0x0001b40801007387 */ /* 0x000fe80000100800 */
[----:B------:R-:W-:Y:S04]  /*19600*/  STL [R1+0x188], R177 ;  /* 0x000188b101007387 */ /* 0x000fe80000100800 */
[----:B------:R1:W-:Y:S04]  /*19610*/  STL [R1+0x1a4], R248 ;  /* 0x0001a4f801007387 */ /* 0x0003e80000100800 */
[----:B------:R-:W-:Y:S04]  /*19620*/  STL [R1+0x1ac], R176 ;  /* 0x0001acb001007387 */ /* 0x000fe80000100800 */
[----:B-1----:R-:W3:Y:S04]  /*19630*/  LDL.LU R248, [R1+0x87c] ;  /* 0x00087c0001f87983 */ /* 0x002ee80000300800 */
[----:B------:R-:W-:Y:S04]  /*19640*/  STL [R1+0x180], R175 ;  /* 0x000180af01007387 */ /* 0x000fe80000100800 */
[----:B------:R1:W-:Y:S04]  /*19650*/  STL [R1+0x19c], R251 ;  /* 0x00019cfb01007387 */ /* 0x0003e80000100800 */
[----:B-1----:R-:W3:Y:S01]  /*19660*/  LDL.LU R251, [R1+0x144] ;  /* 0x0001440001fb7983 */ /* 0x002ee20000300800 */
[----:B--2---:R-:W-:-:S02]  /*19670*/  IADD3 R174, P2, R174, UR5, RZ ;  /* 0x00000005aeae7c10 */ /* 0x004fc4000ff5e0ff */
[----:B------:R-:W-:Y:S02]  /*19680*/  IADD3.X R226, R226, UR60, RZ, P4, !PT ;  /* 0x0000003ce2e27c10 */ /* 0x000fe4000a7fe4ff */
[----:B------:R-:W-:Y:S01]  /*19690*/  IADD3 R173, P3, R173, UR5, RZ ;  /* 0x00000005adad7c10 */ /* 0x000fe2000ff7e0ff */
[----:B------:R-:W-:Y:S01]  /*196a0*/  STL [R1+0x178], R174 ;  /* 0x000178ae01007387 */ /* 0x000fe20000100800 */
[----:B------:R-:W-:Y:S02]  /*196b0*/  IADD3 R214, P4, R214, UR5, RZ ;  /* 0x00000005d6d67c10 */ /* 0x000fe4000ff9e0ff */
[----:B------:R-:W-:Y:S01]  /*196c0*/  IADD3.X R245, R245, UR60, RZ, P5, !PT ;  /* 0x0000003cf5f57c10 */ /* 0x000fe2000affe4ff */
[----:B------:R1:W-:Y:S01]  /*196d0*/  STL [R1+0x194], R226 ;  /* 0x000194e201007387 */ /* 0x0003e20000100800 */
[----:B------:R-:W-:-:S03]  /*196e0*/  IADD3 R221, P5, R221, UR5, RZ ;  /* 0x00000005dddd7c10 */ /* 0x000fc6000ffbe0ff */
[----:B------:R-:W-:Y:S04]  /*196f0*/  STL [R1+0x170], R173 ;  /* 0x000170ad01007387 */ /* 0x000fe80000100800 */
[----:B-1----:R-:W2:Y:S04]  /*19700*/  LDL.LU R226, [R1+0x13c] ;  /* 0x00013c0001e27983 */ /* 0x002ea80000300800 */
[----:B------:R1:W-:Y:S01]  /*19710*/  STL [R1+0x168], R214 ;  /* 0x000168d601007387 */ /* 0x0003e20000100800 */
[----:B------:R-:W-:-:S03]  /*19720*/  IADD3.X R244, R244, UR60, RZ, P4, !PT ;  /* 0x0000003cf4f47c10 */ /* 0x000fc6000a7fe4ff */
[----:B-1----:R-:W2:Y:S04]  /*19730*/  LDL.LU R214, [R1+0x134] ;  /* 0x0001340001d67983 */ /* 0x002ea80000300800 */
[----:B------:R1:W-:Y:S04]  /*19740*/  STL [R1+0x18c], R245 ;  /* 0x00018cf501007387 */ /* 0x0003e80000100800 */
[----:B-1----:R-:W2:Y:S04]  /*19750*/  LDL.LU R245, [R1+0x108] ;  /* 0x0001080001f57983 */ /* 0x002ea80000300800 */
[----:B------:R1:W-:Y:S04]  /*19760*/  STL [R1+0x160], R221 ;  /* 0x000160dd01007387 */ /* 0x0003e80000100800 */
[----:B-1----:R-:W2:Y:S01]  /*19770*/  LDL.LU R221, [R1+0x100] ;  /* 0x0001000001dd7983 */ /* 0x002ea20000300800 */
[----:B------:R-:W-:-:S02]  /*19780*/  IADD3.X R213, R213, UR60, RZ, P5, !PT ;  /* 0x0000003cd5d57c10 */ /* 0x000fc4000affe4ff */
[----:B----4-:R-:W-:Y:S02]  /*19790*/  IADD3.X R171, R171, UR60, RZ, P6, !PT ;  /* 0x0000003cabab7c10 */ /* 0x010fe4000b7fe4ff */
[----:B------:R-:W-:-:S05]  /*197a0*/  IADD3 R242, P6, R242, UR5, RZ ;  /* 0x00000005f2f27c10 */ /* 0x000fca000ffde0ff */
[----:B------:R1:W-:Y:S01]  /*197b0*/  STL [R1+0x158], R242 ;  /* 0x000158f201007387 */ /* 0x0003e20000100800 */
[----:B---3--:R-:W-:Y:S02]  /*197c0*/  IADD3.X R230, R230, UR60, RZ, P1, !PT ;  /* 0x0000003ce6e67c10 */ /* 0x008fe40008ffe4ff */
[----:B------:R-:W-:Y:S01]  /*197d0*/  IADD3 R247, P1, R247, UR5, RZ ;  /* 0x00000005f7f77c10 */ /* 0x000fe2000ff3e0ff */
[----:B-1----:R-:W3:Y:S01]  /*197e0*/  LDL.LU R242, [R1+0x878] ;  /* 0x0008780001f27983 */ /* 0x002ee20000300800 */
[----:B------:R-:W-:-:S03]  /*197f0*/  IADD3.X R167, R167, UR60, RZ, P2, !PT ;  /* 0x0000003ca7a77c10 */ /* 0x000fc600097fe4ff */
[----:B------:R-:W-:Y:S01]  /*19800*/  STL [R1+0x184], R171 ;  /* 0x000184ab01007387 */ /* 0x000fe20000100800 */
[----:B------:R-:W-:-:S03]  /*19810*/  IADD3 R161, P2, R161, UR5, RZ ;  /* 0x00000005a1a17c10 */ /* 0x000fc6000ff5e0ff */
[----:B------:R1:W-:Y:S01]  /*19820*/  STL [R1+0x17c], R230 ;  /* 0x00017ce601007387 */ /* 0x0003e20000100800 */
[----:B------:R-:W-:-:S03]  /*19830*/  IADD3.X R157, R157, UR60, RZ, P3, !PT ;  /* 0x0000003c9d9d7c10 */ /* 0x000fc60009ffe4ff */
[----:B-1----:R-:W4:Y:S04]  /*19840*/  LDL.LU R230, [R1+0xf8] ;  /* 0x0000f80001e67983 */ /* 0x002f280000300800 */
[----:B------:R1:W-:Y:S04]  /*19850*/  STL [R1+0x150], R247 ;  /* 0x000150f701007387 */ /* 0x0003e80000100800 */
[----:B-1----:R-:W4:Y:S04]  /*19860*/  LDL.LU R247, [R1+0x874] ;  /* 0x0008740001f77983 */ /* 0x002f280000300800 */
[----:B------:R-:W-:Y:S04]  /*19870*/  STL [R1+0x174], R167 ;  /* 0x000174a701007387 */ /* 0x000fe80000100800 */
[----:B------:R-:W-:Y:S04]  /*19880*/  STL [R1+0x148], R161 ;  /* 0x000148a101007387 */ /* 0x000fe80000100800 */
[----:B------:R1:W-:Y:S04]  /*19890*/  STL [R1+0x164], R244 ;  /* 0x000164f401007387 */ /* 0x0003e80000100800 */
[----:B------:R-:W-:Y:S04]  /*198a0*/  STL [R1+0x16c], R157 ;  /* 0x00016c9d01007387 */ /* 0x000fe80000100800 */
[----:B-1----:R-:W4:Y:S01]  /*198b0*/  LDL.LU R244, [R1+0x870] ;  /* 0x0008700001f47983 */ /* 0x002f220000300800 */
[----:B------:R-:W-:-:S02]  /*198c0*/  IADD3 R164, P3, R164, UR5, RZ ;  /* 0x00000005a4a47c10 */ /* 0x000fc4000ff7e0ff */
[----:B------:R-:W-:Y:S02]  /*198d0*/  IADD3 R246, P5, R246, UR5, RZ ;  /* 0x00000005f6f67c10 */ /* 0x000fe4000ffbe0ff */
[----:B------:R-:W-:Y:S01]  /*198e0*/  IADD3 R165, P4, R165, UR5, RZ ;  /* 0x00000005a5a57c10 */ /* 0x000fe2000ff9e0ff */
[----:B------:R-:W-:Y:S01]  /*198f0*/  STL [R1+0x140], R164 ;  /* 0x000140a401007387 */ /* 0x000fe20000100800 */
[----:B------:R-:W-:Y:S02]  /*19900*/  IADD3.X R241, R241, UR60, RZ, P6, !PT ;  /* 0x0000003cf1f17c10 */ /* 0x000fe4000b7fe4ff */
[----:B------:R-:W-:Y:S01]  /*19910*/  IADD3.X R243, R243, UR60, RZ, P1, !PT ;  /* 0x0000003cf3f37c10 */ /* 0x000fe20008ffe4ff */
[----:B------:R1:W-:Y:S01]  /*19920*/  STL [R1+0x130], R246 ;  /* 0x000130f601007387 */ /* 0x0003e20000100800 */
[----:B------:R-:W-:-:S03]  /*19930*/  IADD3 R235, P1, R235, UR5, RZ ;  /* 0x00000005ebeb7c10 */ /* 0x000fc6000ff3e0ff */
[----:B------:R-:W-:Y:S01]  /*19940*/  STL [R1+0x138], R165 ;  /* 0x000138a501007387 */ /* 0x000fe20000100800 */
[----:B------:R-:W-:-:S03]  /*19950*/  IADD3 R219, P6, R219, UR5, RZ ;  /* 0x00000005dbdb7c10 */ /* 0x000fc6000ffde0ff */
[----:B-1----:R-:W4:Y:S04]  /*19960*/  LDL.LU R246, [R1+0x104] ;  /* 0x0001040001f67983 */ /* 0x002f280000300800 */
[----:B------:R-:W-:Y:S04]  /*19970*/  STL [R1+0x15c], R213 ;  /* 0x00015cd501007387 */ /* 0x000fe80000100800 */
[----:B------:R1:W-:Y:S04]  /*19980*/  STL [R1+0x154], R241 ;  /* 0x000154f101007387 */ /* 0x0003e80000100800 */
[----:B-1----:R-:W4:Y:S04]  /*19990*/  LDL.LU R241, [R1+0xfc] ;  /* 0x0000fc0001f17983 */ /* 0x002f280000300800 */
[----:B------:R1:W-:Y:S04]  /*199a0*/  STL [R1+0x120], R235 ;  /* 0x000120eb01007387 */ /* 0x0003e80000100800 */
[----:B------:R-:W-:Y:S04]  /*199b0*/  STL [R1+0x128], R219 ;  /* 0x000128db01007387 */ /* 0x000fe80000100800 */
[----:B-1----:R-:W4:Y:S01]  /*199c0*/  LDL.LU R235, [R1+0xf4] ;  /* 0x0000f40001eb7983 */ /* 0x002f220000300800 */
[----:B------:R-:W-:-:S02]  /*199d0*/  IADD3.X R251, R251, UR60, RZ, P2, !PT ;  /* 0x0000003cfbfb7c10 */ /* 0x000fc400097fe4ff */
[----:B------:R-:W-:Y:S01]  /*199e0*/  IADD3 R237, P2, R237, UR5, RZ ;  /* 0x00000005eded7c10 */ /* 0x000fe2000ff5e0ff */
[----:B------:R1:W-:Y:S04]  /*199f0*/  STL [R1+0x14c], R243 ;  /* 0x00014cf301007387 */ /* 0x0003e80000100800 */
[----:B-1----:R-:W4:Y:S04]  /*19a00*/  LDL.LU R243, [R1+0xc8] ;  /* 0x0000c80001f37983 */ /* 0x002f280000300800 */
[----:B------:R1:W-:Y:S04]  /*19a10*/  STL [R1+0x144], R251 ;  /* 0x000144fb01007387 */ /* 0x0003e80000100800 */
[----:B-1----:R-:W4:Y:S04]  /*19a20*/  LDL.LU R251, [R1+0xc0] ;  /* 0x0000c00001fb7983 */ /* 0x002f280000300800 */
[----:B------:R1:W-:Y:S04]  /*19a30*/  STL [R1+0x118], R237 ;  /* 0x000118ed01007387 */ /* 0x0003e80000100800 */
[----:B-1----:R-:W4:Y:S01]  /*19a40*/  LDL.LU R237, [R1+0xb8] ;  /* 0x0000b80001ed7983 */ /* 0x002f220000300800 */
[----:B--2---:R-:W-:-:S02]  /*19a50*/  IADD3.X R226, R226, UR60, RZ, P3, !PT ;  /* 0x0000003ce2e27c10 */ /* 0x004fc40009ffe4ff */
[----:B------:R-:W-:Y:S02]  /*19a60*/  IADD3 R233, P3, R233, UR5, RZ ;  /* 0x00000005e9e97c10 */ /* 0x000fe4000ff7e0ff */
[----:B------:R-:W-:Y:S01]  /*19a70*/  IADD3.X R214, R214, UR60, RZ, P4, !PT ;  /* 0x0000003cd6d67c10 */ /* 0x000fe2000a7fe4ff */
[----:B------:R-:W-:Y:S01]  /*19a80*/  STL [R1+0x13c], R226 ;  /* 0x00013ce201007387 */ /* 0x000fe20000100800 */
[----:B------:R-:W-:Y:S02]  /*19a90*/  IADD3 R245, P4, R245, UR5, RZ ;  /* 0x00000005f5f57c10 */ /* 0x000fe4000ff9e0ff */
[----:B------:R-:W-:Y:S01]  /*19aa0*/  IADD3.X R212, R212, UR60, RZ, P6, !PT ;  /* 0x0000003cd4d47c10 */ /* 0x000fe2000b7fe4ff */
[----:B------:R-:W-:Y:S01]  /*19ab0*/  STL [R1+0x110], R233 ;  /* 0x000110e901007387 */ /* 0x000fe20000100800 */
[----:B------:R-:W-:Y:S02]  /*19ac0*/  IADD3.X R238, R238, UR60, RZ, P1, !PT ;  /* 0x0000003ceeee7c10 */ /* 0x000fe40008ffe4ff */
[----:B------:R-:W-:-:S02]  /*19ad0*/  IADD3.X R211, R211, UR60, RZ, P2, !PT ;  /* 0x0000003cd3d37c10 */ /* 0x000fc400097fe4ff */
[----:B------:R-:W-:Y:S02]  /*19ae0*/  IADD3 R195, P2, R195, UR5, RZ ;  /* 0x00000005c3c37c10 */ /* 0x000fe4000ff5e0ff */
[----:B------:R-:W-:Y:S02]  /*19af0*/  IADD3.X R196, R196, UR60, RZ, P3, !PT ;  /* 0x0000003cc4c47c10 */ /* 0x000fe40009ffe4ff */
[----:B------:R-:W-:Y:S02]  /*19b00*/  IADD3 R249, P3, R249, UR5, RZ ;  /* 0x00000005f9f97c10 */ /* 0x000fe4000ff7e0ff */
[----:B------:R-:W-:Y:S02]  /*19b10*/  IADD3.X R228, R228, UR60, RZ, P2, !PT ;  /* 0x0000003ce4e47c10 */ /* 0x000fe400097fe4ff */
[----:B------:R-:W-:Y:S02]  /*19b20*/  IADD3.X R225, R225, UR60, RZ, P3, !PT ;  /* 0x0000003ce1e17c10 */ /* 0x000fe40009ffe4ff */
[----:B------:R-:W-:Y:S01]  /*19b30*/  IADD3 R250, P3, R250, UR5, RZ ;  /* 0x00000005fafa7c10 */ /* 0x000fe2000ff7e0ff */
[----:B------:R-:W-:Y:S01]  /*19b40*/  UMOV UR42, UR18 ;  /* 0x00000012002a7c82 */ /* 0x000fe20008000000 */
[----:B------:R-:W-:-:S02]  /*19b50*/  UMOV UR43, UR19 ;  /* 0x00000013002b7c82 */ /* 0x000fc40008000000 */
[----:B------:R-:W-:Y:S01]  /*19b60*/  HGMMA.64x128x16.F32 R24, gdesc[UR40].tnspA, R24 ;  /* 0x21e00000281879f0 */ /* 0x000fe20008700818 */
[----:B---3--:R-:W-:Y:S02]  /*19b70*/  IADD3 R242, P1, R242, UR5, RZ ;  /* 0x00000005f2f27c10 */ /* 0x008fe4000ff3e0ff */
[----:B----4-:R-:W-:Y:S02]  /*19b80*/  IADD3 R230, P6, R230, UR5, RZ ;  /* 0x00000005e6e67c10 */ /* 0x010fe4000ffde0ff */
[----:B------:R-:W-:Y:S02]  /*19b90*/  IADD3.X R244, R244, UR60, RZ, P5, !PT ;  /* 0x0000003cf4f47c10 */ /* 0x000fe4000affe4ff */
[----:B------:R-:W-:-:S03]  /*19ba0*/  IADD3 R221, P5, R221, UR5, RZ ;  /* 0x00000005dddd7c10 */ /* 0x000fc6000ffbe0ff */
[----:B------:R1:W-:Y:S04]  /*19bb0*/  STL [R1+0x12c], R244 ;  /* 0x00012cf401007387 */ /* 0x0003e80000100800 */
[----:B------:R-:W-:Y:S04]  /*19bc0*/  STL [R1+0x134], R214 ;  /* 0x000134d601007387 */ /* 0x000fe80000100800 */
[----:B-1----:R-:W2:Y:S04]  /*19bd0*/  LDL.LU R244, [R1+0x86c] ;  /* 0x00086c0001f47983 */ /* 0x002ea80000300800 */
[----:B------:R1:W-:Y:S04]  /*19be0*/  STL [R1+0x108], R245 ;  /* 0x000108f501007387 */ /* 0x0003e80000100800 */
[----:B-1----:R-:W3:Y:S04]  /*19bf0*/  LDL.LU R245, [R1+0xc4] ;  /* 0x0000c40001f57983 */ /* 0x002ee80000300800 */
[----:B------:R1:W-:Y:S04]  /*19c00*/  STL [R1+0x124], R212 ;  /* 0x000124d401007387 */ /* 0x0003e80000100800 */
[----:B------:R4:W-:Y:S04]  /*19c10*/  STL [R1+0x100], R221 ;  /* 0x000100dd01007387 */ /* 0x0009e80000100800 */
[----:B-1----:R-:W2:Y:S04]  /*19c20*/  LDL.LU R212, [R1+0xbc] ;  /* 0x0000bc0001d47983 */ /* 0x002ea80000300800 */
[----:B----4-:R-:W4:Y:S04]  /*19c30*/  LDL.LU R221, [R1+0xb4] ;  /* 0x0000b40001dd7983 */ /* 0x010f280000300800 */
[----:B------:R1:W-:Y:S01]  /*19c40*/  STL [R1+0xf8], R230 ;  /* 0x0000f8e601007387 */ /* 0x0003e20000100800 */
[----:B------:R-:W-:-:S02]  /*19c50*/  IADD3.X R246, R246, UR60, RZ, P4, !PT ;  /* 0x0000003cf6f67c10 */ /* 0x000fc4000a7fe4ff */
[----:B------:R-:W-:Y:S01]  /*19c60*/  IADD3 R240, P4, R240, UR5, RZ ;  /* 0x00000005f0f07c10 */ /* 0x000fe2000ff9e0ff */
[----:B-1----:R-:W4:Y:S04]  /*19c70*/  LDL.LU R230, [R1+0x88] ;  /* 0x0000880001e67983 */ /* 0x002f280000300800 */
[----:B------:R1:W-:Y:S01]  /*19c80*/  STL [R1+0x11c], R238 ;  /* 0x00011cee01007387 */ /* 0x0003e20000100800 */
[----:B------:R-:W-:Y:S02]  /*19c90*/  IADD3.X R241, R241, UR60, RZ, P5, !PT ;  /* 0x0000003cf1f17c10 */ /* 0x000fe4000affe4ff */
[----:B------:R-:W-:Y:S01]  /*19ca0*/  IADD3 R232, P5, R232, UR5, RZ ;  /* 0x00000005e8e87c10 */ /* 0x000fe2000ffbe0ff */
[----:B-1----:R-:W4:Y:S04]  /*19cb0*/  LDL.LU R238, [R1+0x80] ;  /* 0x0000800001ee7983 */ /* 0x002f280000300800 */
[----:B------:R1:W-:Y:S01]  /*19cc0*/  STL [R1+0xf0], R242 ;  /* 0x0000f0f201007387 */ /* 0x0003e20000100800 */
[----:B------:R-:W-:-:S02]  /*19cd0*/  IADD3.X R247, R247, UR60, RZ, P1, !PT ;  /* 0x0000003cf7f77c10 */ /* 0x000fc40008ffe4ff */
[----:B------:R-:W-:Y:S01]  /*19ce0*/  IADD3.X R235, R235, UR60, RZ, P6, !PT ;  /* 0x0000003cebeb7c10 */ /* 0x000fe2000b7fe4ff */
[----:B-1----:R-:W4:Y:S04]  /*19cf0*/  LDL.LU R242, [R1+0x868] ;  /* 0x0008680001f27983 */ /* 0x002f280000300800 */
[----:B------:R-:W-:Y:S04]  /*19d00*/  STL [R1+0x114], R211 ;  /* 0x000114d301007387 */ /* 0x000fe80000100800 */
[----:B------:R-:W-:Y:S04]  /*19d10*/  STL [R1+0xe8], R195 ;  /* 0x0000e8c301007387 */ /* 0x000fe80000100800 */
[----:B------:R-:W-:Y:S04]  /*19d20*/  STL [R1+0x10c], R196 ;  /* 0x00010cc401007387 */ /* 0x000fe80000100800 */
[----:B------:R-:W-:Y:S04]  /*19d30*/  STL [R1+0xe0], R249 ;  /* 0x0000e0f901007387 */ /* 0x000fe80000100800 */
[----:B------:R1:W-:Y:S04]  /*19d40*/  STL [R1+0x104], R246 ;  /* 0x000104f601007387 */ /* 0x0003e80000100800 */
[----:B-1----:R-:W4:Y:S04]  /*19d50*/  LDL.LU R246, [R1+0x84] ;  /* 0x0000840001f67983 */ /* 0x002f280000300800 */
[----:B------:R-:W-:Y:S04]  /*19d60*/  STL [R1+0xd8], R240 ;  /* 0x0000d8f001007387 */ /* 0x000fe80000100800 */
[----:B------:R1:W-:Y:S01]  /*19d70*/  STL [R1+0xfc], R241 ;  /* 0x0000fcf101007387 */ /* 0x0003e20000100800 */
[----:B------:R-:W-:-:S03]  /*19d80*/  IADD3 R243, P6, R243, UR5, RZ ;  /* 0x00000005f3f37c10 */ /* 0x000fc6000ffde0ff */
[----:B-1----:R-:W4:Y:S04]  /*19d90*/  LDL.LU R241, [R1+0x7c] ;  /* 0x00007c0001f17983 */ /* 0x002f280000300800 */
[----:B------:R-:W-:Y:S04]  /*19da0*/  STL [R1+0xd0], R232 ;  /* 0x0000d0e801007387 */ /* 0x000fe80000100800 */
[----:B------:R1:W-:Y:S04]  /*19db0*/  STL [R1+0xec], R247 ;  /* 0x0000ecf701007387 */ /* 0x0003e80000100800 */
[----:B------:R-:W-:Y:S01]  /*19dc0*/  STL [R1+0xf4], R235 ;  /* 0x0000f4eb01007387 */ /* 0x000fe20000100800 */
[----:B------:R-:W-:-:S03]  /*19dd0*/  IADD3 R251, P1, R251, UR5, RZ ;  /* 0x00000005fbfb7c10 */ /* 0x000fc6000ff3e0ff */
[----:B-1----:R-:W4:Y:S01]  /*19de0*/  LDL.LU R247, [R1+0x864] ;  /* 0x0008640001f77983 */ /* 0x002f220000300800 */
[----:B------:R-:W-:-:S03]  /*19df0*/  IADD3 R237, P2, R237, UR5, RZ ;  /* 0x00000005eded7c10 */ /* 0x000fc6000ff5e0ff */
[----:B------:R-:W-:Y:S04]  /*19e00*/  STL [R1+0xc8], R243 ;  /* 0x0000c8f301007387 */ /* 0x000fe80000100800 */
[----:B------:R-:W-:Y:S04]  /*19e10*/  STL [R1+0xc0], R251 ;  /* 0x0000c0fb01007387 */ /* 0x000fe80000100800 */
[----:B------:R-:W-:Y:S04]  /*19e20*/  STL [R1+0xe4], R228 ;  /* 0x0000e4e401007387 */ /* 0x000fe80000100800 */
[----:B------:R1:W-:Y:S04]  /*19e30*/  STL [R1+0xb0], R250 ;  /* 0x0000b0fa01007387 */ /* 0x0003e80000100800 */
[----:B------:R-:W-:Y:S04]  /*19e40*/  STL [R1+0xb8], R237 ;  /* 0x0000b8ed01007387 */ /* 0x000fe80000100800 */
[----:B-1----:R-:W4:Y:S01]  /*19e50*/  LDL.LU R250, [R1+0x860] ;  /* 0x0008600001fa7983 */ /* 0x002f220000300800 */
[----:B------:R-:W-:Y:S01]  /*19e60*/  UMOV UR46, UR22 ;  /* 0x00000016002e7c82 */ /* 0x000fe20008000000 */
[----:B------:R-:W-:-:S02]  /*19e70*/  UMOV UR47, UR23 ;  /* 0x00000017002f7c82 */ /* 0x000fc40008000000 */
[----:B------:R-:W-:Y:S01]  /*19e80*/  HGMMA.64x128x16.F32 R24, gdesc[UR44].tnspA, R24 ;  /* 0x21e000002c1879f0 */ /* 0x000fe20008700818 */
[----:B------:R-:W-:Y:S02]  /*19e90*/  IADD3.X R223, R223, UR60, RZ, P4, !PT ;  /* 0x0000003cdfdf7c10 */ /* 0x000fe4000a7fe4ff */
[----:B------:R-:W-:Y:S02]  /*19ea0*/  IADD3 R218, P4, R218, UR5, RZ ;  /* 0x00000005dada7c10 */ /* 0x000fe4000ff9e0ff */
[----:B------:R-:W-:Y:S01]  /*19eb0*/  IADD3.X R216, R216, UR60, RZ, P5, !PT ;  /* 0x0000003cd8d87c10 */ /* 0x000fe2000affe4ff */
[----:B------:R-:W-:Y:S01]  /*19ec0*/  STL [R1+0xdc], R225 ;  /* 0x0000dce101007387 */ /* 0x000fe20000100800 */
[----:B------:R-:W-:-:S03]  /*19ed0*/  IADD3 R215, P5, R215, UR5, RZ ;  /* 0x00000005d7d77c10 */ /* 0x000fc6000ffbe0ff */
[----:B------:R-:W-:Y:S01]  /*19ee0*/  STL [R1+0xd4], R223 ;  /* 0x0000d4df01007387 */ /* 0x000fe20000100800 */
[----:B------:R-:W-:-:S03]  /*19ef0*/  IADD3.X R248, R248, UR60, RZ, P3, !PT ;  /* 0x0000003cf8f87c10 */ /* 0x000fc60009ffe4ff */
[----:B------:R-:W-:Y:S04]  /*19f00*/  STL [R1+0xa8], R218 ;  /* 0x0000a8da01007387 */ /* 0x000fe80000100800 */
[----:B------:R-:W-:Y:S01]  /*19f10*/  STL [R1+0xcc], R216 ;  /* 0x0000ccd801007387 */ /* 0x000fe20000100800 */
[----:B------:R-:W-:-:S03]  /*19f20*/  UMOV UR50, UR26 ;  /* 0x0000001a00327c82 */ /* 0x000fc60008000000 */
[----:B------:R-:W-:Y:S01]  /*19f30*/  STL [R1+0xa0], R215 ;  /* 0x0000a0d701007387 */ /* 0x000fe20000100800 */
[----:B------:R-:W-:Y:S01]  /*19f40*/  UMOV UR51, UR27 ;  /* 0x0000001b00337c82 */ /* 0x000fe20008000000 */
[----:B------:R-:W-:Y:S02]  /*19f50*/  IADD3.X R208, R208, UR60, RZ, P4, !PT ;  /* 0x0000003cd0d07c10 */ /* 0x000fe4000a7fe4ff */
[----:B------:R-:W-:Y:S02]  /*19f60*/  IADD3.X R207, R207, UR60, RZ, P5, !PT ;  /* 0x0000003ccfcf7c10 */ /* 0x000fe4000affe4ff */
[----:B------:R-:W-:Y:S01]  /*19f70*/  IADD3 R252, P5, R252, UR5, RZ ;  /* 0x00000005fcfc7c10 */ /* 0x000fe2000ffbe0ff */
[----:B------:R-:W-:Y:S01]  /*19f80*/  HGMMA.64x128x16.F32 R24, gdesc[UR48].tnspA, R24 ;  /* 0x21e00000301879f0 */ /* 0x000fe20008700818 */
[----:B---3--:R-:W-:Y:S02]  /*19f90*/  IADD3.X R245, R245, UR60, RZ, P6, !PT ;  /* 0x0000003cf5f57c10 */ /* 0x008fe4000b7fe4ff */
[----:B------:R-:W-:-:S03]  /*19fa0*/  IADD3 R210, P6, R210, UR5, RZ ;  /* 0x00000005d2d27c10 */ /* 0x000fc6000ffde0ff */
[----:B------:R-:W-:Y:S04]  /*19fb0*/  STL [R1+0xc4], R245 ;  /* 0x0000c4f501007387 */ /* 0x000fe80000100800 */
[----:B------:R-:W-:Y:S01]  /*19fc0*/  STL [R1+0x98], R210 ;  /* 0x000098d201007387 */ /* 0x000fe20000100800 */
[----:B--2---:R-:W-:Y:S02]  /*19fd0*/  IADD3.X R212, R212, UR60, RZ, P1, !PT ;  /* 0x0000003cd4d47c10 */ /* 0x004fe40008ffe4ff */
[----:B------:R-:W-:Y:S02]  /*19fe0*/  IADD3 R209, P1, R209, UR5, RZ ;  /* 0x00000005d1d17c10 */ /* 0x000fe4000ff3e0ff */
[----:B----4-:R-:W-:Y:S01]  /*19ff0*/  IADD3.X R221, R221, UR60, RZ, P2, !PT ;  /* 0x0000003cdddd7c10 */ /* 0x010fe200097fe4ff */
[----:B------:R-:W-:Y:S04]  /*1a000*/  STL [R1+0xbc], R212 ;  /* 0x0000bcd401007387 */ /* 0x000fe80000100800 */
[----:B------:R-:W-:Y:S04]  /*1a010*/  STL [R1+0x90], R209 ;  /* 0x000090d101007387 */ /* 0x000fe80000100800 */
[----:B------:R1:W-:Y:S01]  /*1a020*/  STL [R1+0xac], R248 ;  /* 0x0000acf801007387 */ /* 0x0003e20000100800 */
[----:B------:R-:W-:-:S03]  /*1a030*/  IADD3 R230, P2, R230, UR5, RZ ;  /* 0x00000005e6e67c10 */ /* 0x000fc6000ff5e0ff */
[----:B------:R-:W-:Y:S04]  /*1a040*/  STL [R1+0xb4], R221 ;  /* 0x0000b4dd01007387 */ /* 0x000fe80000100800 */
[----:B-1----:R-:W2:Y:S01]  /*1a050*/  LDL.LU R248, [R1+0x85c] ;  /* 0x00085c0001f87983 */ /* 0x002ea20000300800 */
[----:B------:R-:W-:-:S03]  /*1a060*/  IADD3.X R206, R206, UR60, RZ, P6, !PT ;  /* 0x0000003ccece7c10 */ /* 0x000fc6000b7fe4ff */
[----:B------:R-:W-:Y:S01]  /*1a070*/  STL [R1+0x88], R230 ;  /* 0x000088e601007387 */ /* 0x000fe20000100800 */
[----:B------:R-:W-:Y:S02]  /*1a080*/  IADD3 R238, P3, R238, UR5, RZ ;  /* 0x00000005eeee7c10 */ /* 0x000fe4000ff7e0ff */
[----:B------:R-:W-:Y:S02]  /*1a090*/  IADD3 R205, P6, R205, UR5, RZ ;  /* 0x00000005cdcd7c10 */ /* 0x000fe4000ffde0ff */
[----:B------:R-:W-:Y:S02]  /*1a0a0*/  IADD3.X R204, R204, UR60, RZ, P1, !PT ;  /* 0x0000003ccccc7c10 */ /* 0x000fe40008ffe4ff */
[----:B------:R-:W-:Y:S02]  /*1a0b0*/  IADD3 R203, P1, R203, UR5, RZ ;  /* 0x00000005cbcb7c10 */ /* 0x000fe4000ff3e0ff */
[----:B------:R-:W-:Y:S02]  /*1a0c0*/  IADD3.X R246, R246, UR60, RZ, P2, !PT ;  /* 0x0000003cf6f67c10 */ /* 0x000fe400097fe4ff */
[----:B------:R-:W-:-:S02]  /*1a0d0*/  IADD3 R202, P2, R202, UR5, RZ ;  /* 0x00000005caca7c10 */ /* 0x000fc4000ff5e0ff */
[----:B------:R-:W-:Y:S02]  /*1a0e0*/  IADD3.X R241, R241, UR60, RZ, P3, !PT ;  /* 0x0000003cf1f17c10 */ /* 0x000fe40009ffe4ff */
[----:B------:R-:W-:-:S05]  /*1a0f0*/  IADD3 R247, P4, R247, UR5, RZ ;  /* 0x00000005f7f77c10 */ /* 0x000fca000ff9e0ff */
[----:B------:R1:W-:Y:S04]  /*1a100*/  STL [R1+0x78], R247 ;  /* 0x000078f701007387 */ /* 0x0003e80000100800 */
[----:B------:R-:W-:Y:S04]  /*1a110*/  STL [R1+0x80], R238 ;  /* 0x000080ee01007387 */ /* 0x000fe80000100800 */
[----:B-1----:R-:W3:Y:S04]  /*1a120*/  LDL.LU R247, [R1+0x858] ;  /* 0x0008580001f77983 */ /* 0x002ee80000300800 */
[----:B------:R-:W-:Y:S04]  /*1a130*/  STL [R1+0xa4], R208 ;  /* 0x0000a4d001007387 */ /* 0x000fe80000100800 */
[----:B------:R1:W-:Y:S01]  /*1a140*/  STL [R1+0x24], R252 ;  /* 0x000024fc01007387 */ /* 0x0003e20000100800 */
[----:B------:R-:W-:-:S03]  /*1a150*/  IADD3.X R250, R250, UR60, RZ, P4, !PT ;  /* 0x0000003cfafa7c10 */ /* 0x000fc6000a7fe4ff */
[----:B-1----:R-:W4:Y:S04]  /*1a160*/  LDL.LU R252, [R1+0x854] ;  /* 0x0008540001fc7983 */ /* 0x002f280000300800 */
[----:B------:R-:W-:Y:S04]  /*1a170*/  STL [R1+0x9c], R207 ;  /* 0x00009ccf01007387 */ /* 0x000fe80000100800 */
[----:B------:R-:W-:Y:S04]  /*1a180*/  STL [R1+0x94], R206 ;  /* 0x000094ce01007387 */ /* 0x000fe80000100800 */
[----:B------:R-:W-:Y:S04]  /*1a190*/  STL [R1+0x1c], R205 ;  /* 0x00001ccd01007387 */ /* 0x000fe80000100800 */
[----:B------:R-:W-:Y:S04]  /*1a1a0*/  STL [R1+0x8c], R204 ;  /* 0x00008ccc01007387 */ /* 0x000fe80000100800 */
        /* <DEDUP_REMOVED lines=9> */
[----:B------:R-:W-:Y:S01]  /*1a240*/  UMOV UR58, UR34 ;  /* 0x00000022003a7c82 */ /* 0x000fe20008000000 */
[----:B------:R-:W-:Y:S01]  /*1a250*/  UMOV UR59, UR35 ;  /* 0x00000023003b7c82 */ /* 0x000fe20008000000 */
[----:B------:R-:W-:Y:S02]  /*1a260*/  IADD3 R201, P3, R201, UR5, RZ ;  /* 0x00000005c9c97c10 */ /* 0x000fe4000ff7e0ff */
[----:B------:R-:W-:Y:S02]  /*1a270*/  IADD3.X R0, R0, UR60, RZ, P5, !PT ;  /* 0x0000003c00007c10 */ /* 0x000fe4000affe4ff */
[----:B------:R-:W-:Y:S01]  /*1a280*/  IADD3.X R200, R200, UR60, RZ, P6, !PT ;  /* 0x0000003cc8c87c10 */ /* 0x000fe2000b7fe4ff */
[----:B------:R-:W-:Y:S01]  /*1a290*/  STL [R1+0x4], R201 ;  /* 0x000004c901007387 */ /* 0x000fe20000100800 */
[----:B------:R-:W-:Y:S02]  /*1a2a0*/  IADD3.X R199, R199, UR60, RZ, P1, !PT ;  /* 0x0000003cc7c77c10 */ /* 0x000fe40008ffe4ff */
[----:B------:R-:W-:Y:S01]  /*1a2b0*/  IADD3.X R198, R198, UR60, RZ, P2, !PT ;  /* 0x0000003cc6c67c10 */ /* 0x000fe200097fe4ff */
[----:B------:R1:W-:Y:S01]  /*1a2c0*/  STL [R1+0x20], R0 ;  /* 0x0000200001007387 */ /* 0x0003e20000100800 */
[----:B------:R-:W-:Y:S01]  /*1a2d0*/  IADD3.X R197, R197, UR60, RZ, P3, !PT ;  /* 0x0000003cc5c57c10 */ /* 0x000fe20009ffe4ff */
[----:B------:R-:W-:-:S02]  /*1a2e0*/  VIADD R2, R2, 0x1 ;  /* 0x0000000102027836 */ /* 0x000fc40000000000 */
[----:B-1----:R0:W5:Y:S01]  /*1a2f0*/  LDL.LU R0, [R1+0x84c] ;  /* 0x00084c0001007983 */ /* 0x0021620000300800 */
[----:B------:R-:W-:Y:S03]  /*1a300*/  HGMMA.64x128x16.F32 R24, gdesc[UR56].tnspA, R24, gsb0 ;  /* 0x21e00000381879f0 */ /* 0x000fe60008000818 */
[----:B------:R0:W-:Y:S04]  /*1a310*/  STL [R1+0x18], R200 ;  /* 0x000018c801007387 */ /* 0x0001e80000100800 */
[----:B------:R0:W-:Y:S04]  /*1a320*/  STL [R1+0x10], R199 ;  /* 0x000010c701007387 */ /* 0x0001e80000100800 */
[----:B------:R0:W-:Y:S04]  /*1a330*/  STL [R1+0x8], R198 ;  /* 0x000008c601007387 */ /* 0x0001e80000100800 */
[----:B------:R0:W-:Y:S01]  /*1a340*/  STL [R1], R197 ;  /* 0x000000c501007387 */ /* 0x0001e20000100800 */
[----:B------:R-:W-:-:S02]  /*1a350*/  ISETP.NE.U32.AND P0, PT, R2, R9, PT ;  /* 0x000000090200720c */ /* 0x000fc40003f05070 */
[----:B------:R-:W-:Y:S02]  /*1a360*/  IADD3 R244, P6, R244, UR5, RZ ;  /* 0x00000005f4f47c10 */ /* 0x000fe4000ffde0ff */
[----:B------:R-:W-:Y:S02]  /*1a370*/  IADD3 R239, P1, R239, UR5, RZ ;  /* 0x00000005efef7c10 */ /* 0x000fe4000ff3e0ff */
[----:B--2---:R-:W-:Y:S02]  /*1a380*/  IADD3 R248, P5, R248, UR5, RZ ;  /* 0x00000005f8f87c10 */ /* 0x004fe4000ffbe0ff */
[----:B------:R-:W-:Y:S02]  /*1a390*/  IADD3 R234, P2, R234, UR5, RZ ;  /* 0x00000005eaea7c10 */ /* 0x000fe4000ff5e0ff */
[----:B------:R-:W-:Y:S02]  /*1a3a0*/  IADD3 R229, P3, R229, UR5, RZ ;  /* 0x00000005e5e57c10 */ /* 0x000fe4000ff7e0ff */
[----:B------:R-:W-:-:S02]  /*1a3b0*/  IADD3.X R242, R242, UR60, RZ, P6, !PT ;  /* 0x0000003cf2f27c10 */ /* 0x000fc4000b7fe4ff */
[----:B------:R-:W-:Y:S02]  /*1a3c0*/  IADD3.X R236, R236, UR60, RZ, P1, !PT ;  /* 0x0000003cecec7c10 */ /* 0x000fe40008ffe4ff */
[----:B------:R-:W-:Y:S02]  /*1a3d0*/  IADD3.X R231, R231, UR60, RZ, P2, !PT ;  /* 0x0000003ce7e77c10 */ /* 0x000fe400097fe4ff */
[----:B------:R-:W-:Y:S02]  /*1a3e0*/  IADD3.X R227, R227, UR60, RZ, P3, !PT ;  /* 0x0000003ce3e37c10 */ /* 0x000fe40009ffe4ff */
[----:B---3--:R-:W-:Y:S02]  /*1a3f0*/  IADD3.X R247, R247, UR60, RZ, P5, !PT ;  /* 0x0000003cf7f77c10 */ /* 0x008fe4000affe4ff */
[----:B------:R-:W-:-:S04]  /*1a400*/  IADD3 R220, P5, R220, UR5, RZ ;  /* 0x00000005dcdc7c10 */ /* 0x000fc8000ffbe0ff */
[----:B------:R-:W-:Y:S01]  /*1a410*/  IADD3.X R217, R217, UR60, RZ, P5, !PT ;  /* 0x0000003cd9d97c10 */ /* 0x000fe2000affe4ff */
[----:B------:R-:W-:Y:S02]  /*1a420*/  WARPGROUP.DEPBAR.LE gsb0, 0x0 ;  /* 0x00008000000079c5 */ /* 0x000fe40000010000 */
[----:B----4-:R-:W-:-:S04]  /*1a430*/  IADD3 R252, P4, R252, UR5, RZ ;  /* 0x00000005fcfc7c10 */ /* 0x010fc8000ff9e0ff */
[----:B------:R-:W-:Y:S02]  /*1a440*/  IADD3.X R250, R250, UR60, RZ, P4, !PT ;  /* 0x0000003cfafa7c10 */ /* 0x000fe4000a7fe4ff */
[----:B------:R-:W-:-:S04]  /*1a450*/  IADD3 R224, P4, R224, UR5, RZ ;  /* 0x00000005e0e07c10 */ /* 0x000fc8000ff9e0ff */
[----:B------:R-:W-:Y:S01]  /*1a460*/  IADD3.X R222, R222, UR60, RZ, P4, !PT ;  /* 0x0000003cdede7c10 */ /* 0x000fe2000a7fe4ff */
[----:B0-----:R-:W-:Y:S08]  /*1a470*/  @P0 BRA `(.L_x_1) ;  /* 0xffffff2000b80947 */ /* 0x001ff0000383ffff */
[----:B------:R-:W-:Y:S02]  /*1a480*/  F2FP.F16.F32.PACK_AB R87, R87, R86 ;  /* 0x000000565757723e */ /* 0x000fe400000000ff */
[----:B------:R-:W-:Y:S02]  /*1a490*/  F2FP.F16.F32.PACK_AB R83, R83, R82 ;  /* 0x000000525353723e */ /* 0x000fe400000000ff */
[----:B------:R-:W-:Y:S02]  /*1a4a0*/  F2FP.F16.F32.PACK_AB R79, R79, R78 ;  /* 0x0000004e4f4f723e */ /* 0x000fe400000000ff */
[----:B------:R-:W-:Y:S02]  /*1a4b0*/  F2FP.F16.F32.PACK_AB R75, R75, R74 ;  /* 0x0000004a4b4b723e */ /* 0x000fe400000000ff */
[----:B------:R-:W-:Y:S02]  /*1a4c0*/  F2FP.F16.F32.PACK_AB R71, R71, R70 ;  /* 0x000000464747723e */ /* 0x000fe400000000ff */
[----:B------:R-:W-:-:S02]  /*1a4d0*/  F2FP.F16.F32.PACK_AB R67, R67, R66 ;  /* 0x000000424343723e */ /* 0x000fc400000000ff */
        /* <DEDUP_REMOVED lines=57> */
[----:B------:R-:W-:-:S07]  /*1a870*/  F2FP.F16.F32.PACK_AB R24, R89, R88 ;  /* 0x000000585918723e */ /* 0x000fce00000000ff */
.L_x_0:
[----:B------:R-:W2:Y:S01]  /*1a880*/  LDL.LU R152, [R1+0x848] ;  /* 0x0008480001987983 */ /* 0x000ea20000300800 */
[----:B------:R-:W-:Y:S01]  /*1a890*/  ULDC.64 UR10, c[0x0][0x228] ;  /* 0x00008a00000a7ab9 */ /* 0x000fe20000000a00 */
[----:B-----5:R-:W-:Y:S01]  /*1a8a0*/  VIADD R5, R0, 0x1 ;  /* 0x0000000100057836 */ /* 0x020fe20000000000 */
[----:B------:R-:W-:Y:S01]  /*1a8b0*/  ULDC UR5, c[0x0][0x22c] ;  /* 0x00008b0000057ab9 */ /* 0x000fe20000000800 */
[----:B------:R-:W0:Y:S01]  /*1a8c0*/  S2R R4, SR_TID.X ;  /* 0x0000000000047919 */ /* 0x000e220000002100 */
[----:B------:R-:W-:Y:S01]  /*1a8d0*/  ULDC UR8, c[0x0][0x22c] ;  /* 0x00008b0000087ab9 */ /* 0x000fe20000000800 */
[----:B------:R-:W1:Y:S01]  /*1a8e0*/  S2R R6, SR_TID.X ;  /* 0x0000000000067919 */ /* 0x000e620000002100 */
[C---:B0-----:R-:W-:Y:S02]  /*1a8f0*/  IMAD.SHL.U32 R2, R4.reuse, 0x10, RZ ;  /* 0x0000001004027824 */ /* 0x041fe400078e00ff */
[----:B------:R-:W-:Y:S01]  /*1a900*/  IMAD.SHL.U32 R3, R4, 0x40, RZ ;  /* 0x0000004004037824 */ /* 0x000fe200078e00ff */
[----:B-1----:R-:W-:-:S02]  /*1a910*/  LOP3.LUT R6, R6, 0x7f, RZ, 0xc0, !PT ;  /* 0x0000007f06067812 */ /* 0x002fc400078ec0ff */
[----:B------:R-:W-:Y:S02]  /*1a920*/  LOP3.LUT R2, R2, 0xf0, RZ, 0xc0, !PT ;  /* 0x000000f002027812 */ /* 0x000fe400078ec0ff */
[----:B------:R-:W-:-:S04]  /*1a930*/  LOP3.LUT R3, R3, 0x400, RZ, 0xc0, !PT ;  /* 0x0000040003037812 */ /* 0x000fc800078ec0ff */
[----:B------:R-:W-:Y:S01]  /*1a940*/  IADD3 R3, R3, UR4, R2 ;  /* 0x0000000403037c10 */ /* 0x000fe2000fffe002 */
[----:B------:R-:W-:Y:S02]  /*1a950*/  IMAD.SHL.U32 R2, R4, 0x8, RZ ;  /* 0x0000000804027824 */ /* 0x000fe400078e00ff */
[----:B------:R-:W-:-:S03]  /*1a960*/  VIADD R4, R0, 0x2 ;  /* 0x0000000200047836 */ /* 0x000fc60000000000 */
[----:B------:R-:W-:-:S05]  /*1a970*/  LOP3.LUT R2, R2, 0x300, RZ, 0xc0, !PT ;  /* 0x0000030002027812 */ /* 0x000fca00078ec0ff */
[----:B------:R-:W-:Y:S01]  /*1a980*/  IMAD.IADD R100, R2, 0x1, R3 ;  /* 0x0000000102647824 */ /* 0x000fe200078e0203 */
[----:B------:R-:W-:Y:S01]  /*1a990*/  BAR.SYNC.DEFER_BLOCKING 0x0 ;  /* 0x0000000000007b1d */ /* 0x000fe20000010000 */
[----:B------:R-:W-:-:S05]  /*1a9a0*/  LEA R2, R6, UR4, 0x4 ;  /* 0x0000000406027c11 */ /* 0x000fca000f8e20ff */
[----:B------:R-:W-:Y:S01]  /*1a9b0*/  ULDC UR4, c[0x0][0x244] ;  /* 0x0000910000047ab9 */ /* 0x000fe20000000800 */
[----:B------:R-:W-:Y:S01]  /*1a9c0*/  STSM.16.M88.4 [R100], R24 ;  /* 0x0000001864007844 */ /* 0x000fe20000000200 */
[----:B------:R-:W-:Y:S06]  /*1a9d0*/  BAR.SYNC.DEFER_BLOCKING 0x0 ;  /* 0x0000000000007b1d */ /* 0x000fec0000010000 */
[----:B------:R-:W0:Y:S02]  /*1a9e0*/  LDS.128 R96, [R2] ;  /* 0x0000000002607984 */ /* 0x000e240000000c00 */
[----:B------:R-:W-:Y:S06]  /*1a9f0*/  BAR.SYNC.DEFER_BLOCKING 0x0 ;  /* 0x0000000000007b1d */ /* 0x000fec0000010000 */
[----:B------:R-:W-:Y:S02]  /*1aa00*/  STSM.16.M88.4 [R100], R28 ;  /* 0x0000001c64007844 */ /* 0x000fe40000000200 */
[----:B------:R-:W-:Y:S06]  /*1aa10*/  BAR.SYNC.DEFER_BLOCKING 0x0 ;  /* 0x0000000000007b1d */ /* 0x000fec0000010000 */
[----:B------:R-:W1:Y:S02]  /*1aa20*/  LDS.128 R92, [R2] ;  /* 0x00000000025c7984 */ /* 0x000e640000000c00 */
[----:B------:R-:W-:Y:S06]  /*1aa30*/  BAR.SYNC.DEFER_BLOCKING 0x0 ;  /* 0x0000000000007b1d */ /* 0x000fec0000010000 */
[----:B------:R-:W-:Y:S02]  /*1aa40*/  STSM.16.M88.4 [R100], R32 ;  /* 0x0000002064007844 */ /* 0x000fe40000000200 */
[----:B------:R-:W-:Y:S06]  /*1aa50*/  BAR.SYNC.DEFER_BLOCKING 0x0 ;  /* 0x0000000000007b1d */ /* 0x000fec0000010000 */
[----:B------:R-:W3:Y:S02]  /*1aa60*/  LDS.128 R88, [R2] ;  /* 0x0000000002587984 */ /* 0x000ee40000000c00 */
[----:B------:R-:W-:Y:S06]  /*1aa70*/  BAR.SYNC.DEFER_BLOCKING 0x0 ;  /* 0x0000000000007b1d */ /* 0x000fec0000010000 */
[----:B------:R-:W-:Y:S02]  /*1aa80*/  STSM.16.M88.4 [R100], R36 ;  /* 0x0000002464007844 */ /* 0x000fe40000000200 */
[----:B------:R-:W-:Y:S01]  /*1aa90*/  BAR.SYNC.DEFER_BLOCKING 0x0 ;  /* 0x0000000000007b1d */ /* 0x000fe20000010000 */
[----:B--2---:R-:W-:-:S04]  /*1aaa0*/  ISETP.GE.AND P0, PT, R152, UR10, PT ;  /* 0x0000000a98007c0c */ /* 0x004fc8000bf06270 */
[----:B------:R-:W-:Y:S01]  /*1aab0*/  ISETP.LT.AND P1, PT, R5, UR5, !P0 ;  /* 0x0000000505007c0c */ /* 0x000fe2000c721270 */
[----:B------:R-:W-:Y:S01]  /*1aac0*/  ULDC UR5, c[0x0][0x22c] ;  /* 0x00008b0000057ab9 */ /* 0x000fe20000000800 */
[----:B------:R-:W-:Y:S01]  /*1aad0*/  VIADD R5, R0, 0x3 ;  /* 0x0000000300057836 */ /* 0x000fe20000000000 */
[----:B------:R-:W-:Y:S01]  /*1aae0*/  ISETP.LT.AND P5, PT, R4, UR5, !P0 ;  /* 0x0000000504007c0c */ /* 0x000fe2000c7a1270 */
[C---:B------:R-:W-:Y:S01]  /*1aaf0*/  VIADD R4, R0.reuse, 0x4 ;  /* 0x0000000400047836 */ /* 0x040fe20000000000 */
[----:B------:R-:W-:Y:S01]  /*1ab00*/  ULDC UR5, c[0x0][0x22c] ;  /* 0x00008b0000057ab9 */ /* 0x000fe20000000800 */
[----:B------:R-:W-:Y:S02]  /*1ab10*/  ISETP.LT.AND P2, PT, R0, UR11, !P0 ;  /* 0x0000000b00007c0c */ /* 0x000fe4000c741270 */
[----:B------:R-:W-:Y:S01]  /*1ab20*/  ISETP.LT.AND P4, PT, R5, UR8, !P0 ;  /* 0x0000000805007c0c */ /* 0x000fe2000c781270 */
[----:B------:R-:W-:Y:S01]  /*1ab30*/  ULDC.64 UR8, c[0x0][0x220] ;  /* 0x0000880000087ab9 */ /* 0x000fe20000000a00 */
[----:B------:R-:W-:Y:S01]  /*1ab40*/  ISETP.LT.AND P3, PT, R4, UR5, !P0 ;  /* 0x0000000504007c0c */ /* 0x000fe2000c761270 */
[----:B------:R-:W-:Y:S01]  /*1ab50*/  ULDC UR5, c[0x0][0x22c] ;  /* 0x00008b0000057ab9 */ /* 0x000fe20000000800 */
[----:B------:R-:W2:Y:S01]  /*1ab60*/  LDS.128 R4, [R2] ;  /* 0x0000000002047984 */ /* 0x000ea20000000c00 */
[----:B------:R-:W-:Y:S06]  /*1ab70*/  BAR.SYNC.DEFER_BLOCKING 0x0 ;  /* 0x0000000000007b1d */ /* 0x000fec0000010000 */
[----:B------:R-:W-:Y:S02]  /*1ab80*/  STSM.16.M88.4 [R100], R40 ;  /* 0x0000002864007844 */ /* 0x000fe40000000200 */
[----:B------:R-:W-:Y:S06]  /*1ab90*/  BAR.SYNC.DEFER_BLOCKING 0x0 ;  /* 0x0000000000007b1d */ /* 0x000fec0000010000 */
[----:B------:R-:W4:Y:S02]  /*1aba0*/  LDS.128 R8, [R2] ;  /* 0x0000000002087984 */ /* 0x000f240000000c00 */
[----:B------:R-:W-:Y:S06]  /*1abb0*/  BAR.SYNC.DEFER_BLOCKING 0x0 ;  /* 0x0000000000007b1d */ /* 0x000fec0000010000 */
[----:B------:R-:W-:Y:S02]  /*1abc0*/  STSM.16.M88.4 [R100], R44 ;  /* 0x0000002c64007844 */ /* 0x000fe40000000200 */
[----:B------:R-:W-:Y:S06]  /*1abd0*/  BAR.SYNC.DEFER_BLOCKING 0x0 ;  /* 0x0000000000007b1d */ /* 0x000fec0000010000 */
[----:B------:R-:W4:Y:S02]  /*1abe0*/  LDS.128 R12, [R2] ;  /* 0x00000000020c7984 */ /* 0x000f240000000c00 */
[----:B------:R-:W-:Y:S06]  /*1abf0*/  BAR.SYNC.DEFER_BLOCKING 0x0 ;  /* 0x0000000000007b1d */ /* 0x000fec0000010000 */
[----:B------:R-:W-:Y:S02]  /*1ac00*/  STSM.16.M88.4 [R100], R48 ;  /* 0x0000003064007844 */ /* 0x000fe40000000200 */
[----:B------:R-:W-:Y:S06]  /*1ac10*/  BAR.SYNC.DEFER_BLOCKING 0x0 ;  /* 0x0000000000007b1d */ /* 0x000fec0000010000 */
[----:B------:R-:W-:Y:S02]  /*1ac20*/  LDS.128 R16, [R2] ;  /* 0x0000000002107984 */ /* 0x000fe40000000c00 */
[----:B------:R-:W-:Y:S06]  /*1ac30*/  BAR.SYNC.DEFER_BLOCKING 0x0 ;  /* 0x0000000000007b1d */ /* 0x000fec0000010000 */
[----:B------:R0:W-:Y:S02]  /*1ac40*/  STSM.16.M88.4 [R100], R52 ;  /* 0x0000003464007844 */ /* 0x0001e40000000200 */
[----:B------:R-:W-:Y:S01]  /*1ac50*/  BAR.SYNC.DEFER_BLOCKING 0x0 ;  /* 0x0000000000007b1d */ /* 0x000fe20000010000 */
[----:B0-----:R-:W-:-:S05]  /*1ac60*/  IMAD R52, R152, UR4, RZ ;  /* 0x0000000498347c24 */ /* 0x001fca000f8e02ff */
[----:B------:R-:W-:Y:S02]  /*1ac70*/  ULDC UR4, c[0x0][0x248] ;  /* 0x0000920000047ab9 */ /* 0x000fe40000000800 */
[----:B------:R-:W-:Y:S01]  /*1ac80*/  IMAD R53, R0, UR4, RZ ;  /* 0x0000000400357c24 */ /* 0x000fe2000f8e02ff */
[----:B------:R-:W-:-:S04]  /*1ac90*/  LEA R3, P6, R52, UR8, 0x1 ;  /* 0x0000000834037c11 */ /* 0x000fc8000f8c08ff */
[----:B------:R-:W-:Y:S02]  /*1aca0*/  LEA.HI.X.SX32 R52, R52, UR9, 0x1, P6 ;  /* 0x0000000934347c11 */ /* 0x000fe4000b0f0eff */
[C---:B------:R-:W-:Y:S01]  /*1acb0*/  LEA R54, P6, R53.reuse, R3, 0x1 ;  /* 0x0000000335367211 */ /* 0x040fe200078c08ff */
[----:B------:R-:W-:Y:S03]  /*1acc0*/  LDS.128 R20, [R2] ;  /* 0x0000000002147984 */ /* 0x000fe60000000c00 */
[C---:B------:R-:W-:Y:S01]  /*1acd0*/  LEA.HI.X.SX32 R55, R53.reuse, R52, 0x1, P6 ;  /* 0x0000003435377211 */ /* 0x040fe200030f0eff */
[----:B------:R-:W-:Y:S06]  /*1ace0*/  BAR.SYNC.DEFER_BLOCKING 0x0 ;  /* 0x0000000000007b1d */ /* 0x000fec0000010000 */
[----:B------:R0:W-:Y:S02]  /*1acf0*/  STSM.16.M88.4 [R100], R56 ;  /* 0x0000003864007844 */ /* 0x0001e40000000200 */
[----:B------:R-:W-:Y:S01]  /*1ad00*/  BAR.SYNC.DEFER_BLOCKING 0x0 ;  /* 0x0000000000007b1d */ /* 0x000fe20000010000 */
[----:B0-----:R-:W-:-:S02]  /*1ad10*/  VIADD R57, R53, UR4 ;  /* 0x0000000435397c36 */ /* 0x001fc40008000000 */
[----:B------:R-:W-:Y:S02]  /*1ad20*/  VIADD R58, R0, 0x5 ;  /* 0x00000005003a7836 */ /* 0x000fe40000000000 */
[C---:B------:R-:W-:Y:S01]  /*1ad30*/  VIADD R53, R57.reuse, UR4 ;  /* 0x0000000439357c36 */ /* 0x040fe20008000000 */
[----:B------:R-:W-:-:S04]  /*1ad40*/  LEA R56, P6, R57, R3, 0x1 ;  /* 0x0000000339387211 */ /* 0x000fc800078c08ff */
[----:B------:R-:W-:Y:S01]  /*1ad50*/  LEA.HI.X.SX32 R57, R57, R52, 0x1, P6 ;  /* 0x0000003439397211 */ /* 0x000fe200030f0eff */
[----:B------:R-:W-:Y:S01]  /*1ad60*/  LDS.128 R24, [R2] ;  /* 0x0000000002187984 */ /* 0x000fe20000000c00 */
[----:B------:R-:W-:Y:S06]  /*1ad70*/  BAR.SYNC.DEFER_BLOCKING 0x0 ;  /* 0x0000000000007b1d */ /* 0x000fec0000010000 */
[----:B------:R0:W-:Y:S02]  /*1ad80*/  STSM.16.M88.4 [R100], R60 ;  /* 0x0000003c64007844 */ /* 0x0001e40000000200 */
[----:B------:R-:W-:Y:S01]  /*1ad90*/  BAR.SYNC.DEFER_BLOCKING 0x0 ;  /* 0x0000000000007b1d */ /* 0x000fe20000010000 */
[----:B0-----:R-:W-:Y:S01]  /*1ada0*/  PRMT R61, R96, 0x7632, R61 ;  /* 0x00007632603d7816 */ /* 0x001fe2000000003d */
[----:B------:R-:W-:-:S04]  /*1adb0*/  VIADD R60, R0, 0x6 ;  /* 0x00000006003c7836 */ /* 0x000fc80000000000 */
[----:B------:R-:W-:Y:S02]  /*1adc0*/  LDS.128 R28, [R2] ;  /* 0x00000000021c7984 */ /* 0x000fe40000000c00 */
[----:B------:R-:W-:Y:S06]  /*1add0*/  BAR.SYNC.DEFER_BLOCKING 0x0 ;  /* 0x0000000000007b1d */ /* 0x000fec0000010000 */
[----:B------:R-:W-:Y:S02]  /*1ade0*/  STSM.16.M88.4 [R100], R64 ;  /* 0x0000004064007844 */ /* 0x000fe40000000200 */
[----:B------:R-:W-:Y:S06]  /*1adf0*/  BAR.SYNC.DEFER_BLOCKING 0x0 ;  /* 0x0000000000007b1d */ /* 0x000fec0000010000 */
        /* <DEDUP_REMOVED lines=12> */
[----:B------:R-:W0:Y:S02]  /*1aec0*/  LDS.128 R44, [R2] ;  /* 0x00000000022c7984 */ /* 0x000e240000000c00 */
[----:B------:R-:W-:Y:S06]  /*1aed0*/  BAR.SYNC.DEFER_BLOCKING 0x0 ;  /* 0x0000000000007b1d */ /* 0x000fec0000010000 */
[----:B------:R-:W-:Y:S02]  /*1aee0*/  STSM.16.M88.4 [R100], R80 ;  /* 0x0000005064007844 */ /* 0x000fe40000000200 */
[----:B------:R-:W-:Y:S06]  /*1aef0*/  BAR.SYNC.DEFER_BLOCKING 0x0 ;  /* 0x0000000000007b1d */ /* 0x000fec0000010000 */
[----:B------:R-:W0:Y:S02]  /*1af00*/  LDS.128 R48, [R2] ;  /* 0x0000000002307984 */ /* 0x000e240000000c00 */
[----:B------:R-:W-:Y:S06]  /*1af10*/  BAR.SYNC.DEFER_BLOCKING 0x0 ;  /* 0x0000000000007b1d */ /* 0x000fec0000010000 */
[----:B------:R-:W-:Y:S02]  /*1af20*/  STSM.16.M88.4 [R100], R84 ;  /* 0x0000005464007844 */ /* 0x000fe40000000200 */
[----:B------:R-:W-:Y:S06]  /*1af30*/  BAR.SYNC.DEFER_BLOCKING 0x0 ;  /* 0x0000000000007b1d */ /* 0x000fec0000010000 */
[----:B------:R1:W-:Y:S01]  /*1af40*/  @P2 STG.E.U16 desc[UR6][R54.64], R96 ;  /* 0x0000006036002986 */ /* 0x0003e2000c101506 */
[----:B------:R-:W-:Y:S01]  /*1af50*/  ISETP.LT.AND P2, PT, R58, UR5, !P0 ;  /* 0x000000053a007c0c */ /* 0x000fe2000c741270 */
[----:B------:R-:W-:Y:S01]  /*1af60*/  ULDC UR5, c[0x0][0x22c] ;  /* 0x00008b0000057ab9 */ /* 0x000fe20000000800 */
[C---:B------:R-:W-:Y:S01]  /*1af70*/  LEA R58, P6, R53.reuse, R3, 0x1 ;  /* 0x00000003353a7211 */ /* 0x040fe200078c08ff */
[----:B------:R3:W-:Y:S01]  /*1af80*/  @P1 STG.E.U16 desc[UR6][R56.64], R61 ;  /* 0x0000003d38001986 */ /* 0x0007e2000c101506 */
[----:B------:R-:W-:Y:S01]  /*1af90*/  ISETP.LT.AND P1, PT, R60, UR5, !P0 ;  /* 0x000000053c007c0c */ /* 0x000fe2000c721270 */
[----:B------:R-:W-:Y:S01]  /*1afa0*/  ULDC UR5, c[0x0][0x22c] ;  /* 0x00008b0000057ab9 */ /* 0x000fe20000000800 */
[C---:B------:R-:W-:Y:S01]  /*1afb0*/  LEA.HI.X.SX32 R59, R53.reuse, R52, 0x1, P6 ;  /* 0x00000034353b7211 */ /* 0x040fe200030f0eff */
[----:B------:R-:W-:-:S02]  /*1afc0*/  VIADD R53, R53, UR4 ;  /* 0x0000000435357c36 */ /* 0x000fc40008000000 */
[----:B-1----:R-:W-:-:S03]  /*1afd0*/  VIADD R55, R0, 0x7 ;  /* 0x0000000700377836 */ /* 0x002fc60000000000 */
[CC--:B------:R-:W-:Y:S01]  /*1afe0*/  LEA R54, P6, R53.reuse, R3.reuse, 0x1 ;  /* 0x0000000335367211 */ /* 0x0c0fe200078c08ff */
[----:B------:R-:W-:Y:S01]  /*1aff0*/  VIADD R60, R53, UR4 ;  /* 0x00000004353c7c36 */ /* 0x000fe20008000000 */
[----:B------:R1:W-:Y:S01]  /*1b000*/  @P5 STG.E.U16 desc[UR6][R58.64], R97 ;  /* 0x000000613a005986 */ /* 0x0003e2000c101506 */
[----:B---3--:R-:W-:Y:S01]  /*1b010*/  VIADD R61, R0, 0x8 ;  /* 0x00000008003d7836 */ /* 0x008fe20000000000 */
[----:B------:R-:W-:Y:S01]  /*1b020*/  ISETP.LT.AND P5, PT, R55, UR5, !P0 ;  /* 0x0000000537007c0c */ /* 0x000fe2000c7a1270 */
[----:B------:R-:W-:Y:S01]  /*1b030*/  ULDC UR5, c[0x0][0x22c] ;  /* 0x00008b0000057ab9 */ /* 0x000fe20000000800 */
[----:B------:R-:W-:Y:S01]  /*1b040*/  LEA.HI.X.SX32 R55, R53, R52, 0x1, P6 ;  /* 0x0000003435377211 */ /* 0x000fe200030f0eff */
[C---:B------:R-:W-:Y:S01]  /*1b050*/  VIADD R53, R60.reuse, UR4 ;  /* 0x000000043c357c36 */ /* 0x040fe20008000000 */
[----:B------:R-:W-:-:S04]  /*1b060*/  LEA R56, P6, R60, R3, 0x1 ;  /* 0x000000033c387211 */ /* 0x000fc800078c08ff */
[----:B------:R-:W-:Y:S01]  /*1b070*/  LEA.HI.X.SX32 R57, R60, R52, 0x1, P6 ;  /* 0x000000343c397211 */ /* 0x000fe200030f0eff */
[----:B------:R-:W-:Y:S01]  /*1b080*/  VIADD R60, R0, 0x9 ;  /* 0x00000009003c7836 */ /* 0x000fe20000000000 */
[----:B-1----:R-:W-:Y:S02]  /*1b090*/  PRMT R59, R97, 0x7632, R59 ;  /* 0x00007632613b7816 */ /* 0x002fe4000000003b */
[----:B------:R-:W-:-:S03]  /*1b0a0*/  LEA R58, P6, R53, R3, 0x1 ;  /* 0x00000003353a7211 */ /* 0x000fc600078c08ff */
[----:B------:R1:W-:Y:S01]  /*1b0b0*/  @P4 STG.E.U16 desc[UR6][R54.64], R59 ;  /* 0x0000003b36004986 */ /* 0x0003e2000c101506 */
[----:B------:R-:W-:Y:S01]  /*1b0c0*/  ISETP.LT.AND P4, PT, R61, UR5, !P0 ;  /* 0x000000053d007c0c */ /* 0x000fe2000c781270 */
[----:B------:R-:W-:Y:S01]  /*1b0d0*/  ULDC UR5, c[0x0][0x22c] ;  /* 0x00008b0000057ab9 */ /* 0x000fe20000000800 */
[----:B------:R-:W-:Y:S01]  /*1b0e0*/  PRMT R61, R99, 0x7632, R61 ;  /* 0x00007632633d7816 */ /* 0x000fe2000000003d */
[----:B------:R3:W-:Y:S01]  /*1b0f0*/  @P3 STG.E.U16 desc[UR6][R56.64], R98 ;  /* 0x0000006238003986 */ /* 0x0007e2000c101506 */
[----:B------:R-:W-:Y:S01]  /*1b100*/  ISETP.LT.AND P3, PT, R60, UR5, !P0 ;  /* 0x000000053c007c0c */ /* 0x000fe2000c761270 */
[----:B------:R-:W-:Y:S01]  /*1b110*/  VIADD R60, R0, 0xa ;  /* 0x0000000a003c7836 */ /* 0x000fe20000000000 */
[----:B------:R-:W-:Y:S01]  /*1b120*/  ULDC UR5, c[0x0][0x22c] ;  /* 0x00008b0000057ab9 */ /* 0x000fe20000000800 */
[C---:B-1----:R-:W-:Y:S01]  /*1b130*/  LEA.HI.X.SX32 R59, R53.reuse, R52, 0x1, P6 ;  /* 0x00000034353b7211 */ /* 0x042fe200030f0eff */
[----:B------:R-:W-:Y:S01]  /*1b140*/  VIADD R53, R53, UR4 ;  /* 0x0000000435357c36 */ /* 0x000fe20008000000 */
[----:B------:R-:W-:-:S03]  /*1b150*/  PRMT R55, R98, 0x7632, R55 ;  /* 0x0000763262377816 */ /* 0x000fc60000000037 */
[C---:B---3--:R-:W-:Y:S02]  /*1b160*/  VIADD R57, R53.reuse, UR4 ;  /* 0x0000000435397c36 */ /* 0x048fe40008000000 */
[----:B------:R1:W-:Y:S01]  /*1b170*/  @P2 STG.E.U16 desc[UR6][R58.64], R55 ;  /* 0x000000373a002986 */ /* 0x0003e2000c101506 */
[-C--:B------:R-:W-:Y:S02]  /*1b180*/  LEA R54, P2, R53, R3.reuse, 0x1 ;  /* 0x0000000335367211 */ /* 0x080fe400078408ff */
[----:B------:R-:W-:Y:S02]  /*1b190*/  LEA R56, P6, R57, R3, 0x1 ;  /* 0x0000000339387211 */ /* 0x000fe400078c08ff */
[-C--:B-1----:R-:W-:Y:S01]  /*1b1a0*/  LEA.HI.X.SX32 R55, R53, R52.reuse, 0x1, P2 ;  /* 0x0000003435377211 */ /* 0x082fe200010f0eff */
[----:B------:R-:W-:Y:S01]  /*1b1b0*/  VIADD R53, R0, 0xb ;  /* 0x0000000b00357836 */ /* 0x000fe20000000000 */
[----:B------:R-:W-:Y:S01]  /*1b1c0*/  ISETP.LT.AND P2, PT, R60, UR5, !P0 ;  /* 0x000000053c007c0c */ /* 0x000fe2000c741270 */
[----:B------:R-:W-:Y:S01]  /*1b1d0*/  ULDC UR5, c[0x0][0x22c] ;  /* 0x00008b0000057ab9 */ /* 0x000fe20000000800 */
[----:B------:R-:W-:Y:S01]  /*1b1e0*/  VIADD R59, R0, 0xc ;  /* 0x0000000c003b7836 */ /* 0x000fe20000000000 */
[----:B------:R1:W-:Y:S01]  /*1b1f0*/  @P1 STG.E.U16 desc[UR6][R54.64], R99 ;  /* 0x0000006336001986 */ /* 0x0003e2000c101506 */
[----:B------:R-:W-:Y:S01]  /*1b200*/  ISETP.LT.AND P1, PT, R53, UR5, !P0 ;  /* 0x0000000535007c0c */ /* 0x000fe2000c721270 */
[C---:B------:R-:W-:Y:S01]  /*1b210*/  VIADD R53, R57.reuse, UR4 ;  /* 0x0000000439357c36 */ /* 0x040fe20008000000 */
[----:B------:R-:W-:Y:S01]  /*1b220*/  LEA.HI.X.SX32 R57, R57, R52, 0x1, P6 ;  /* 0x0000003439397211 */ /* 0x000fe200030f0eff */
[----:B------:R-:W-:-:S02]  /*1b230*/  ULDC UR5, c[0x0][0x22c] ;  /* 0x00008b0000057ab9 */ /* 0x000fc40000000800 */
[C---:B------:R-:W-:Y:S01]  /*1b240*/  VIADD R60, R53.reuse, UR4 ;  /* 0x00000004353c7c36 */ /* 0x040fe20008000000 */
[-C--:B------:R-:W-:Y:S01]  /*1b250*/  LEA R58, P6, R53, R3.reuse, 0x1 ;  /* 0x00000003353a7211 */ /* 0x080fe200078c08ff */
[----:B------:R3:W-:Y:S01]  /*1b260*/  @P5 STG.E.U16 desc[UR6][R56.64], R61 ;  /* 0x0000003d38005986 */ /* 0x0007e2000c101506 */
[----:B------:R-:W-:Y:S01]  /*1b270*/  ISETP.LT.AND P5, PT, R59, UR5, !P0 ;  /* 0x000000053b007c0c */ /* 0x000fe2000c7a1270 */
[----:B------:R-:W-:Y:S01]  /*1b280*/  ULDC UR5, c[0x0][0x22c] ;  /* 0x00008b0000057ab9 */ /* 0x000fe20000000800 */
[-C--:B------:R-:W-:Y:S01]  /*1b290*/  LEA.HI.X.SX32 R59, R53, R52.reuse, 0x1, P6 ;  /* 0x00000034353b7211 */ /* 0x080fe200030f0eff */
[----:B-1----:R-:W-:Y:S01]  /*1b2a0*/  VIADD R55, R0, 0xd ;  /* 0x0000000d00377836 */ /* 0x002fe20000000000 */
[CC--:B------:R-:W-:Y:S01]  /*1b2b0*/  LEA R54, P6, R60.reuse, R3.reuse, 0x1 ;  /* 0x000000033c367211 */ /* 0x0c0fe200078c08ff */
[C---:B------:R-:W-:Y:S02]  /*1b2c0*/  VIADD R53, R60.reuse, UR4 ;  /* 0x000000043c357c36 */ /* 0x040fe40008000000 */
[----:B------:R1:W-:Y:S01]  /*1b2d0*/  @P4 STG.E.U16 desc[UR6][R58.64], R92 ;  /* 0x0000005c3a004986 */ /* 0x0003e2000c101506 */
[----:B------:R-:W-:Y:S01]  /*1b2e0*/  ISETP.LT.AND P4, PT, R55, UR5, !P0 ;  /* 0x0000000537007c0c */ /* 0x000fe2000c781270 */
[----:B------:R-:W-:Y:S01]  /*1b2f0*/  ULDC UR5, c[0x0][0x22c] ;  /* 0x00008b0000057ab9 */ /* 0x000fe20000000800 */
[----:B------:R-:W-:Y:S01]  /*1b300*/  LEA.HI.X.SX32 R55, R60, R52, 0x1, P6 ;  /* 0x000000343c377211 */ /* 0x000fe200030f0eff */
[----:B------:R-:W-:Y:S01]  /*1b310*/  VIADD R60, R0, 0xe ;  /* 0x0000000e003c7836 */ /* 0x000fe20000000000 */
[----:B---3--:R-:W-:-:S02]  /*1b320*/  LEA R56, P6, R53, R3, 0x1 ;  /* 0x0000000335387211 */ /* 0x008fc400078c08ff */
[----:B------:R-:W-:Y:S02]  /*1b330*/  PRMT R61, R92, 0x7632, R61 ;  /* 0x000076325c3d7816 */ /* 0x000fe4000000003d */
[CC--:B------:R-:W-:Y:S01]  /*1b340*/  LEA.HI.X.SX32 R57, R53.reuse, R52.reuse, 0x1, P6 ;  /* 0x0000003435397211 */ /* 0x0c0fe200030f0eff */
[----:B------:R-:W-:Y:S02]  /*1b350*/  VIADD R53, R53, UR4 ;  /* 0x0000000435357c36 */ /* 0x000fe40008000000 */
[----:B------:R3:W-:Y:S01]  /*1b360*/  @P3 STG.E.U16 desc[UR6][R54.64], R61 ;  /* 0x0000003d36003986 */ /* 0x0007e2000c101506 */
[----:B-1----:R-:W-:Y:S01]  /*1b370*/  VIADD R59, R0, 0xf ;  /* 0x0000000f003b7836 */ /* 0x002fe20000000000 */
[----:B------:R-:W-:Y:S01]  /*1b380*/  ISETP.LT.AND P3, PT, R60, UR5, !P0 ;  /* 0x000000053c007c0c */ /* 0x000fe2000c761270 */
[C---:B------:R-:W-:Y:S01]  /*1b390*/  VIADD R60, R53.reuse, UR4 ;  /* 0x00000004353c7c36 */ /* 0x040fe20008000000 */
[-C--:B------:R-:W-:Y:S01]  /*1b3a0*/  LEA R58, P6, R53, R3.reuse, 0x1 ;  /* 0x00000003353a7211 */ /* 0x080fe200078c08ff */
[----:B------:R-:W-:Y:S01]  /*1b3b0*/  ULDC UR5, c[0x0][0x22c] ;  /* 0x00008b0000057ab9 */ /* 0x000fe20000000800 */
[----:B------:R1:W-:Y:S01]  /*1b3c0*/  @P2 STG.E.U16 desc[UR6][R56.64], R93 ;  /* 0x0000005d38002986 */ /* 0x0003e2000c101506 */
[----:B------:R-:W-:Y:S01]  /*1b3d0*/  ISETP.LT.AND P2, PT, R59, UR5, !P0 ;  /* 0x000000053b007c0c */ /* 0x000fe2000c741270 */
[----:B------:R-:W-:Y:S01]  /*1b3e0*/  ULDC UR5, c[0x0][0x22c] ;  /* 0x00008b0000057ab9 */ /* 0x000fe20000000800 */
[----:B------:R-:W-:Y:S01]  /*1b3f0*/  LEA.HI.X.SX32 R59, R53, R52, 0x1, P6 ;  /* 0x00000034353b7211 */ /* 0x000fe200030f0eff */
[C---:B------:R-:W-:Y:S01]  /*1b400*/  VIADD R53, R60.reuse, UR4 ;  /* 0x000000043c357c36 */ /* 0x040fe20008000000 */
[----:B---3--:R-:W-:Y:S01]  /*1b410*/  LEA R54, P6, R60, R3, 0x1 ;  /* 0x000000033c367211 */ /* 0x008fe200078c08ff */
[----:B------:R-:W-:-:S03]  /*1b420*/  VIADD R61, R0, 0x10 ;  /* 0x00000010003d7836 */ /* 0x000fc60000000000 */
        /* <DEDUP_REMOVED lines=98> */
[----:B--2---:R1:W-:Y:S01]  /*1ba50*/  @P3 STG.E.U16 desc[UR6][R54.64], R4 ;  /* 0x0000000436003986 */ /* 0x0043e2000c101506 */
        /* <DEDUP_REMOVED lines=8> */
[----:B-1----:R-:W-:Y:S01]  /*1bae0*/  VIADD R55, R0, 0x1f ;  /* 0x0000001f00377836 */ /* 0x002fe20000000000 */
[----:B------:R1:W-:Y:S01]  /*1baf0*/  @P2 STG.E.U16 desc[UR6][R56.64], R61 ;  /* 0x0000003d38002986 */ /* 0x0003e2000c101506 */
[----:B------:R-:W-:Y:S01]  /*1bb00*/  ISETP.LT.AND P2, PT, R60, UR5, !P0 ;  /* 0x000000053c007c0c */ /* 0x000fe2000c741270 */
[C---:B------:R-:W-:Y:S01]  /*1bb10*/  VIADD R4, R53.reuse, UR4 ;  /* 0x0000000435047c36 */ /* 0x040fe20008000000 */
[-C--:B------:R-:W-:Y:S01]  /*1bb20*/  LEA R54, P6, R53, R3.reuse, 0x1 ;  /* 0x0000000335367211 */ /* 0x080fe200078c08ff */
[----:B------:R-:W-:Y:S01]  /*1bb30*/  ULDC UR5, c[0x0][0x22c] ;  /* 0x00008b0000057ab9 */ /* 0x000fe20000000800 */
[----:B------:R2:W-:Y:S01]  /*1bb40*/  @P1 STG.E.U16 desc[UR6][R58.64], R5 ;  /* 0x000000053a001986 */ /* 0x0005e2000c101506 */
[----:B------:R-:W-:Y:S01]  /*1bb50*/  ISETP.LT.AND P1, PT, R55, UR5, !P0 ;  /* 0x0000000537007c0c */ /* 0x000fe2000c721270 */
[----:B------:R-:W-:Y:S01]  /*1bb60*/  VIADD R60, R0, 0x20 ;  /* 0x00000020003c7836 */ /* 0x000fe20000000000 */
[----:B------:R-:W-:Y:S01]  /*1bb70*/  LEA.HI.X.SX32 R55, R53, R52, 0x1, P6 ;  /* 0x0000003435377211 */ /* 0x000fe200030f0eff */
[C---:B------:R-:W-:Y:S01]  /*1bb80*/  VIADD R53, R4.reuse, UR4 ;  /* 0x0000000404357c36 */ /* 0x040fe20008000000 */
[----:B------:R-:W-:Y:S01]  /*1bb90*/  ULDC UR5, c[0x0][0x22c] ;  /* 0x00008b0000057ab9 */ /* 0x000fe20000000800 */
[----:B-1----:R-:W-:-:S04]  /*1bba0*/  LEA R56, P6, R4, R3, 0x1 ;  /* 0x0000000304387211 */ /* 0x002fc800078c08ff */
[----:B------:R-:W-:Y:S01]  /*1bbb0*/  LEA.HI.X.SX32 R57, R4, R52, 0x1, P6 ;  /* 0x0000003404397211 */ /* 0x000fe200030f0eff */
[----:B--2---:R-:W-:Y:S01]  /*1bbc0*/  VIADD R58, R0, 0x21 ;  /* 0x00000021003a7836 */ /* 0x004fe20000000000 */
[----:B------:R-:W-:Y:S02]  /*1bbd0*/  PRMT R59, R5, 0x7632, R59 ;  /* 0x00007632053b7816 */ /* 0x000fe4000000003b */
[----:B------:R-:W-:-:S03]  /*1bbe0*/  LEA R4, P6, R53, R3, 0x1 ;  /* 0x0000000335047211 */ /* 0x000fc600078c08ff */
[----:B------:R1:W-:Y:S01]  /*1bbf0*/  @P5 STG.E.U16 desc[UR6][R54.64], R59 ;  /* 0x0000003b36005986 */ /* 0x0003e2000c101506 */
[C---:B------:R-:W-:Y:S01]  /*1bc00*/  LEA.HI.X.SX32 R5, R53.reuse, R52, 0x1, P6 ;  /* 0x0000003435057211 */ /* 0x040fe200030f0eff */
[----:B------:R-:W-:Y:S01]  /*1bc10*/  VIADD R53, R53, UR4 ;  /* 0x0000000435357c36 */ /* 0x000fe20008000000 */
[----:B------:R-:W-:Y:S01]  /*1bc20*/  ISETP.LT.AND P5, PT, R60, UR5, !P0 ;  /* 0x000000053c007c0c */ /* 0x000fe2000c7a1270 */
[----:B------:R2:W-:Y:S01]  /*1bc30*/  @P4 STG.E.U16 desc[UR6][R56.64], R6 ;  /* 0x0000000638004986 */ /* 0x0005e2000c101506 */
[----:B------:R-:W-:Y:S02]  /*1bc40*/  ULDC UR5, c[0x0][0x22c] ;  /* 0x00008b0000057ab9 */ /* 0x000fe40000000800 */
[----:B------:R-:W-:Y:S01]  /*1bc50*/  ISETP.LT.AND P4, PT, R58, UR5, !P0 ;  /* 0x000000053a007c0c */ /* 0x000fe2000c781270 */
[----:B------:R-:W-:Y:S01]  /*1bc60*/  VIADD R58, R0, 0x22 ;  /* 0x00000022003a7836 */ /* 0x000fe20000000000 */
[----:B------:R-:W-:Y:S01]  /*1bc70*/  ULDC UR5, c[0x0][0x22c] ;  /* 0x00008b0000057ab9 */ /* 0x000fe20000000800 */
[----:B-1----:R-:W-:Y:S01]  /*1bc80*/  PRMT R55, R6, 0x7632, R55 ;  /* 0x0000763206377816 */ /* 0x002fe20000000037 */
[----:B--2---:R-:W-:-:S04]  /*1bc90*/  VIADD R6, R53, UR4 ;  /* 0x0000000435067c36 */ /* 0x004fc80008000000 */
[----:B------:R1:W-:Y:S01]  /*1bca0*/  @P3 STG.E.U16 desc[UR6][R4.64], R55 ;  /* 0x0000003704003986 */ /* 0x0003e2000c101506 */
[-C--:B------:R-:W-:Y:S02]  /*1bcb0*/  LEA R54, P3, R53, R3.reuse, 0x1 ;  /* 0x0000000335367211 */ /* 0x080fe400078608ff */
[----:B------:R-:W-:-:S04]  /*1bcc0*/  LEA R56, P6, R6, R3, 0x1 ;  /* 0x0000000306387211 */ /* 0x000fc800078c08ff */
[CC--:B------:R-:W-:Y:S02]  /*1bcd0*/  LEA.HI.X.SX32 R57, R6.reuse, R52.reuse, 0x1, P6 ;  /* 0x0000003406397211 */ /* 0x0c0fe400030f0eff */
[-C--:B-1----:R-:W-:Y:S01]  /*1bce0*/  LEA.HI.X.SX32 R55, R53, R52.reuse, 0x1, P3 ;  /* 0x0000003435377211 */ /* 0x082fe200018f0eff */
[----:B------:R-:W-:Y:S01]  /*1bcf0*/  VIADD R5, R6, UR4 ;  /* 0x0000000406057c36 */ /* 0x000fe20008000000 */
[----:B------:R-:W-:Y:S01]  /*1bd00*/  ISETP.LT.AND P3, PT, R58, UR5, !P0 ;  /* 0x000000053a007c0c */ /* 0x000fe2000c761270 */
[C---:B------:R-:W-:Y:S01]  /*1bd10*/  VIADD R53, R0.reuse, 0x23 ;  /* 0x0000002300357836 */ /* 0x040fe20000000000 */
[----:B------:R-:W-:Y:S01]  /*1bd20*/  ULDC UR5, c[0x0][0x22c] ;  /* 0x00008b0000057ab9 */ /* 0x000fe20000000800 */
[----:B------:R1:W-:Y:S01]  /*1bd30*/  @P2 STG.E.U16 desc[UR6][R54.64], R7 ;  /* 0x0000000736002986 */ /* 0x0003e2000c101506 */
[----:B------:R-:W-:Y:S01]  /*1bd40*/  LEA R4, P6, R5, R3, 0x1 ;  /* 0x0000000305047211 */ /* 0x000fe200078c08ff */
[----:B------:R-:W-:Y:S01]  /*1bd50*/  VIADD R6, R0, 0x24 ;  /* 0x0000002400067836 */ /* 0x000fe20000000000 */
[----:B------:R-:W-:Y:S01]  /*1bd60*/  ISETP.LT.AND P2, PT, R53, UR5, !P0 ;  /* 0x0000000535007c0c */ /* 0x000fe2000c741270 */
[C---:B------:R-:W-:Y:S01]  /*1bd70*/  VIADD R53, R5.reuse, UR4 ;  /* 0x0000000405357c36 */ /* 0x040fe20008000000 */
[----:B------:R-:W-:Y:S01]  /*1bd80*/  ULDC UR5, c[0x0][0x22c] ;  /* 0x00008b0000057ab9 */ /* 0x000fe20000000800 */
[----:B------:R-:W-:-:S02]  /*1bd90*/  LEA.HI.X.SX32 R5, R5, R52, 0x1, P6 ;  /* 0x0000003405057211 */ /* 0x000fc400030f0eff */
[----:B------:R-:W-:Y:S01]  /*1bda0*/  VIADD R58, R53, UR4 ;  /* 0x00000004353a7c36 */ /* 0x000fe20008000000 */
[----:B-1----:R-:W-:Y:S01]  /*1bdb0*/  PRMT R55, R7, 0x7632, R55 ;  /* 0x0000763207377816 */ /* 0x002fe20000000037 */
[----:B------:R-:W-:-:S04]  /*1bdc0*/  VIADD R7, R0, 0x25 ;  /* 0x0000002500077836 */ /* 0x000fc80000000000 */
[----:B------:R1:W-:Y:S01]  /*1bdd0*/  @P1 STG.E.U16 desc[UR6][R56.64], R55 ;  /* 0x0000003738001986 */ /* 0x0003e2000c101506 */
[----:B------:R-:W-:Y:S01]  /*1bde0*/  ISETP.LT.AND P1, PT, R6, UR5, !P0 ;  /* 0x0000000506007c0c */ /* 0x000fe2000c721270 */
[----:B------:R-:W-:Y:S01]  /*1bdf0*/  ULDC UR5, c[0x0][0x22c] ;  /* 0x00008b0000057ab9 */ /* 0x000fe20000000800 */
[-C--:B------:R-:W-:Y:S01]  /*1be00*/  LEA R6, P6, R53, R3.reuse, 0x1 ;  /* 0x0000000335067211 */ /* 0x080fe200078c08ff */
[----:B----4-:R2:W-:Y:S01]  /*1be10*/  @P5 STG.E.U16 desc[UR6][R4.64], R8 ;  /* 0x0000000804005986 */ /* 0x0105e2000c101506 */
[----:B------:R-:W-:Y:S01]  /*1be20*/  ISETP.LT.AND P5, PT, R7, UR5, !P0 ;  /* 0x0000000507007c0c */ /* 0x000fe2000c7a1270 */
[----:B------:R-:W-:Y:S01]  /*1be30*/  ULDC UR5, c[0x0][0x22c] ;  /* 0x00008b0000057ab9 */ /* 0x000fe20000000800 */
[----:B------:R-:W-:Y:S01]  /*1be40*/  LEA.HI.X.SX32 R7, R53, R52, 0x1, P6 ;  /* 0x0000003435077211 */ /* 0x000fe200030f0eff */
[----:B------:R-:W-:Y:S01]  /*1be50*/  VIADD R53, R0, 0x26 ;  /* 0x0000002600357836 */ /* 0x000fe20000000000 */
[----:B------:R-:W-:Y:S02]  /*1be60*/  LEA R54, P6, R58, R3, 0x1 ;  /* 0x000000033a367211 */ /* 0x000fe400078c08ff */
[----:B-1----:R-:W-:-:S02]  /*1be70*/  PRMT R56, R8, 0x7632, R56 ;  /* 0x0000763208387816 */ /* 0x002fc40000000038 */
[CC--:B------:R-:W-:Y:S01]  /*1be80*/  LEA.HI.X.SX32 R55, R58.reuse, R52.reuse, 0x1, P6 ;  /* 0x000000343a377211 */ /* 0x0c0fe200030f0eff */
[----:B------:R-:W-:Y:S02]  /*1be90*/  VIADD R58, R58, UR4 ;  /* 0x000000043a3a7c36 */ /* 0x000fe40008000000 */
[----:B--2---:R-:W-:Y:S01]  /*1bea0*/  VIADD R5, R0, 0x27 ;  /* 0x0000002700057836 */ /* 0x004fe20000000000 */
[----:B------:R1:W-:Y:S01]  /*1beb0*/  @P4 STG.E.U16 desc[UR6][R6.64], R56 ;  /* 0x0000003806004986 */ /* 0x0003e2000c101506 */
[----:B------:R-:W-:Y:S01]  /*1bec0*/  ISETP.LT.AND P4, PT, R53, UR5, !P0 ;  /* 0x0000000535007c0c */ /* 0x000fe2000c781270 */
[C---:B------:R-:W-:Y:S01]  /*1bed0*/  VIADD R8, R58.reuse, UR4 ;  /* 0x000000043a087c36 */ /* 0x040fe20008000000 */
[-C--:B------:R-:W-:Y:S01]  /*1bee0*/  LEA R4, P6, R58, R3.reuse, 0x1 ;  /* 0x000000033a047211 */ /* 0x080fe200078c08ff */
[----:B------:R-:W-:Y:S01]  /*1bef0*/  ULDC UR5, c[0x0][0x22c] ;  /* 0x00008b0000057ab9 */ /* 0x000fe20000000800 */
[----:B------:R2:W-:Y:S01]  /*1bf00*/  @P3 STG.E.U16 desc[UR6][R54.64], R9 ;  /* 0x0000000936003986 */ /* 0x0005e2000c101506 */
[----:B------:R-:W-:Y:S01]  /*1bf10*/  ISETP.LT.AND P3, PT, R5, UR5, !P0 ;  /* 0x0000000505007c0c */ /* 0x000fe2000c761270 */
[----:B------:R-:W-:Y:S01]  /*1bf20*/  VIADD R53, R8, UR4 ;  /* 0x0000000408357c36 */ /* 0x000fe20008000000 */
[----:B------:R-:W-:Y:S01]  /*1bf30*/  LEA.HI.X.SX32 R5, R58, R52, 0x1, P6 ;  /* 0x000000343a057211 */ /* 0x000fe200030f0eff */
[----:B------:R-:W-:Y:S01]  /*1bf40*/  ULDC UR5, c[0x0][0x22c] ;  /* 0x00008b0000057ab9 */ /* 0x000fe20000000800 */
[----:B-1----:R-:W-:Y:S01]  /*1bf50*/  LEA R6, P6, R8, R3, 0x1 ;  /* 0x0000000308067211 */ /* 0x002fe200078c08ff */
[----:B------:R-:W-:-:S03]  /*1bf60*/  VIADD R56, R0, 0x28 ;  /* 0x0000002800387836 */ /* 0x000fc60000000000 */
        /* <DEDUP_REMOVED lines=16> */
[-C--:B------:R-:W-:Y:S01]  /*1c070*/  LEA R4, P5, R53, R3.reuse, 0x1 ;  /* 0x0000000335047211 */ /* 0x080fe200078a08ff */
[----:B------:R-:W-:Y:S01]  /*1c080*/  VIADD R10, R0, 0x2b ;  /* 0x0000002b000a7836 */ /* 0x000fe20000000000 */
[-C--:B------:R-:W-:Y:S02]  /*1c090*/  LEA R6, P6, R7, R3.reuse, 0x1 ;  /* 0x0000000307067211 */ /* 0x080fe400078c08ff */
[-C--:B-1----:R-:W-:Y:S01]  /*1c0a0*/  LEA.HI.X.SX32 R5, R53, R52.reuse, 0x1, P5 ;  /* 0x0000003435057211 */ /* 0x082fe200028f0eff */
[C---:B------:R-:W-:Y:S01]  /*1c0b0*/  VIADD R9, R7.reuse, UR4 ;  /* 0x0000000407097c36 */ /* 0x040fe20008000000 */
[----:B------:R-:W-:Y:S01]  /*1c0c0*/  ISETP.LT.AND P5, PT, R54, UR5, !P0 ;  /* 0x0000000536007c0c */ /* 0x000fe2000c7a1270 */
[----:B------:R-:W-:Y:S01]  /*1c0d0*/  ULDC UR5, c[0x0][0x22c] ;  /* 0x00008b0000057ab9 */ /* 0x000fe20000000800 */
[----:B------:R-:W-:Y:S01]  /*1c0e0*/  LEA.HI.X.SX32 R7, R7, R52, 0x1, P6 ;  /* 0x0000003407077211 */ /* 0x000fe200030f0eff */
[----:B------:R1:W-:Y:S01]  /*1c0f0*/  @P4 STG.E.U16 desc[UR6][R4.64], R11 ;  /* 0x0000000b04004986 */ /* 0x0003e2000c101506 */
[----:B------:R-:W-:Y:S01]  /*1c100*/  ISETP.LT.AND P4, PT, R10, UR5, !P0 ;  /* 0x000000050a007c0c */ /* 0x000fe2000c781270 */
[----:B------:R-:W-:Y:S01]  /*1c110*/  VIADD R10, R0, 0x2c ;  /* 0x0000002c000a7836 */ /* 0x000fe20000000000 */
[----:B------:R-:W-:Y:S01]  /*1c120*/  PRMT R53, R11, 0x7632, R53 ;  /* 0x000076320b357816 */ /* 0x000fe20000000035 */
[----:B------:R-:W-:Y:S01]  /*1c130*/  ULDC UR5, c[0x0][0x22c] ;  /* 0x00008b0000057ab9 */ /* 0x000fe20000000800 */
[----:B------:R-:W-:-:S03]  /*1c140*/  LEA R8, P6, R9, R3, 0x1 ;  /* 0x0000000309087211 */ /* 0x000fc600078c08ff */
[----:B------:R2:W-:Y:S01]  /*1c150*/  @P3 STG.E.U16 desc[UR6][R6.64], R53 ;  /* 0x0000003506003986 */ /* 0x0005e2000c101506 */
[----:B------:R-:W-:Y:S01]  /*1c160*/  ISETP.LT.AND P3, PT, R10, UR5, !P0 ;  /* 0x000000050a007c0c */ /* 0x000fe2000c761270 */
[C---:B------:R-:W-:Y:S01]  /*1c170*/  VIADD R10, R9.reuse, UR4 ;  /* 0x00000004090a7c36 */ /* 0x040fe20008000000 */
[-C--:B------:R-:W-:Y:S01]  /*1c180*/  LEA.HI.X.SX32 R9, R9, R52.reuse, 0x1, P6 ;  /* 0x0000003409097211 */ /* 0x080fe200030f0eff */
[----:B-1----:R-:W-:Y:S01]  /*1c190*/  VIADD R5, R0, 0x2d ;  /* 0x0000002d00057836 */ /* 0x002fe20000000000 */
[----:B------:R-:W-:Y:S01]  /*1c1a0*/  ULDC UR5, c[0x0][0x22c] ;  /* 0x00008b0000057ab9 */ /* 0x000fe20000000800 */
[C---:B------:R-:W-:Y:S01]  /*1c1b0*/  VIADD R11, R10.reuse, UR4 ;  /* 0x000000040a0b7c36 */ /* 0x040fe20008000000 */
[CC--:B------:R-:W-:Y:S01]  /*1c1c0*/  LEA R4, P6, R10.reuse, R3.reuse, 0x1 ;  /* 0x000000030a047211 */ /* 0x0c0fe200078c08ff */
[----:B------:R1:W-:Y:S01]  /*1c1d0*/  @P2 STG.E.U16 desc[UR6][R8.64], R12 ;  /* 0x0000000c08002986 */ /* 0x0003e2000c101506 */
[----:B------:R-:W-:Y:S01]  /*1c1e0*/  ISETP.LT.AND P2, PT, R5, UR5, !P0 ;  /* 0x0000000505007c0c */ /* 0x000fe2000c741270 */
[----:B------:R-:W-:Y:S01]  /*1c1f0*/  ULDC UR5, c[0x0][0x22c] ;  /* 0x00008b0000057ab9 */ /* 0x000fe20000000800 */
[----:B------:R-:W-:Y:S01]  /*1c200*/  LEA.HI.X.SX32 R5, R10, R52, 0x1, P6 ;  /* 0x000000340a057211 */ /* 0x000fe200030f0eff */
[----:B------:R-:W-:Y:S01]  /*1c210*/  VIADD R10, R0, 0x2e ;  /* 0x0000002e000a7836 */ /* 0x000fe20000000000 */
[----:B--2---:R-:W-:-:S02]  /*1c220*/  LEA R6, P6, R11, R3, 0x1 ;  /* 0x000000030b067211 */ /* 0x004fc400078c08ff */
        /* <DEDUP_REMOVED lines=15> */
[----:B--2---:R-:W-:-:S04]  /*1c320*/  LEA R4, P6, R10, R3, 0x1 ;  /* 0x000000030a047211 */ /* 0x004fc800078c08ff */
[-C--:B------:R-:W-:Y:S01]  /*1c330*/  LEA.HI.X.SX32 R5, R10, R52.reuse, 0x1, P6 ;  /* 0x000000340a057211 */ /* 0x080fe200030f0eff */
[----:B------:R-:W-:Y:S01]  /*1c340*/  VIADD R10, R0, 0x31 ;  /* 0x00000031000a7836 */ /* 0x000fe20000000000 */
[----:B-1----:R-:W-:Y:S02]  /*1c350*/  PRMT R7, R13, 0x7632, R7 ;  /* 0x000076320d077816 */ /* 0x002fe40000000007 */
[----:B------:R-:W-:Y:S02]  /*1c360*/  LEA R6, P6, R11, R3, 0x1 ;  /* 0x000000030b067211 */ /* 0x000fe400078c08ff */
[----:B0-----:R-:W-:Y:S01]  /*1c370*/  PRMT R13, R45, 0x7632, R13 ;  /* 0x000076322d0d7816 */ /* 0x001fe2000000000d */
        /* <DEDUP_REMOVED lines=8> */
[C---:B0-----:R-:W-:Y:S01]  /*1c400*/  LEA.HI.X.SX32 R7, R11.reuse, R52, 0x1, P6 ;  /* 0x000000340b077211 */ /* 0x041fe200030f0eff */
[----:B------:R-:W-:Y:S01]  /*1c410*/  VIADD R11, R11, UR4 ;  /* 0x000000040b0b7c36 */ /* 0x000fe20008000000 */
[----:B------:R-:W-:-:S02]  /*1c420*/  PRMT R9, R14, 0x7632, R9 ;  /* 0x000076320e097816 */ /* 0x000fc40000000009 */
[----:B-1----:R-:W-:Y:S01]  /*1c430*/  PRMT R14, R48, 0x7632, R14 ;  /* 0x00007632300e7816 */ /* 0x002fe2000000000e */
[C---:B------:R-:W-:Y:S02]  /*1c440*/  VIADD R5, R11.reuse, UR4 ;  /* 0x000000040b057c36 */ /* 0x040fe40008000000 */
[----:B------:R0:W-:Y:S01]  /*1c450*/  @P2 STG.E.U16 desc[UR6][R6.64], R9 ;  /* 0x0000000906002986 */ /* 0x0001e2000c101506 */
[-C--:B------:R-:W-:Y:S02]  /*1c460*/  LEA R8, P2, R11, R3.reuse, 0x1 ;  /* 0x000000030b087211 */ /* 0x080fe400078408ff */
[----:B------:R-:W-:Y:S02]  /*1c470*/  LEA R4, P6, R5, R3, 0x1 ;  /* 0x0000000305047211 */ /* 0x000fe400078c08ff */
[-C--:B0-----:R-:W-:Y:S01]  /*1c480*/  LEA.HI.X.SX32 R9, R11, R52.reuse, 0x1, P2 ;  /* 0x000000340b097211 */ /* 0x081fe200010f0eff */
[C---:B------:R-:W-:Y:S01]  /*1c490*/  VIADD R7, R5.reuse, UR4 ;  /* 0x0000000405077c36 */ /* 0x040fe20008000000 */
[----:B------:R-:W-:Y:S01]  /*1c4a0*/  ISETP.LT.AND P2, PT, R10, UR5, !P0 ;  /* 0x000000050a007c0c */ /* 0x000fe2000c741270 */
[----:B------:R-:W-:Y:S01]  /*1c4b0*/  VIADD R10, R0, 0x33 ;  /* 0x00000033000a7836 */ /* 0x000fe20000000000 */
[----:B------:R-:W-:Y:S01]  /*1c4c0*/  ULDC UR5, c[0x0][0x22c] ;  /* 0x00008b0000057ab9 */ /* 0x000fe20000000800 */
[----:B------:R0:W-:Y:S01]  /*1c4d0*/  @P1 STG.E.U16 desc[UR6][R8.64], R15 ;  /* 0x0000000f08001986 */ /* 0x0001e2000c101506 */
[----:B------:R-:W-:-:S02]  /*1c4e0*/  LEA.HI.X.SX32 R5, R5, R52, 0x1, P6 ;  /* 0x0000003405057211 */ /* 0x000fc400030f0eff */
[----:B------:R-:W-:Y:S01]  /*1c4f0*/  ISETP.LT.AND P1, PT, R10, UR5, !P0 ;  /* 0x000000050a007c0c */ /* 0x000fe2000c721270 */
[----:B------:R-:W-:Y:S01]  /*1c500*/  VIADD R10, R0, 0x34 ;  /* 0x00000034000a7836 */ /* 0x000fe20000000000 */
[----:B------:R-:W-:Y:S01]  /*1c510*/  ULDC UR5, c[0x0][0x22c] ;  /* 0x00008b0000057ab9 */ /* 0x000fe20000000800 */
[CC--:B------:R-:W-:Y:S01]  /*1c520*/  LEA R6, P6, R7.reuse, R3.reuse, 0x1 ;  /* 0x0000000307067211 */ /* 0x0c0fe200078c08ff */
[----:B------:R1:W-:Y:S02]  /*1c530*/  @P5 STG.E.U16 desc[UR6][R4.64], R12 ;  /* 0x0000000c04005986 */ /* 0x0003e4000c101506 */
[----:B------:R-:W-:Y:S01]  /*1c540*/  ISETP.LT.AND P5, PT, R10, UR5, !P0 ;  /* 0x000000050a007c0c */ /* 0x000fe2000c7a1270 */
[C---:B------:R-:W-:Y:S01]  /*1c550*/  VIADD R10, R7.reuse, UR4 ;  /* 0x00000004070a7c36 */ /* 0x040fe20008000000 */
[-C--:B------:R-:W-:Y:S01]  /*1c560*/  LEA.HI.X.SX32 R7, R7, R52.reuse, 0x1, P6 ;  /* 0x0000003407077211 */ /* 0x080fe200030f0eff */
[----:B0-----:R-:W-:Y:S01]  /*1c570*/  VIADD R9, R0, 0x35 ;  /* 0x0000003500097836 */ /* 0x001fe20000000000 */
[----:B------:R-:W-:Y:S01]  /*1c580*/  ULDC UR5, c[0x0][0x22c] ;  /* 0x00008b0000057ab9 */ /* 0x000fe20000000800 */
[C---:B------:R-:W-:Y:S01]  /*1c590*/  VIADD R11, R10.reuse, UR4 ;  /* 0x000000040a0b7c36 */ /* 0x040fe20008000000 */
[CC--:B------:R-:W-:Y:S01]  /*1c5a0*/  LEA R8, P6, R10.reuse, R3.reuse, 0x1 ;  /* 0x000000030a087211 */ /* 0x0c0fe200078c08ff */
[----:B------:R0:W-:Y:S01]  /*1c5b0*/  @P4 STG.E.U16 desc[UR6][R6.64], R16 ;  /* 0x0000001006004986 */ /* 0x0001e2000c101506 */
[----:B------:R-:W-:Y:S01]  /*1c5c0*/  ISETP.LT.AND P4, PT, R9, UR5, !P0 ;  /* 0x0000000509007c0c */ /* 0x000fe2000c781270 */
[----:B------:R-:W-:Y:S01]  /*1c5d0*/  ULDC UR5, c[0x0][0x22c] ;  /* 0x00008b0000057ab9 */ /* 0x000fe20000000800 */
[----:B------:R-:W-:Y:S01]  /*1c5e0*/  LEA.HI.X.SX32 R9, R10, R52, 0x1, P6 ;  /* 0x000000340a097211 */ /* 0x000fe200030f0eff */
[C---:B------:R-:W-:Y:S01]  /*1c5f0*/  VIADD R10, R0.reuse, 0x36 ;  /* 0x00000036000a7836 */ /* 0x040fe20000000000 */
[----:B-1----:R-:W-:Y:S01]  /*1c600*/  LEA R4, P6, R11, R3, 0x1 ;  /* 0x000000030b047211 */ /* 0x002fe200078c08ff */
[----:B------:R-:W-:Y:S01]  /*1c610*/  VIADD R15, R0, 0x7e ;  /* 0x0000007e000f7836 */ /* 0x000fe20000000000 */
[----:B------:R-:W-:-:S02]  /*1c620*/  PRMT R12, R16, 0x7632, R12 ;  /* 0x00007632100c7816 */ /* 0x000fc4000000000c */
[CC--:B------:R-:W-:Y:S01]  /*1c630*/  LEA.HI.X.SX32 R5, R11.reuse, R52.reuse, 0x1, P6 ;  /* 0x000000340b057211 */ /* 0x0c0fe200030f0eff */
[----:B------:R-:W-:Y:S02]  /*1c640*/  VIADD R11, R11, UR4 ;  /* 0x000000040b0b7c36 */ /* 0x000fe40008000000 */
[----:B------:R1:W-:Y:S01]  /*1c650*/  @P3 STG.E.U16 desc[UR6][R8.64], R12 ;  /* 0x0000000c08003986 */ /* 0x0003e2000c101506 */
[----:B0-----:R-:W-:Y:S01]  /*1c660*/  VIADD R7, R0, 0x37 ;  /* 0x0000003700077836 */ /* 0x001fe20000000000 */
        /* <DEDUP_REMOVED lines=9> */
[----:B-1----:R-:W-:Y:S01]  /*1c700*/  LEA R8, P6, R10, R3, 0x1 ;  /* 0x000000030a087211 */ /* 0x002fe200078c08ff */
[----:B------:R-:W-:-:S03]  /*1c710*/  VIADD R12, R0, 0x38 ;  /* 0x00000038000c7836 */ /* 0x000fc60000000000 */
[----:B------:R-:W-:Y:S01]  /*1c720*/  LEA.HI.X.SX32 R9, R10, R52, 0x1, P6 ;  /* 0x000000340a097211 */ /* 0x000fe200030f0eff */
[----:B------:R-:W-:Y:S01]  /*1c730*/  VIADD R10, R0, 0x39 ;  /* 0x00000039000a7836 */ /* 0x000fe20000000000 */
[----:B0-----:R-:W-:Y:S02]  /*1c740*/  PRMT R5, R17, 0x7632, R5 ;  /* 0x0000763211057816 */ /* 0x001fe40000000005 */
        /* <DEDUP_REMOVED lines=11> */
[----:B------:R-:W-:-:S03]  /*1c800*/  PRMT R7, R18, 0x7632, R7 ;  /* 0x0000763212077816 */ /* 0x000fc60000000007 */
[C---:B-1----:R-:W-:Y:S02]  /*1c810*/  VIADD R9, R11.reuse, UR4 ;  /* 0x000000040b097c36 */ /* 0x042fe40008000000 */
        /* <DEDUP_REMOVED lines=27> */
[----:B-1----:R-:W-:Y:S01]  /*1c9d0*/  LEA R8, P6, R11, R3, 0x1 ;  /* 0x000000030b087211 */ /* 0x002fe200078c08ff */
[----:B------:R-:W1:Y:S01]  /*1c9e0*/  LDS.128 R16, [R2] ;  /* 0x0000000002107984 */ /* 0x000e620000000c00 */
        /* <DEDUP_REMOVED lines=14> */
[----:B--2---:R-:W-:Y:S01]  /*1cad0*/  LEA R6, P6, R10, R3, 0x1 ;  /* 0x000000030a067211 */ /* 0x004fe200078c08ff */
[----:B------:R-:W-:-:S02]  /*1cae0*/  VIADD R12, R0, 0x40 ;  /* 0x00000040000c7836 */ /* 0x000fc40000000000 */
[----:B------:R-:W-:Y:S01]  /*1caf0*/  VIADD R20, R0, 0x7f ;  /* 0x0000007f00147836 */ /* 0x000fe20000000000 */
        /* <DEDUP_REMOVED lines=15> */
[C---:B--2---:R-:W-:Y:S02]  /*1cbf0*/  VIADD R7, R11.reuse, UR4 ;  /* 0x000000040b077c36 */ /* 0x044fe40008000000 */
        /* <DEDUP_REMOVED lines=341> */
[----:B------:R-:W-:Y:S01]  /*1e150*/  VIADD R11, R0, 0x70 ;  /* 0x00000070000b7836 */ /* 0x000fe20000000000 */
[----:B--2---:R-:W-:Y:S01]  /*1e160*/  LEA R6, P6, R10, R3, 0x1 ;  /* 0x000000030a067211 */ /* 0x004fe200078c08ff */
[----:B------:R-:W-:-:S02]  /*1e170*/  VIADD R12, R0, 0x72 ;  /* 0x00000072000c7836 */ /* 0x000fc40000000000 */
[----:B------:R2:W-:Y:S01]  /*1e180*/  @P5 STG.E.U16 desc[UR6][R4.64], R13 ;  /* 0x0000000d04005986 */ /* 0x0005e2000c101506 */
[----:B------:R-:W-:Y:S01]  /*1e190*/  ISETP.LT.AND P5, PT, R11, UR5, !P0 ;  /* 0x000000050b007c0c */ /* 0x000fe2000c7a1270 */
[----:B------:R-:W-:Y:S01]  /*1e1a0*/  ULDC UR5, c[0x0][0x22c] ;  /* 0x00008b0000057ab9 */ /* 0x000fe20000000800 */
[CC--:B------:R-:W-:Y:S01]  /*1e1b0*/  LEA.HI.X.SX32 R7, R10.reuse, R52.reuse, 0x1, P6 ;  /* 0x000000340a077211 */ /* 0x0c0fe200030f0eff */
[----:B------:R-:W-:Y:S02]  /*1e1c0*/  VIADD R10, R10, UR4 ;  /* 0x000000040a0a7c36 */ /* 0x000fe40008000000 */
[----:B0-----:R-:W-:Y:S02]  /*1e1d0*/  VIADD R9, R0, 0x71 ;  /* 0x0000007100097836 */ /* 0x001fe40000000000 */
[C---:B------:R-:W-:Y:S01]  /*1e1e0*/  VIADD R11, R10.reuse, UR4 ;  /* 0x000000040a0b7c36 */ /* 0x040fe20008000000 */
[CC--:B------:R-:W-:Y:S01]  /*1e1f0*/  LEA R8, P6, R10.reuse, R3.reuse, 0x1 ;  /* 0x000000030a087211 */ /* 0x0c0fe200078c08ff */
[----:B------:R0:W-:Y:S01]  /*1e200*/  @P4 STG.E.U16 desc[UR6][R6.64], R46 ;  /* 0x0000002e06004986 */ /* 0x0001e2000c101506 */
[----:B------:R-:W-:Y:S01]  /*1e210*/  ISETP.LT.AND P4, PT, R9, UR5, !P0 ;  /* 0x0000000509007c0c */ /* 0x000fe2000c781270 */
[----:B------:R-:W-:Y:S01]  /*1e220*/  ULDC UR5, c[0x0][0x22c] ;  /* 0x00008b0000057ab9 */ /* 0x000fe20000000800 */
[----:B------:R-:W-:Y:S01]  /*1e230*/  LEA.HI.X.SX32 R9, R10, R52, 0x1, P6 ;  /* 0x000000340a097211 */ /* 0x000fe200030f0eff */
[C---:B------:R-:W-:Y:S01]  /*1e240*/  VIADD R10, R11.reuse, UR4 ;  /* 0x000000040b0a7c36 */ /* 0x040fe20008000000 */
[----:B--2---:R-:W-:-:S02]  /*1e250*/  LEA R4, P6, R11, R3, 0x1 ;  /* 0x000000030b047211 */ /* 0x004fc400078c08ff */
[----:B------:R-:W-:Y:S02]  /*1e260*/  PRMT R13, R47, 0x7632, R13 ;  /* 0x000076322f0d7816 */ /* 0x000fe4000000000d */
[----:B------:R-:W-:Y:S01]  /*1e270*/  LEA.HI.X.SX32 R5, R11, R52, 0x1, P6 ;  /* 0x000000340b057211 */ /* 0x000fe200030f0eff */
[----:B------:R-:W-:Y:S01]  /*1e280*/  VIADD R11, R0, 0x73 ;  /* 0x00000073000b7836 */ /* 0x000fe20000000000 */
[----:B0-----:R-:W-:Y:S02]  /*1e290*/  PRMT R7, R46, 0x7632, R7 ;  /* 0x000076322e077816 */ /* 0x001fe40000000007 */
[----:B------:R-:W-:-:S03]  /*1e2a0*/  LEA R6, P6, R10, R3, 0x1 ;  /* 0x000000030a067211 */ /* 0x000fc600078c08ff */
[----:B------:R0:W-:Y:S01]  /*1e2b0*/  @P3 STG.E.U16 desc[UR6][R8.64], R7 ;  /* 0x0000000708003986 */ /* 0x0001e2000c101506 */
[----:B------:R-:W-:Y:S01]  /*1e2c0*/  ISETP.LT.AND P3, PT, R12, UR5, !P0 ;  /* 0x000000050c007c0c */ /* 0x000fe2000c761270 */
[C---:B------:R-:W-:Y:S01]  /*1e2d0*/  VIADD R12, R10.reuse, UR4 ;  /* 0x000000040a0c7c36 */ /* 0x040fe20008000000 */
[----:B------:R-:W-:Y:S01]  /*1e2e0*/  ULDC UR5, c[0x0][0x22c] ;  /* 0x00008b0000057ab9 */ /* 0x000fe20000000800 */
[----:B------:R2:W-:Y:S01]  /*1e2f0*/  @P2 STG.E.U16 desc[UR6][R4.64], R47 ;  /* 0x0000002f04002986 */ /* 0x0005e2000c101506 */
[----:B------:R-:W-:Y:S01]  /*1e300*/  ISETP.LT.AND P2, PT, R11, UR5, !P0 ;  /* 0x000000050b007c0c */ /* 0x000fe2000c741270 */
[----:B------:R-:W-:Y:S01]  /*1e310*/  ULDC UR5, c[0x0][0x22c] ;  /* 0x00008b0000057ab9 */ /* 0x000fe20000000800 */
[----:B0-----:R-:W-:Y:S01]  /*1e320*/  LEA.HI.X.SX32 R7, R10, R52, 0x1, P6 ;  /* 0x000000340a077211 */ /* 0x001fe200030f0eff */
[----:B------:R-:W-:Y:S01]  /*1e330*/  VIADD R8, R0, 0x74 ;  /* 0x0000007400087836 */ /* 0x000fe20000000000 */
[----:B------:R-:W-:Y:S01]  /*1e340*/  LEA R10, P6, R12, R3, 0x1 ;  /* 0x000000030c0a7211 */ /* 0x000fe200078c08ff */
[----:B------:R-:W-:-:S02]  /*1e350*/  VIADD R9, R0, 0x75 ;  /* 0x0000007500097836 */ /* 0x000fc40000000000 */
[----:B------:R0:W-:Y:S01]  /*1e360*/  @P1 STG.E.U16 desc[UR6][R6.64], R13 ;  /* 0x0000000d06001986 */ /* 0x0001e2000c101506 */
[C---:B------:R-:W-:Y:S01]  /*1e370*/  LEA.HI.X.SX32 R11, R12.reuse, R52, 0x1, P6 ;  /* 0x000000340c0b7211 */ /* 0x040fe200030f0eff */
[----:B------:R-:W-:Y:S01]  /*1e380*/  VIADD R12, R12, UR4 ;  /* 0x000000040c0c7c36 */ /* 0x000fe20008000000 */
[----:B------:R-:W-:Y:S01]  /*1e390*/  ISETP.LT.AND P1, PT, R8, UR5, !P0 ;  /* 0x0000000508007c0c */ /* 0x000fe2000c721270 */
[----:B------:R-:W-:Y:S02]  /*1e3a0*/  ULDC UR5, c[0x0][0x22c] ;  /* 0x00008b0000057ab9 */ /* 0x000fe40000000800 */
[C---:B------:R-:W-:Y:S01]  /*1e3b0*/  VIADD R8, R12.reuse, UR4 ;  /* 0x000000040c087c36 */ /* 0x040fe20008000000 */
[----:B------:R3:W-:Y:S01]  /*1e3c0*/  @P5 STG.E.U16 desc[UR6][R10.64], R48 ;  /* 0x000000300a005986 */ /* 0x0007e2000c101506 */
[----:B--2---:R-:W-:-:S03]  /*1e3d0*/  LEA R4, P5, R12, R3, 0x1 ;  /* 0x000000030c047211 */ /* 0x004fc600078a08ff */
[-C--:B0-----:R-:W-:Y:S02]  /*1e3e0*/  LEA R6, P6, R8, R3.reuse, 0x1 ;  /* 0x0000000308067211 */ /* 0x081fe400078c08ff */
[-C--:B------:R-:W-:Y:S01]  /*1e3f0*/  LEA.HI.X.SX32 R5, R12, R52.reuse, 0x1, P5 ;  /* 0x000000340c057211 */ /* 0x080fe200028f0eff */
[----:B------:R-:W-:Y:S01]  /*1e400*/  VIADD R12, R0, 0x76 ;  /* 0x00000076000c7836 */ /* 0x000fe20000000000 */
[----:B------:R-:W-:Y:S01]  /*1e410*/  ISETP.LT.AND P5, PT, R9, UR5, !P0 ;  /* 0x0000000509007c0c */ /* 0x000fe2000c7a1270 */
[C---:B------:R-:W-:Y:S01]  /*1e420*/  VIADD R9, R8.reuse, UR4 ;  /* 0x0000000408097c36 */ /* 0x040fe20008000000 */
[-C--:B------:R-:W-:Y:S01]  /*1e430*/  LEA.HI.X.SX32 R7, R8, R52.reuse, 0x1, P6 ;  /* 0x0000003408077211 */ /* 0x080fe200030f0eff */
[----:B------:R0:W-:Y:S01]  /*1e440*/  @P4 STG.E.U16 desc[UR6][R4.64], R14 ;  /* 0x0000000e04004986 */ /* 0x0001e2000c101506 */
[----:B------:R-:W-:Y:S01]  /*1e450*/  ULDC UR5, c[0x0][0x22c] ;  /* 0x00008b0000057ab9 */ /* 0x000fe20000000800 */
[C---:B---3--:R-:W-:Y:S01]  /*1e460*/  VIADD R10, R9.reuse, UR4 ;  /* 0x00000004090a7c36 */ /* 0x048fe20008000000 */
[----:B------:R-:W-:Y:S01]  /*1e470*/  ISETP.LT.AND P4, PT, R12, UR5, !P0 ;  /* 0x000000050c007c0c */ /* 0x000fe2000c781270 */
[----:B------:R2:W-:Y:S01]  /*1e480*/  @P3 STG.E.U16 desc[UR6][R6.64], R49 ;  /* 0x0000003106003986 */ /* 0x0005e2000c101506 */
[C---:B------:R-:W-:Y:S01]  /*1e490*/  LEA R8, P3, R9.reuse, R3, 0x1 ;  /* 0x0000000309087211 */ /* 0x040fe200078608ff */
[C---:B------:R-:W-:Y:S01]  /*1e4a0*/  VIADD R11, R0.reuse, 0x77 ;  /* 0x00000077000b7836 */ /* 0x040fe20000000000 */
[----:B------:R-:W-:Y:S01]  /*1e4b0*/  ULDC UR5, c[0x0][0x22c] ;  /* 0x00008b0000057ab9 */ /* 0x000fe20000000800 */
[----:B------:R-:W-:Y:S01]  /*1e4c0*/  VIADD R12, R0, 0x7d ;  /* 0x0000007d000c7836 */ /* 0x000fe20000000000 */
[----:B------:R-:W-:-:S02]  /*1e4d0*/  LEA.HI.X.SX32 R9, R9, R52, 0x1, P3 ;  /* 0x0000003409097211 */ /* 0x000fc400018f0eff */
[----:B------:R-:W-:Y:S01]  /*1e4e0*/  ISETP.LT.AND P3, PT, R11, UR5, !P0 ;  /* 0x000000050b007c0c */ /* 0x000fe2000c761270 */
[----:B------:R-:W-:Y:S01]  /*1e4f0*/  VIADD R11, R0, 0x78 ;  /* 0x00000078000b7836 */ /* 0x000fe20000000000 */
[----:B0-----:R-:W-:Y:S01]  /*1e500*/  PRMT R5, R49, 0x7632, R5 ;  /* 0x0000763231057816 */ /* 0x001fe20000000005 */
[----:B------:R-:W-:Y:S01]  /*1e510*/  ULDC UR5, c[0x0][0x22c] ;  /* 0x00008b0000057ab9 */ /* 0x000fe20000000800 */
[----:B------:R-:W-:Y:S01]  /*1e520*/  LEA R4, P6, R10, R3, 0x1 ;  /* 0x000000030a047211 */ /* 0x000fe200078c08ff */
[----:B--2---:R-:W-:Y:S02]  /*1e530*/  VIADD R7, R0, 0x79 ;  /* 0x0000007900077836 */ /* 0x004fe40000000000 */
[----:B------:R0:W-:Y:S01]  /*1e540*/  @P2 STG.E.U16 desc[UR6][R8.64], R5 ;  /* 0x0000000508002986 */ /* 0x0001e2000c101506 */
[----:B------:R-:W-:Y:S01]  /*1e550*/  ISETP.LT.AND P2, PT, R11, UR5, !P0 ;  /* 0x000000050b007c0c */ /* 0x000fe2000c741270 */
[----:B------:R-:W-:Y:S01]  /*1e560*/  ULDC UR5, c[0x0][0x22c] ;  /* 0x00008b0000057ab9 */ /* 0x000fe20000000800 */
[----:B------:R-:W-:-:S02]  /*1e570*/  PRMT R11, R51, 0x7632, R11 ;  /* 0x00007632330b7816 */ /* 0x000fc4000000000b */
[C---:B0-----:R-:W-:Y:S01]  /*1e580*/  LEA.HI.X.SX32 R5, R10.reuse, R52, 0x1, P6 ;  /* 0x000000340a057211 */ /* 0x041fe200030f0eff */
[----:B------:R-:W-:-:S04]  /*1e590*/  VIADD R10, R10, UR4 ;  /* 0x000000040a0a7c36 */ /* 0x000fc80008000000 */
[C---:B------:R-:W-:Y:S01]  /*1e5a0*/  VIADD R9, R10.reuse, UR4 ;  /* 0x000000040a097c36 */ /* 0x040fe20008000000 */
[CC--:B------:R-:W-:Y:S01]  /*1e5b0*/  LEA R6, P6, R10.reuse, R3.reuse, 0x1 ;  /* 0x000000030a067211 */ /* 0x0c0fe200078c08ff */
[----:B------:R0:W-:Y:S01]  /*1e5c0*/  @P1 STG.E.U16 desc[UR6][R4.64], R50 ;  /* 0x0000003204001986 */ /* 0x0001e2000c101506 */
[----:B------:R-:W-:Y:S01]  /*1e5d0*/  ISETP.LT.AND P1, PT, R7, UR5, !P0 ;  /* 0x0000000507007c0c */ /* 0x000fe2000c721270 */
[C---:B------:R-:W-:Y:S01]  /*1e5e0*/  VIADD R2, R9.reuse, UR4 ;  /* 0x0000000409027c36 */ /* 0x040fe20008000000 */
[----:B------:R-:W-:Y:S01]  /*1e5f0*/  LEA.HI.X.SX32 R7, R10, R52, 0x1, P6 ;  /* 0x000000340a077211 */ /* 0x000fe200030f0eff */
[----:B------:R-:W-:Y:S01]  /*1e600*/  VIADD R10, R0, 0x7a ;  /* 0x0000007a000a7836 */ /* 0x000fe20000000000 */
[----:B------:R-:W-:Y:S01]  /*1e610*/  LEA R8, P6, R9, R3, 0x1 ;  /* 0x0000000309087211 */ /* 0x000fe200078c08ff */
[----:B------:R-:W-:-:S03]  /*1e620*/  ULDC UR5, c[0x0][0x22c] ;  /* 0x00008b0000057ab9 */ /* 0x000fc60000000800 */
[----:B------:R-:W-:Y:S02]  /*1e630*/  LEA.HI.X.SX32 R9, R9, R52, 0x1, P6 ;  /* 0x0000003409097211 */ /* 0x000fe400030f0eff */
[----:B0-----:R-:W-:Y:S02]  /*1e640*/  PRMT R5, R50, 0x7632, R5 ;  /* 0x0000763232057816 */ /* 0x001fe40000000005 */
[----:B------:R-:W-:-:S03]  /*1e650*/  LEA R4, P6, R2, R3, 0x1 ;  /* 0x0000000302047211 */ /* 0x000fc600078c08ff */
[----:B------:R0:W-:Y:S01]  /*1e660*/  @P5 STG.E.U16 desc[UR6][R6.64], R5 ;  /* 0x0000000506005986 */ /* 0x0001e2000c101506 */
[----:B------:R-:W-:Y:S01]  /*1e670*/  ISETP.LT.AND P5, PT, R10, UR5, !P0 ;  /* 0x000000050a007c0c */ /* 0x000fe2000c7a1270 */
[----:B------:R-:W-:Y:S01]  /*1e680*/  VIADD R10, R0, 0x7b ;  /* 0x0000007b000a7836 */ /* 0x000fe20000000000 */
[----:B------:R-:W-:Y:S01]  /*1e690*/  ULDC UR5, c[0x0][0x22c] ;  /* 0x00008b0000057ab9 */ /* 0x000fe20000000800 */
[----:B------:R2:W-:Y:S03]  /*1e6a0*/  @P4 STG.E.U16 desc[UR6][R8.64], R51 ;  /* 0x0000003308004986 */ /* 0x0005e6000c101506 */
[----:B------:R-:W-:Y:S01]  /*1e6b0*/  ISETP.LT.AND P4, PT, R10, UR5, !P0 ;  /* 0x000000050a007c0c */ /* 0x000fe2000c781270 */
[----:B------:R-:W-:Y:S01]  /*1e6c0*/  ULDC UR5, c[0x0][0x22c] ;  /* 0x00008b0000057ab9 */ /* 0x000fe20000000800 */
[C---:B0-----:R-:W-:Y:S01]  /*1e6d0*/  LEA.HI.X.SX32 R5, R2.reuse, R52, 0x1, P6 ;  /* 0x0000003402057211 */ /* 0x041fe200030f0eff */
[----:B------:R-:W-:-:S02]  /*1e6e0*/  VIADD R2, R2, UR4 ;  /* 0x0000000402027c36 */ /* 0x000fc40008000000 */
[----:B------:R-:W-:Y:S02]  /*1e6f0*/  VIADD R7, R0, 0x7c ;  /* 0x0000007c00077836 */ /* 0x000fe40000000000 */
[C---:B------:R-:W-:Y:S01]  /*1e700*/  VIADD R10, R2.reuse, UR4 ;  /* 0x00000004020a7c36 */ /* 0x040fe20008000000 */
[CC--:B------:R-:W-:Y:S01]  /*1e710*/  LEA R6, P6, R2.reuse, R3.reuse, 0x1 ;  /* 0x0000000302067211 */ /* 0x0c0fe200078c08ff */
[----:B------:R0:W-:Y:S01]  /*1e720*/  @P3 STG.E.U16 desc[UR6][R4.64], R11 ;  /* 0x0000000b04003986 */ /* 0x0001e2000c101506 */
[----:B------:R-:W-:Y:S01]  /*1e730*/  ISETP.LT.AND P3, PT, R7, UR5, !P0 ;  /* 0x0000000507007c0c */ /* 0x000fe2000c761270 */
[----:B------:R-:W-:Y:S01]  /*1e740*/  ULDC UR5, c[0x0][0x22c] ;  /* 0x00008b0000057ab9 */ /* 0x000fe20000000800 */
[----:B------:R-:W-:Y:S01]  /*1e750*/  LEA.HI.X.SX32 R7, R2, R52, 0x1, P6 ;  /* 0x0000003402077211 */ /* 0x000fe200030f0eff */
[C---:B------:R-:W-:Y:S01]  /*1e760*/  VIADD R2, R10.reuse, UR4 ;  /* 0x000000040a027c36 */ /* 0x040fe20008000000 */
[----:B--2---:R-:W-:-:S03]  /*1e770*/  LEA R8, P6, R10, R3, 0x1 ;  /* 0x000000030a087211 */ /* 0x004fc600078c08ff */
[----:B-1----:R-:W-:Y:S01]  /*1e780*/  @P2 STG.E.U16 desc[UR6][R6.64], R16 ;  /* 0x0000001006002986 */ /* 0x002fe2000c101506 */
[----:B------:R-:W-:Y:S01]  /*1e790*/  ISETP.LT.AND P2, PT, R12, UR5, !P0 ;  /* 0x000000050c007c0c */ /* 0x000fe2000c741270 */
[----:B------:R-:W-:Y:S01]  /*1e7a0*/  ULDC UR5, c[0x0][0x22c] ;  /* 0x00008b0000057ab9 */ /* 0x000fe20000000800 */
[----:B------:R-:W-:Y:S01]  /*1e7b0*/  LEA.HI.X.SX32 R9, R10, R52, 0x1, P6 ;  /* 0x000000340a097211 */ /* 0x000fe200030f0eff */
[----:B0-----:R-:W-:Y:S01]  /*1e7c0*/  VIADD R11, R2, UR4 ;  /* 0x00000004020b7c36 */ /* 0x001fe20008000000 */
[----:B------:R-:W-:-:S03]  /*1e7d0*/  PRMT R5, R16, 0x7632, R5 ;  /* 0x0000763210057816 */ /* 0x000fc60000000005 */
[C---:B------:R-:W-:Y:S01]  /*1e7e0*/  VIADD R12, R11.reuse, UR4 ;  /* 0x000000040b0c7c36 */ /* 0x040fe20008000000 */
[CC--:B------:R-:W-:Y:S01]  /*1e7f0*/  LEA R10, P6, R11.reuse, R3.reuse, 0x1 ;  /* 0x000000030b0a7211 */ /* 0x0c0fe200078c08ff */
[----:B------:R0:W-:Y:S01]  /*1e800*/  @P1 STG.E.U16 desc[UR6][R8.64], R5 ;  /* 0x0000000508001986 */ /* 0x0001e2000c101506 */
[----:B------:R-:W-:Y:S01]  /*1e810*/  LEA R4, P1, R2, R3, 0x1 ;  /* 0x0000000302047211 */ /* 0x000fe200078208ff */
[----:B------:R-:W-:Y:S01]  /*1e820*/  VIADD R13, R12, UR4 ;  /* 0x000000040c0d7c36 */ /* 0x000fe20008000000 */
[----:B------:R-:W-:-:S03]  /*1e830*/  LEA.HI.X.SX32 R11, R11, R52, 0x1, P6 ;  /* 0x000000340b0b7211 */ /* 0x000fc600030f0eff */
[----:B------:R-:W-:-:S04]  /*1e840*/  VIADD R0, R13, UR4 ;  /* 0x000000040d007c36 */ /* 0x000fc80008000000 */
[----:B------:R-:W-:Y:S01]  /*1e850*/  VIADD R14, R0, UR4 ;  /* 0x00000004000e7c36 */ /* 0x000fe20008000000 */
[----:B------:R-:W-:Y:S01]  /*1e860*/  ULDC UR4, c[0x0][0x22c] ;  /* 0x00008b0000047ab9 */ /* 0x000fe20000000800 */
[-C--:B0-----:R-:W-:Y:S02]  /*1e870*/  LEA.HI.X.SX32 R5, R2, R52.reuse, 0x1, P1 ;  /* 0x0000003402057211 */ /* 0x081fe400008f0eff */
[CC--:B------:R-:W-:Y:S02]  /*1e880*/  LEA R6, P1, R12.reuse, R3.reuse, 0x1 ;  /* 0x000000030c067211 */ /* 0x0c0fe400078208ff */
[-C--:B------:R-:W-:Y:S01]  /*1e890*/  LEA R8, P6, R13, R3.reuse, 0x1 ;  /* 0x000000030d087211 */ /* 0x080fe200078c08ff */
[----:B------:R0:W-:Y:S01]  /*1e8a0*/  @P5 STG.E.U16 desc[UR6][R4.64], R17 ;  /* 0x0000001104005986 */ /* 0x0001e2000c101506 */
[----:B------:R-:W-:Y:S02]  /*1e8b0*/  LEA.HI.X.SX32 R7, R12, R52, 0x1, P1 ;  /* 0x000000340c077211 */ /* 0x000fe400008f0eff */
[----:B------:R-:W-:-:S02]  /*1e8c0*/  LEA R12, P1, R14, R3, 0x1 ;  /* 0x000000030e0c7211 */ /* 0x000fc400078208ff */
[-C--:B------:R-:W-:Y:S02]  /*1e8d0*/  LEA.HI.X.SX32 R9, R13, R52.reuse, 0x1, P6 ;  /* 0x000000340d097211 */ /* 0x080fe400030f0eff */
[-C--:B------:R-:W-:Y:S02]  /*1e8e0*/  LEA.HI.X.SX32 R13, R14, R52.reuse, 0x1, P1 ;  /* 0x000000340e0d7211 */ /* 0x080fe400008f0eff */
[----:B------:R-:W-:Y:S02]  /*1e8f0*/  LEA R2, P6, R0, R3, 0x1 ;  /* 0x0000000300027211 */ /* 0x000fe400078c08ff */
[----:B------:R-:W-:Y:S02]  /*1e900*/  ISETP.LT.AND P1, PT, R15, UR4, !P0 ;  /* 0x000000040f007c0c */ /* 0x000fe4000c721270 */
[----:B------:R-:W-:Y:S02]  /*1e910*/  ISETP.LT.AND P0, PT, R20, UR5, !P0 ;  /* 0x0000000514007c0c */ /* 0x000fe4000c701270 */
[----:B------:R-:W-:-:S02]  /*1e920*/  LEA.HI.X.SX32 R3, R0, R52, 0x1, P6 ;  /* 0x0000003400037211 */ /* 0x000fc400030f0eff */
[----:B------:R-:W-:Y:S02]  /*1e930*/  PRMT R0, R17, 0x7632, R0 ;  /* 0x0000763211007816 */ /* 0x000fe40000000000 */
[----:B0-----:R-:W-:-:S03]  /*1e940*/  PRMT R5, R18, 0x7632, R5 ;  /* 0x0000763212057816 */ /* 0x001fc60000000005 */
[----:B------:R0:W-:Y:S04]  /*1e950*/  @P4 STG.E.U16 desc[UR6][R10.64], R0 ;  /* 0x000000000a004986 */ /* 0x0001e8000c101506 */
[----:B------:R0:W-:Y:S04]  /*1e960*/  @P3 STG.E.U16 desc[UR6][R6.64], R18 ;  /* 0x0000001206003986 */ /* 0x0001e8000c101506 */
[----:B------:R0:W-:Y:S04]  /*1e970*/  @P2 STG.E.U16 desc[UR6][R8.64], R5 ;  /* 0x0000000508002986 */ /* 0x0001e8000c101506 */
[----:B------:R0:W-:Y:S01]  /*1e980*/  @P1 STG.E.U16 desc[UR6][R2.64], R19 ;  /* 0x0000001302001986 */ /* 0x0001e2000c101506 */
[----:B------:R-:W-:Y:S05]  /*1e990*/  @!P0 EXIT ;  /* 0x000000000000894d */ /* 0x000fea0003800000 */
[----:B0-----:R-:W-:-:S05]  /*1e9a0*/  PRMT R6, R19, 0x7632, R6 ;  /* 0x0000763213067816 */ /* 0x001fca0000000006 */
[----:B------:R-:W-:Y:S01]  /*1e9b0*/  STG.E.U16 desc[UR6][R12.64], R6 ;  /* 0x000000060c007986 */ /* 0x000fe2000c101506 */
[----:B------:R-:W-:Y:S05]  /*1e9c0*/  EXIT ;  /* 0x000000000000794d */ /* 0x000fea0003800000 */
.L_x_2:
[----:B------:R-:W-:-:S00]  /*1e9d0*/  BRA `(.L_x_2) ;  /* 0xfffffffc00fc7947 */ /* 0x000fc0000383ffff */
[----:B------:R-:W-:-:S00]  /*1e9e0*/  NOP ;  /* 0x0000000000007918 */ /* 0x000fc00000000000 */
        /* <DEDUP_REMOVED lines=9> */
.L_x_3:


//--------------------- .nv.shared.matmul_kernel  --------------------------
	.section	.nv.shared.matmul_kernel,"aw",@nobits
	.sectionflags	@""
	.align	16
	.zero		1024


//--------------------- .nv.shared.reserved.0     --------------------------
	.section	.nv.shared.reserved.0,"aw",@nobits
	.weak		__nv_reservedSMEM_offset_0_alias
	.size		__nv_reservedSMEM_offset_0_alias, 0, 0
	.other		__nv_reservedSMEM_offset_0_alias,@"STO_CUDA_RESERVED_SHARED STV_DEFAULT"
__nv_reservedSMEM_offset_0_alias:
	.zero		0


//--------------------- .nv.constant0.matmul_kernel --------------------------
	.section	.nv.constant0.matmul_kernel,"a",@progbits
	.sectionflags	@""
	.align	4
.nv.constant0.matmul_kernel:
	.zero		608


//--------------------- SYMBOLS --------------------------

	.type		.nv.reservedSmem.offset0,@object
	.size		.nv.reservedSmem.offset0,0x4
